def matmul_kernel(
    a_ptr,
    b_ptr,
    c_ptr,
    M,
    N,
    K,
    stride_am,
    stride_ak,
    stride_bk,
    stride_bn,
    stride_cm,
    stride_cn,
    BLOCK_M: tl.constexpr,
    BLOCK_N: tl.constexpr,
    BLOCK_K: tl.constexpr,
    GROUP_M: tl.constexpr,
):
    pid = tl.program_id(axis=0)
    num_pid_m = tl.cdiv(M, BLOCK_M)
    num_pid_n = tl.cdiv(N, BLOCK_N)
    num_pid_in_group = GROUP_M * num_pid_n
    group_id = pid // num_pid_in_group
    first_pid_m = group_id * GROUP_M
    group_size_m = min(num_pid_m - first_pid_m, GROUP_M)
    pid_m = first_pid_m + ((pid % num_pid_in_group) % group_size_m)
    pid_n = (pid % num_pid_in_group) // group_size_m

    offs_am = (pid_m * BLOCK_M + tl.arange(0, BLOCK_M)) % M
    offs_bn = (pid_n * BLOCK_N + tl.arange(0, BLOCK_N)) % N
    offs_k = tl.arange(0, BLOCK_K)
    a_ptrs = a_ptr + offs_am[:, None] * stride_am + offs_k[None, :] * stride_ak
    b_ptrs = b_ptr + offs_k[:, None] * stride_bk + offs_bn[None, :] * stride_bn

    acc = tl.zeros((BLOCK_M, BLOCK_N), dtype=tl.float32)
    for kk in range(0, tl.cdiv(K, BLOCK_K)):
        a = tl.load(a_ptrs, mask=offs_k[None, :] < K - kk * BLOCK_K, other=0.0)
        b = tl.load(b_ptrs, mask=offs_k[:, None] < K - kk * BLOCK_K, other=0.0)
        acc = tl.dot(a, b, acc)
        a_ptrs += BLOCK_K * stride_ak
        b_ptrs += BLOCK_K * stride_bk

    c = acc.to(c_ptr.dtype.element_ty)
    offs_cm = pid_m * BLOCK_M + tl.arange(0, BLOCK_M)
    offs_cn = pid_n * BLOCK_N + tl.arange(0, BLOCK_N)
    c_ptrs = c_ptr + offs_cm[:, None] * stride_cm + offs_cn[None, :] * stride_cn
    mask = (offs_cm[:, None] < M) & (offs_cn[None, :] < N)
    tl.store(c_ptrs, c, mask=mask)

# config = {"BLOCK_K": 32, "BLOCK_M": 64, "BLOCK_N": 512, "GROUP_M": 8, "arch": "sm_100", "dtype": "fp32", "num_ctas": 1, "num_stages": 3, "num_warps": 4}
# arch = sm_100


// ===== COMPILED SASS (sm_100a) =====

	.target	sm_100a

	.elftype	@"ET_EXEC"


//--------------------- .note.nv.tkinfo           --------------------------
	.section	.note.nv.tkinfo,"",@"SHT_NOTE"
	.sectionflags	@"SHF_NOTE_NV_TKINFO"
	.tkinfo
        /*0018*/ 	.word	0x00000081
        /*0030*/ 	.string	""
        /*0030*/ 	.string	"ptxas-blackwell"
        /*0030*/ 	.string	"Cuda compilation tools, release 12.9, V12.9.86"
        /*0030*/ 	.string	"Build cuda_12.9.r12.9/compiler.36037853_0"
        /*0030*/ 	.string	"-v  -suppress-debug-info  -lineinfo  -arch sm_100a "



//--------------------- .note.nv.cuver            --------------------------
	.section	.note.nv.cuver,"",@"SHT_NOTE"
	.sectionflags	@"SHF_NOTE_NV_CUVER"
        /*0018*/ 	.short	0x0001
        /*001a*/ 	.short	0x0064
        /*001c*/ 	.short	0x0001
        /*001e*/ 	.short	0x0000
        /*0020*/ 	.short	0x0001
        /*0022*/ 	.short	0x0000


//--------------------- .nv.info                  --------------------------
	.section	.nv.info,"",@"SHT_CUDA_INFO"
	.align	4


	//----- nvinfo : EIATTR_REGCOUNT
	.align		4
        /*0000*/ 	.byte	0x04, 0x2f
        /*0002*/ 	.short	(.L_4 - .L_3)
	.align		4
.L_3:
        /*0004*/ 	.word	index@(matmul_kernel)
        /*0008*/ 	.word	0x000000ff


	//----- nvinfo : EIATTR_FRAME_SIZE
	.align		4
.L_4:
        /*000c*/ 	.byte	0x04, 0x11
        /*000e*/ 	.short	(.L_6 - .L_5)
	.align		4
.L_5:
        /*0010*/ 	.word	index@($__internal_2_$__cuda_sm10x_tcgen05_guardrail_trap_unallocated_columns_being_dealloced)
        /*0014*/ 	.word	0x000004e0


	//----- nvinfo : EIATTR_FRAME_SIZE
	.align		4
.L_6:
        /*0018*/ 	.byte	0x04, 0x11
        /*001a*/ 	.short	(.L_8 - .L_7)
	.align		4
.L_7:
        /*001c*/ 	.word	index@($__internal_1_$__cuda_sm10x_tcgen05_guardrail_trap_phase_invalid_during_alloc)
        /*0020*/ 	.word	0x000004e0


	//----- nvinfo : EIATTR_FRAME_SIZE
	.align		4
.L_8:
        /*0024*/ 	.byte	0x04, 0x11
        /*0026*/ 	.short	(.L_10 - .L_9)
	.align		4
.L_9:
        /*0028*/ 	.word	index@($__internal_0_$__cuda_sm10x_tcgen05_guardrail_trap_col_being_dealloced_not_returned_by_alloc)
        /*002c*/ 	.word	0x000004e0


	//----- nvinfo : EIATTR_FRAME_SIZE
	.align		4
.L_10:
        /*0030*/ 	.byte	0x04, 0x11
        /*0032*/ 	.short	(.L_12 - .L_11)
	.align		4
.L_11:
        /*0034*/ 	.word	index@(matmul_kernel)
        /*0038*/ 	.word	0x000004e0


	//----- nvinfo : EIATTR_MIN_STACK_SIZE
	.align		4
.L_12:
        /*003c*/ 	.byte	0x04, 0x12
        /*003e*/ 	.short	(.L_14 - .L_13)
	.align		4
.L_13:
        /*0040*/ 	.word	index@(matmul_kernel)
        /*0044*/ 	.word	0x000004e0
.L_14:


//--------------------- .nv.info.matmul_kernel    --------------------------
	.section	.nv.info.matmul_kernel,"",@"SHT_CUDA_INFO"
	.sectionflags	@""
	.align	4


	//----- nvinfo : EIATTR_CUDA_API_VERSION
	.align		4
        /*0000*/ 	.byte	0x04, 0x37
        /*0002*/ 	.short	(.L_16 - .L_15)
.L_15:
        /*0004*/ 	.word	0x00000081


	//----- nvinfo : EIATTR_KPARAM_INFO
	.align		4
.L_16:
        /*0008*/ 	.byte	0x04, 0x17
        /*000a*/ 	.short	(.L_18 - .L_17)
.L_17:
        /*000c*/ 	.word	0x00000000
        /*0010*/ 	.short	0x000d
        /*0012*/ 	.short	0x0048
        /*0014*/ 	.byte	0x00, 0xf4, 0x21, 0x00


	//----- nvinfo : EIATTR_KPARAM_INFO
	.align		4
.L_18:
        /*0018*/ 	.byte	0x04, 0x17
        /*001a*/ 	.short	(.L_20 - .L_19)
.L_19:
        /*001c*/ 	.word	0x00000000
        /*0020*/ 	.short	0x000c
        /*0022*/ 	.short	0x0040
        /*0024*/ 	.byte	0x00, 0xf4, 0x21, 0x00


	//----- nvinfo : EIATTR_KPARAM_INFO
	.align		4
.L_20:
        /*0028*/ 	.byte	0x04, 0x17
        /*002a*/ 	.short	(.L_22 - .L_21)
.L_21:
        /*002c*/ 	.word	0x00000000
        /*0030*/ 	.short	0x000b
        /*0032*/ 	.short	0x0038
        /*0034*/ 	.byte	0x00, 0xf0, 0x11, 0x00


	//----- nvinfo : EIATTR_KPARAM_INFO
	.align		4
.L_22:
        /*0038*/ 	.byte	0x04, 0x17
        /*003a*/ 	.short	(.L_24 - .L_23)
.L_23:
        /*003c*/ 	.word	0x00000000
        /*0040*/ 	.short	0x000a
        /*0042*/ 	.short	0x0034
        /*0044*/ 	.byte	0x00, 0xf0, 0x11, 0x00


	//----- nvinfo : EIATTR_KPARAM_INFO
	.align		4
.L_24:
        /*0048*/ 	.byte	0x04, 0x17
        /*004a*/ 	.short	(.L_26 - .L_25)
.L_25:
        /*004c*/ 	.word	0x00000000
        /*0050*/ 	.short	0x0009
        /*0052*/ 	.short	0x0030
        /*0054*/ 	.byte	0x00, 0xf0, 0x11, 0x00


	//----- nvinfo : EIATTR_KPARAM_INFO
	.align		4
.L_26:
        /*0058*/ 	.byte	0x04, 0x17
        /*005a*/ 	.short	(.L_28 - .L_27)
.L_27:
        /*005c*/ 	.word	0x00000000
        /*0060*/ 	.short	0x0008
        /*0062*/ 	.short	0x002c
        /*0064*/ 	.byte	0x00, 0xf0, 0x11, 0x00


	//----- nvinfo : EIATTR_KPARAM_INFO
	.align		4
.L_28:
        /*0068*/ 	.byte	0x04, 0x17
        /*006a*/ 	.short	(.L_30 - .L_29)
.L_29:
        /*006c*/ 	.word	0x00000000
        /*0070*/ 	.short	0x0007
        /*0072*/ 	.short	0x0028
        /*0074*/ 	.byte	0x00, 0xf0, 0x11, 0x00


	//----- nvinfo : EIATTR_KPARAM_INFO
	.align		4
.L_30:
        /*0078*/ 	.byte	0x04, 0x17
        /*007a*/ 	.short	(.L_32 - .L_31)
.L_31:
        /*007c*/ 	.word	0x00000000
        /*0080*/ 	.short	0x0006
        /*0082*/ 	.short	0x0024
        /*0084*/ 	.byte	0x00, 0xf0, 0x11, 0x00


	//----- nvinfo : EIATTR_KPARAM_INFO
	.align		4
.L_32:
        /*0088*/ 	.byte	0x04, 0x17
        /*008a*/ 	.short	(.L_34 - .L_33)
.L_33:
        /*008c*/ 	.word	0x00000000
        /*0090*/ 	.short	0x0005
        /*0092*/ 	.short	0x0020
        /*0094*/ 	.byte	0x00, 0xf0, 0x11, 0x00


	//----- nvinfo : EIATTR_KPARAM_INFO
	.align		4
.L_34:
        /*0098*/ 	.byte	0x04, 0x17
        /*009a*/ 	.short	(.L_36 - .L_35)
.L_35:
        /*009c*/ 	.word	0x00000000
        /*00a0*/ 	.short	0x0004
        /*00a2*/ 	.short	0x001c
        /*00a4*/ 	.byte	0x00, 0xf0, 0x11, 0x00


	//----- nvinfo : EIATTR_KPARAM_INFO
	.align		4
.L_36:
        /*00a8*/ 	.byte	0x04, 0x17
        /*00aa*/ 	.short	(.L_38 - .L_37)
.L_37:
        /*00ac*/ 	.word	0x00000000
        /*00b0*/ 	.short	0x0003
        /*00b2*/ 	.short	0x0018
        /*00b4*/ 	.byte	0x00, 0xf0, 0x11, 0x00


	//----- nvinfo : EIATTR_KPARAM_INFO
	.align		4
.L_38:
        /*00b8*/ 	.byte	0x04, 0x17
        /*00ba*/ 	.short	(.L_40 - .L_39)
.L_39:
        /*00bc*/ 	.word	0x00000000
        /*00c0*/ 	.short	0x0002
        /*00c2*/ 	.short	0x0010
        /*00c4*/ 	.byte	0x00, 0xf4, 0x21, 0x00


	//----- nvinfo : EIATTR_KPARAM_INFO
	.align		4
.L_40:
        /*00c8*/ 	.byte	0x04, 0x17
        /*00ca*/ 	.short	(.L_42 - .L_41)
.L_41:
        /*00cc*/ 	.word	0x00000000
        /*00d0*/ 	.short	0x0001
        /*00d2*/ 	.short	0x0008
        /*00d4*/ 	.byte	0x00, 0xf4, 0x21, 0x00


	//----- nvinfo : EIATTR_KPARAM_INFO
	.align		4
.L_42:
        /*00d8*/ 	.byte	0x04, 0x17
        /*00da*/ 	.short	(.L_44 - .L_43)
.L_43:
        /*00dc*/ 	.word	0x00000000
        /*00e0*/ 	.short	0x0000
        /*00e2*/ 	.short	0x0000
        /*00e4*/ 	.byte	0x00, 0xf4, 0x21, 0x00


	//----- nvinfo : EIATTR_AT_ENTRY_FRAGMENTS
	.align		4
.L_44:
        /*00e8*/ 	.byte	0x04, 0x4f
        /*00ea*/ 	.short	(.L_46 - .L_45)


	//   ....[0]....
.L_45:
        /*00ec*/ 	.word	0x00000004


	//----- nvinfo : EIATTR_RESERVED_SMEM_USED
	.align		4
.L_46:
        /*00f0*/ 	.byte	0x01, 0x41
	.zero		2


	//----- nvinfo : EIATTR_SPARSE_MMA_MASK
	.align		4
        /*00f4*/ 	.byte	0x03, 0x50
        /*00f6*/ 	.short	0x0000


	//----- nvinfo : EIATTR_TCGEN05_1CTA_USED
	.align		4
        /*00f8*/ 	.byte	0x01, 0x51
	.zero		2


	//----- nvinfo : EIATTR_MAXREG_COUNT
	.align		4
        /*00fc*/ 	.byte	0x03, 0x1b
        /*00fe*/ 	.short	0x00ff


	//----- nvinfo : EIATTR_NUM_BARRIERS
	.align		4
        /*0100*/ 	.byte	0x02, 0x4c
        /*0102*/ 	.byte	0x01
	.zero		1


	//----- nvinfo : EIATTR_ANNOTATIONS
	.align		4
        /*0104*/ 	.byte	0x04, 0x55
        /*0106*/ 	.short	(.L_48 - .L_47)


	//   ....[0]....
.L_47:
        /*0108*/ 	.word	0x00000001
        /*010c*/ 	.byte	0xe0, 0x09, 0x00, 0x00, 0x01, 0x00, 0x00, 0x00, 0x20, 0x0b, 0x00, 0x00, 0x01, 0x00, 0x00, 0x00
        /* <DEDUP_REMOVED lines=393> */
        /*19ac*/ 	.byte	0xc0, 0xb3, 0x01, 0x00


	//----- nvinfo : EIATTR_INT_WARP_WIDE_INSTR_OFFSETS
	.align		4
.L_48:
        /*19b0*/ 	.byte	0x04, 0x31
        /*19b2*/ 	.short	(.L_50 - .L_49)


	//   ....[0]....
.L_49:
        /*19b4*/ 	.word	0x00007260


	//   ....[1]....
        /*19b8*/ 	.word	0x00007280


	//   ....[2]....
        /*19bc*/ 	.word	0x000073a0


	//   ....[3]....
        /*19c0*/ 	.word	0x0001eb60


	//   ....[4]....
        /*19c4*/ 	.word	0x0001ebb0


	//----- nvinfo : EIATTR_COOP_GROUP_MASK_REGIDS
	.align		4
.L_50:
        /*19c8*/ 	.byte	0x04, 0x29
        /*19ca*/ 	.short	(.L_52 - .L_51)


	//   ....[0]....
.L_51:
        /*19cc*/ 	.word	0xffffffff


	//   ....[1]....
        /*19d0*/ 	.word	0xffffffff


	//   ....[2]....
        /*19d4*/ 	.word	0xffffffff


	//   ....[3]....
        /*19d8*/ 	.word	0xffffffff


	//----- nvinfo : EIATTR_COOP_GROUP_INSTR_OFFSETS
	.align		4
.L_52:
        /*19dc*/ 	.byte	0x04, 0x28
        /*19de*/ 	.short	(.L_54 - .L_53)


	//   ....[0]....
.L_53:
        /*19e0*/ 	.word	0x00000070


	//   ....[1]....
        /*19e4*/ 	.word	0x00000330


	//   ....[2]....
        /*19e8*/ 	.word	0x0001e9f0


	//   ....[3]....
        /*19ec*/ 	.word	0x0001ec60


	//----- nvinfo : EIATTR_VRC_CTA_INIT_COUNT
	.align		4
.L_54:
        /*19f0*/ 	.byte	0x02, 0x4a
        /*19f2*/ 	.byte	0x80
	.zero		1


	//----- nvinfo : EIATTR_MBARRIER_INSTR_OFFSETS
	.align		4
        /*19f4*/ 	.byte	0x04, 0x39
        /*19f6*/ 	.short	(.L_56 - .L_55)


	//   ....[0]....
.L_55:
        /*19f8*/ 	.word	0x00007460
        /*19fc*/ 	.word	0x000000ff
        /*1a00*/ 	.word	0x00000000
        /*1a04*/ 	.short	0x0100
        /*1a06*/ 	.byte	0x1d
	.zero		1


	//   ....[1]....
        /*1a08*/ 	.word	0x000074b0
        /*1a0c*/ 	.word	0x000000ff
        /*1a10*/ 	.word	0x00036008
        /*1a14*/ 	.short	0x0100
        /*1a16*/ 	.byte	0x1a
	.zero		1


	//   ....[2]....
        /*1a18*/ 	.word	0x000130d0
        /*1a1c*/ 	.word	0x000000ff
        /*1a20*/ 	.word	0x00000000
        /*1a24*/ 	.short	0x010a
        /*1a26*/ 	.byte	0x21
	.zero		1


	//   ....[3]....
        /*1a28*/ 	.word	0x00015750
        /*1a2c*/ 	.word	0x000000ff
        /*1a30*/ 	.word	0x00000000
        /*1a34*/ 	.short	0x010a
        /*1a36*/ 	.byte	0x1d
	.zero		1


	//   ....[4]....
        /*1a38*/ 	.word	0x00015800
        /*1a3c*/ 	.word	0x000000ff
        /*1a40*/ 	.word	0x00036000
        /*1a44*/ 	.short	0x0108
        /*1a46*/ 	.byte	0x1a
	.zero		1


	//   ....[5]....
        /*1a48*/ 	.word	0x000158a0
        /*1a4c*/ 	.word	0x000000ff
        /*1a50*/ 	.word	0x00036008
        /*1a54*/ 	.short	0x0108
        /*1a56*/ 	.byte	0x1a
	.zero		1


	//   ....[6]....
        /*1a58*/ 	.word	0x0001ec80
        /*1a5c*/ 	.word	0x000000ff
        /*1a60*/ 	.word	0x00000000
        /*1a64*/ 	.short	0x010a
        /*1a66*/ 	.byte	0x21
	.zero		1


	//   ....[7]....
        /*1a68*/ 	.word	0x0001ecb0
        /*1a6c*/ 	.word	0x000000ff
        /*1a70*/ 	.word	0x00000000
        /*1a74*/ 	.short	0x010a
        /*1a76*/ 	.byte	0x1d
	.zero		1


	//----- nvinfo : EIATTR_NUM_MBARRIERS
	.align		4
.L_56:
        /*1a78*/ 	.byte	0x03, 0x38
        /*1a7a*/ 	.short	0x0002


	//----- nvinfo : EIATTR_EXIT_INSTR_OFFSETS
	.align		4
        /*1a7c*/ 	.byte	0x04, 0x1c
        /*1a7e*/ 	.short	(.L_58 - .L_57)


	//   ....[0]....
.L_57:
        /*1a80*/ 	.word	0x0001ec70


	//----- nvinfo : EIATTR_REQNTID
	.align		4
.L_58:
        /*1a84*/ 	.byte	0x04, 0x10
        /*1a86*/ 	.short	(.L_60 - .L_59)
.L_59:
        /*1a88*/ 	.word	0x00000080
        /*1a8c*/ 	.word	0x00000001
        /*1a90*/ 	.word	0x00000001


	//----- nvinfo : EIATTR_CRS_STACK_SIZE
	.align		4
.L_60:
        /*1a94*/ 	.byte	0x04, 0x1e
        /*1a96*/ 	.short	(.L_62 - .L_61)
.L_61:
        /*1a98*/ 	.word	0x00000000


	//----- nvinfo : EIATTR_CBANK_PARAM_SIZE
	.align		4
.L_62:
        /*1a9c*/ 	.byte	0x03, 0x19
        /*1a9e*/ 	.short	0x0050


	//----- nvinfo : EIATTR_PARAM_CBANK
	.align		4
        /*1aa0*/ 	.byte	0x04, 0x0a
        /*1aa2*/ 	.short	(.L_64 - .L_63)
	.align		4
.L_63:
        /*1aa4*/ 	.word	index@(.nv.constant0.matmul_kernel)
        /*1aa8*/ 	.short	0x0380
        /*1aaa*/ 	.short	0x0050


	//----- nvinfo : EIATTR_SW_WAR
	.align		4
.L_64:
        /*1aac*/ 	.byte	0x04, 0x36
        /*1aae*/ 	.short	(.L_66 - .L_65)
.L_65:
        /*1ab0*/ 	.word	0x00000008
.L_66:


//--------------------- .nv.compat                --------------------------
	.section	.nv.compat,"",@"SHT_CUDA_COMPAT_INFO"
	.align	4
        /*0000*/ 	.byte	0x02, 0x02, 0x02, 0x00, 0x02, 0x05, 0x05, 0x00, 0x02, 0x03, 0x00, 0x00, 0x02, 0x06, 0x01, 0x00


//--------------------- .nv.callgraph             --------------------------
	.section	.nv.callgraph,"",@"SHT_CUDA_CALLGRAPH"
	.align	4
	.sectionentsize	8
	.align		4
        /*0000*/ 	.word	0x00000000
	.align		4
        /*0004*/ 	.word	0xffffffff
	.align		4
        /*0008*/ 	.word	0x00000000
	.align		4
        /*000c*/ 	.word	0xfffffffe
	.align		4
        /*0010*/ 	.word	0x00000000
	.align		4
        /*0014*/ 	.word	0xfffffffd
	.align		4
        /*0018*/ 	.word	0x00000000
	.align		4
        /*001c*/ 	.word	0xfffffffc


//--------------------- .text.matmul_kernel       --------------------------
	.section	.text.matmul_kernel,"ax",@progbits
	.align	128
        .global         matmul_kernel
        .type           matmul_kernel,@function
        .size           matmul_kernel,(.L_x_20 - matmul_kernel)
        .other          matmul_kernel,@"STO_CUDA_ENTRY STV_DEFAULT"
matmul_kernel:
.text.matmul_kernel:
[----:B------:R-:W1:Y:S01]  /*0000*/  LDC R1, c[0x0][0x37c] ;  /* 0x0000df00ff017b82 */ /* 0x000e620000000800 */
[----:B------:R-:W2:Y:S01]  /*0010*/  S2R R0, SR_TID.X ;  /* 0x0000000000007919 */ /* 0x000ea20000002100 */
[----:B-1----:R-:W-:Y:S01]  /*0020*/  VIADD R1, R1, 0xfffffb20 ;  /* 0xfffffb2001017836 */ /* 0x002fe20000000000 */
[----:B--2---:R-:W-:-:S13]  /*0030*/  ISETP.GE.U32.AND P0, PT, R0, 0x20, PT ;  /* 0x000000200000780c */ /* 0x004fda0003f06070 */
[----:B------:R-:W-:Y:S02]  /*0040*/  VOTEU.ANY UP0, P0 ;  /* 0x0000000000ff7886 */ /* 0x000fe40000000100 */
[----:B------:R-:W-:Y:S05]  /*0050*/  BRA.U UP0, `(.L_x_0) ;  /* 0x0000000100b87547 */ /* 0x000fea000b800000 */
[----:B------:R-:W1:Y:S01]  /*0060*/  S2UR UR6, SR_CgaCtaId ;  /* 0x00000000000679c3 */ /* 0x000e620000008800 */
[----:B------:R-:W-:Y:S01]  /*0070*/  NOP ;  /* 0x0000000000007918 */ /* 0x000fe20000000000 */
[----:B------:R-:W-:Y:S02]  /*0080*/  UMOV UR4, 0x40 ;  /* 0x0000004000047882 */ /* 0x000fe40000000000 */
[----:B-1----:R-:W-:-:S09]  /*0090*/  ULEA UR4, UR6, UR4, 0x18 ;  /* 0x0000000406047291 */ /* 0x002fd2000f8ec0ff */
[----:B------:R-:W1:Y:S01]  /*00a0*/  LDS.U8 R0, [UR4] ;  /* 0x00000004ff007984 */ /* 0x000e620008000000 */
[----:B------:R-:W-:Y:S02]  /*00b0*/  UMOV UR4, 0x400 ;  /* 0x0000040000047882 */ /* 0x000fe40000000000 */
[----:B------:R-:W-:Y:S01]  /*00c0*/  ULEA UR4, UR6, UR4, 0x18 ;  /* 0x0000000406047291 */ /* 0x000fe2000f8ec0ff */
[----:B-1----:R-:W-:-:S13]  /*00d0*/  ISETP.NE.AND P0, PT, R0, RZ, PT ;  /* 0x000000ff0000720c */ /* 0x002fda0003f05270 */
[----:B------:R-:W-:Y:S05]  /*00e0*/  @P0 BRA `(.L_x_1) ;  /* 0x00000000007c0947 */ /* 0x000fea0003800000 */
[----:B------:R-:W-:-:S13]  /*00f0*/  ELECT P0, URZ, PT ;  /* 0x0000000000ff782f */ /* 0x000fda0003800000 */
[----:B------:R-:W-:Y:S05]  /*0100*/  @!P0 BRA `(.L_x_2) ;  /* 0x0000000000848947 */ /* 0x000fea0003800000 */
[----:B------:R-:W-:Y:S01]  /*0110*/  UMOV UR5, 0x8 ;  /* 0x0000000800057882 */ /* 0x000fe20000000000 */
[----:B------:R-:W-:Y:S02]  /*0120*/  IMAD.MOV.U32 R4, RZ, RZ, 0x1 ;  /* 0x00000001ff047424 */ /* 0x000fe400078e00ff */
[----:B------:R-:W-:Y:S02]  /*0130*/  IMAD.MOV.U32 R5, RZ, RZ, 0xff ;  /* 0x000000ffff057424 */ /* 0x000fe400078e00ff */
[----:B------:R-:W-:Y:S04]  /*0140*/  DEPBAR.LE SB1, 0x36 ;  /* 0x00009d800000791a */ /* 0x000fe80000000000 */
[----:B------:R-:W1:Y:S02]  /*0150*/  UTCATOMSWS.FIND_AND_SET.ALIGN UP1, UR5, UR5 ;  /* 0x00000005000575e3 */ /* 0x000e640008020800 */
[----:B-1----:R-:W-:-:S04]  /*0160*/  PLOP3.LUT P0, PT, PT, PT, UP1, 0x80, 0x8 ;  /* 0x000000000008781c */ /* 0x002fc80003f0f018 */
[----:B------:R-:W-:-:S04]  /*0170*/  SEL R0, RZ, 0xffffffff, !P0 ;  /* 0xffffffffff007807 */ /* 0x000fc80004000000 */
[----:B------:R-:W-:Y:S01]  /*0180*/  ISETP.NE.AND P0, PT, R0, RZ, PT ;  /* 0x000000ff0000720c */ /* 0x000fe20003f05270 */
[----:B------:R-:W-:-:S12]  /*0190*/  IMAD.U32 R0, RZ, RZ, UR5 ;  /* 0x00000005ff007e24 */ /* 0x000fd8000f8e00ff */
[----:B------:R-:W-:Y:S05]  /*01a0*/  @P0 BRA `(.L_x_3) ;  /* 0x0000000000240947 */ /* 0x000fea0003800000 */
.L_x_4:
[----:B------:R-:W-:Y:S05]  /*01b0*/  NANOSLEEP 0x64 ;  /* 0x000000640000795d */ /* 0x000fea0003800000 */
[----:B------:R-:W-:-:S05]  /*01c0*/  UMOV UR5, 0x8 ;  /* 0x0000000800057882 */ /* 0x000fca0000000000 */
[----:B------:R-:W-:Y:S04]  /*01d0*/  DEPBAR.LE SB1, 0x36 ;  /* 0x00009d800000791a */ /* 0x000fe80000000000 */
[----:B------:R-:W1:Y:S02]  /*01e0*/  UTCATOMSWS.FIND_AND_SET.ALIGN UP1, UR5, UR5 ;  /* 0x00000005000575e3 */ /* 0x000e640008020800 */
[----:B-1----:R-:W-:-:S04]  /*01f0*/  PLOP3.LUT P0, PT, PT, PT, UP1, 0x80, 0x8 ;  /* 0x000000000008781c */ /* 0x002fc80003f0f018 */
[----:B------:R-:W-:-:S04]  /*0200*/  SEL R0, RZ, 0xffffffff, !P0 ;  /* 0xffffffffff007807 */ /* 0x000fc80004000000 */
[----:B------:R-:W-:Y:S01]  /*0210*/  ISETP.NE.AND P0, PT, R0, RZ, PT ;  /* 0x000000ff0000720c */ /* 0x000fe20003f05270 */
[----:B------:R-:W-:-:S12]  /*0220*/  IMAD.U32 R0, RZ, RZ, UR5 ;  /* 0x00000005ff007e24 */ /* 0x000fd8000f8e00ff */
[----:B------:R-:W-:Y:S05]  /*0230*/  @!P0 BRA `(.L_x_4) ;  /* 0xfffffffc00dc8947 */ /* 0x000fea000383ffff */
.L_x_3:
[C---:B------:R-:W-:Y:S01]  /*0240*/  VIADD R3, R0.reuse, 0x10 ;  /* 0x0000001000037836 */ /* 0x040fe20000000000 */
[----:B------:R-:W-:Y:S01]  /*0250*/  UMOV UR5, 0x50 ;  /* 0x0000005000057882 */ /* 0x000fe20000000000 */
[----:B------:R-:W-:Y:S01]  /*0260*/  SHF.L.U32 R2, R5, R0, RZ ;  /* 0x0000000005027219 */ /* 0x000fe200000006ff */
[----:B------:R-:W-:Y:S01]  /*0270*/  ULEA UR5, UR6, UR5, 0x18 ;  /* 0x0000000506057291 */ /* 0x000fe2000f8ec0ff */
[----:B------:R-:W-:Y:S01]  /*0280*/  IMAD.SHL.U32 R0, R0, 0x20, RZ ;  /* 0x0000002000007824 */ /* 0x000fe200078e00ff */
[----:B------:R-:W-:-:S04]  /*0290*/  SHF.L.U32 R3, R4, R3, RZ ;  /* 0x0000000304037219 */ /* 0x000fc800000006ff */
[----:B------:R-:W-:-:S05]  /*02a0*/  LOP3.LUT R2, R3, R2, RZ, 0xfc, !PT ;  /* 0x0000000203027212 */ /* 0x000fca00078efcff */
[----:B------:R1:W-:Y:S04]  /*02b0*/  ATOMS.OR RZ, [UR5], R2 ;  /* 0x00000002ffff798c */ /* 0x0003e8000b000005 */
[----:B------:R1:W-:Y:S01]  /*02c0*/  STS [UR4], R0 ;  /* 0x00000000ff007988 */ /* 0x0003e20008000804 */
[----:B------:R-:W-:Y:S05]  /*02d0*/  BRA `(.L_x_2) ;  /* 0x0000000000107947 */ /* 0x000fea0003800000 */
.L_x_1:
[----:B------:R-:W-:Y:S01]  /*02e0*/  IMAD.MOV.U32 R0, RZ, RZ, -0x1 ;  /* 0xffffffffff007424 */ /* 0x000fe200078e00ff */
[----:B------:R-:W-:-:S04]  /*02f0*/  MOV R2, 0x320 ;  /* 0x0000032000027802 */ /* 0x000fc80000000f00 */
[----:B------:R1:W-:Y:S03]  /*0300*/  STS [UR4], R0 ;  /* 0x00000000ff007988 */ /* 0x0003e60008000804 */
[----:B-1----:R-:W-:Y:S05]  /*0310*/  CALL.REL.NOINC `($__internal_1_$__cuda_sm10x_tcgen05_guardrail_trap_phase_invalid_during_alloc) ;  /* 0x000001e8007c7944 */ /* 0x002fea0003c00000 */
.L_x_2:
[----:B------:R-:W-:Y:S05]  /*0320*/  WARPSYNC.ALL ;  /* 0x0000000000007948 */ /* 0x000fea0003800000 */
[----:B------:R-:W-:Y:S01]  /*0330*/  NOP ;  /* 0x0000000000007918 */ /* 0x000fe20000000000 */
.L_x_0:
[----:B------:R-:W2:Y:S01]  /*0340*/  LDC.64 R4, c[0x0][0x398] ;  /* 0x0000e600ff047b82 */ /* 0x000ea20000000a00 */
[----:B------:R-:W3:Y:S01]  /*0350*/  S2R R9, SR_CTAID.X ;  /* 0x0000000000097919 */ /* 0x000ee20000002500 */
[----:B------:R-:W-:Y:S01]  /*0360*/  UMOV UR26, 0x400 ;  /* 0x00000400001a7882 */ /* 0x000fe20000000000 */
[----:B------:R-:W4:Y:S01]  /*0370*/  LDCU.64 UR16, c[0x0][0x3a8] ;  /* 0x00007500ff1077ac */ /* 0x000f220008000a00 */
[----:B------:R-:W5:Y:S01]  /*0380*/  S2R R161, SR_TID.X ;  /* 0x0000000000a17919 */ /* 0x000f620000002100 */
[----:B------:R-:W1:Y:S03]  /*0390*/  LDCU UR4, c[0x0][0x3a4] ;  /* 0x00007480ff0477ac */ /* 0x000e660008000800 */
[----:B------:R-:W1:Y:S01]  /*03a0*/  S2UR UR5, SR_CgaCtaId ;  /* 0x00000000000579c3 */ /* 0x000e620000008800 */
[----:B------:R-:W1:Y:S01]  /*03b0*/  LDCU.128 UR12, c[0x0][0x380] ;  /* 0x00007000ff0c77ac */ /* 0x000e620008000c00 */
[----:B------:R-:W1:Y:S06]  /*03c0*/  LDCU.64 UR38, c[0x0][0x358] ;  /* 0x00006b00ff2677ac */ /* 0x000e6c0008000a00 */
[----:B------:R-:W4:Y:S01]  /*03d0*/  LDC R157, c[0x0][0x3a0] ;  /* 0x0000e800ff9d7b82 */ /* 0x000f220000000800 */
[----:B------:R-:W-:Y:S01]  /*03e0*/  UMOV UR7, 0x1 ;  /* 0x0000000100077882 */ /* 0x000fe20000000000 */
[----:B-12---:R-:W-:Y:S01]  /*03f0*/  VIADD R0, R5, 0x1ff ;  /* 0x000001ff05007836 */ /* 0x006fe20000000000 */
[----:B------:R-:W-:-:S04]  /*0400*/  IABS R13, R4 ;  /* 0x00000004000d7213 */ /* 0x000fc80000000000 */
[----:B------:R-:W-:Y:S01]  /*0410*/  SHF.R.S32.HI R3, RZ, 0x1f, R0 ;  /* 0x0000001fff037819 */ /* 0x000fe20000011400 */
[----:B------:R-:W-:-:S03]  /*0420*/  ULEA UR26, UR5, UR26, 0x18 ;  /* 0x0000001a051a7291 */ /* 0x000fc6000f8ec0ff */
[----:B------:R-:W-:Y:S01]  /*0430*/  LEA.HI R3, R3, R0, RZ, 0x9 ;  /* 0x0000000003037211 */ /* 0x000fe200078f48ff */
[----:B------:R-:W-:Y:S01]  /*0440*/  BAR.SYNC.DEFER_BLOCKING 0x0 ;  /* 0x0000000000007b1d */ /* 0x000fe20000010000 */
[----:B---3--:R-:W-:Y:S01]  /*0450*/  IABS R10, R9 ;  /* 0x00000009000a7213 */ /* 0x008fe20000000000 */
[----:B------:R-:W-:Y:S01]  /*0460*/  UIADD3 UR33, UPT, UPT, UR26, 0x36000, URZ ;  /* 0x000360001a217890 */ /* 0x000fe2000fffe0ff */
[----:B------:R-:W-:Y:S02]  /*0470*/  SHF.R.S32.HI R3, RZ, 0x9, R3 ;  /* 0x00000009ff037819 */ /* 0x000fe40000011403 */
[----:B-----5:R-:W-:Y:S01]  /*0480*/  LOP3.LUT R25, R161, 0x1f, RZ, 0xc0, !PT ;  /* 0x0000001fa1197812 */ /* 0x020fe200078ec0ff */
[----:B----4-:R-:W-:Y:S02]  /*0490*/  VIADD R153, R157, 0x1f ;  /* 0x0000001f9d997836 */ /* 0x010fe40000000000 */
[----:B------:R-:W-:-:S05]  /*04a0*/  IMAD.SHL.U32 R6, R3, 0x8, RZ ;  /* 0x0000000803067824 */ /* 0x000fca00078e00ff */
[-C--:B------:R-:W-:Y:S02]  /*04b0*/  IABS R7, R6.reuse ;  /* 0x0000000600077213 */ /* 0x080fe40000000000 */
[----:B------:R-:W-:Y:S02]  /*04c0*/  IABS R12, R6 ;  /* 0x00000006000c7213 */ /* 0x000fe40000000000 */
[----:B------:R-:W1:Y:S01]  /*04d0*/  I2F.RP R0, R7 ;  /* 0x0000000700007306 */ /* 0x000e620000209400 */
[----:B------:R-:W2:Y:S07]  /*04e0*/  LDS R16, [UR26] ;  /* 0x0000001aff107984 */ /* 0x000eae0008000800 */
[----:B-1----:R-:W1:Y:S02]  /*04f0*/  MUFU.RCP R0, R0 ;  /* 0x0000000000007308 */ /* 0x002e640000001000 */
[----:B-1----:R-:W-:-:S02]  /*0500*/  VIADD R2, R0, 0xffffffe ;  /* 0x0ffffffe00027836 */ /* 0x002fc40000000000 */
[----:B------:R-:W-:-:S04]  /*0510*/  IMAD.MOV R0, RZ, RZ, -R12 ;  /* 0x000000ffff007224 */ /* 0x000fc800078e0a0c */
[----:B------:R1:W3:Y:S02]  /*0520*/  F2I.FTZ.U32.TRUNC.NTZ R3, R2 ;  /* 0x0000000200037305 */ /* 0x0002e4000021f000 */
[----:B-1----:R-:W-:Y:S01]  /*0530*/  IMAD.MOV.U32 R2, RZ, RZ, RZ ;  /* 0x000000ffff027224 */ /* 0x002fe200078e00ff */
[----:B--2---:R-:W-:Y:S01]  /*0540*/  R2UR UR27, R16 ;  /* 0x00000000101b72ca */ /* 0x004fe200000e0000 */
[----:B---3--:R-:W-:-:S04]  /*0550*/  IMAD.MOV R8, RZ, RZ, -R3 ;  /* 0x000000ffff087224 */ /* 0x008fc800078e0a03 */
[----:B------:R-:W-:Y:S02]  /*0560*/  IMAD R11, R8, R7, RZ ;  /* 0x00000007080b7224 */ /* 0x000fe400078e02ff */
[----:B------:R-:W-:Y:S02]  /*0570*/  IMAD.MOV.U32 R8, RZ, RZ, R10 ;  /* 0x000000ffff087224 */ /* 0x000fe400078e000a */
[----:B------:R-:W-:-:S06]  /*0580*/  IMAD.HI.U32 R3, R3, R11, R2 ;  /* 0x0000000b03037227 */ /* 0x000fcc00078e0002 */
[----:B------:R-:W-:-:S04]  /*0590*/  IMAD.HI.U32 R3, R3, R8, RZ ;  /* 0x0000000803037227 */ /* 0x000fc800078e00ff */
[----:B------:R-:W-:Y:S01]  /*05a0*/  IMAD R0, R3, R0, R8 ;  /* 0x0000000003007224 */ /* 0x000fe200078e0208 */
[----:B------:R-:W-:Y:S04]  /*05b0*/  BAR.SYNC.DEFER_BLOCKING 0x0 ;  /* 0x0000000000007b1d */ /* 0x000fe80000010000 */
[----:B------:R-:W-:-:S13]  /*05c0*/  ISETP.GT.U32.AND P1, PT, R7, R0, PT ;  /* 0x000000000700720c */ /* 0x000fda0003f24070 */
[----:B------:R-:W-:Y:S02]  /*05d0*/  @!P1 IMAD.IADD R0, R0, 0x1, -R7 ;  /* 0x0000000100009824 */ /* 0x000fe400078e0a07 */
[----:B------:R-:W-:Y:S01]  /*05e0*/  @!P1 VIADD R3, R3, 0x1 ;  /* 0x0000000103039836 */ /* 0x000fe20000000000 */
[----:B------:R-:W-:Y:S02]  /*05f0*/  ISETP.NE.AND P1, PT, R6, RZ, PT ;  /* 0x000000ff0600720c */ /* 0x000fe40003f25270 */
[----:B------:R-:W-:Y:S02]  /*0600*/  ISETP.GE.U32.AND P0, PT, R0, R7, PT ;  /* 0x000000070000720c */ /* 0x000fe40003f06070 */
[----:B------:R-:W-:-:S04]  /*0610*/  LOP3.LUT R0, R9, R6, RZ, 0x3c, !PT ;  /* 0x0000000609007212 */ /* 0x000fc800078e3cff */
[----:B------:R-:W-:Y:S01]  /*0620*/  ISETP.GE.AND P2, PT, R0, RZ, PT ;  /* 0x000000ff0000720c */ /* 0x000fe20003f46270 */
[----:B------:R-:W-:-:S06]  /*0630*/  VIADD R0, R4, 0x3f ;  /* 0x0000003f04007836 */ /* 0x000fcc0000000000 */
[----:B------:R-:W-:-:S04]  /*0640*/  @P0 VIADD R3, R3, 0x1 ;  /* 0x0000000103030836 */ /* 0x000fc80000000000 */
[----:B------:R-:W-:Y:S01]  /*0650*/  IMAD.MOV.U32 R2, RZ, RZ, R3 ;  /* 0x000000ffff027224 */ /* 0x000fe200078e0003 */
[----:B------:R-:W-:-:S03]  /*0660*/  SHF.R.S32.HI R3, RZ, 0x1f, R0 ;  /* 0x0000001fff037819 */ /* 0x000fc60000011400 */
[----:B------:R-:W-:Y:S01]  /*0670*/  @!P2 IMAD.MOV R2, RZ, RZ, -R2 ;  /* 0x000000ffff02a224 */ /* 0x000fe200078e0a02 */
[----:B------:R-:W-:Y:S02]  /*0680*/  @!P1 LOP3.LUT R2, RZ, R6, RZ, 0x33, !PT ;  /* 0x00000006ff029212 */ /* 0x000fe400078e33ff */
[----:B------:R-:W-:-:S03]  /*0690*/  LEA.HI R3, R3, R0, RZ, 0x6 ;  /* 0x0000000003037211 */ /* 0x000fc600078f30ff */
[----:B------:R-:W-:Y:S02]  /*06a0*/  IMAD.SHL.U32 R12, R2, 0x8, RZ ;  /* 0x00000008020c7824 */ /* 0x000fe400078e00ff */
[----:B------:R-:W-:-:S03]  /*06b0*/  IMAD.MOV R2, RZ, RZ, -R2 ;  /* 0x000000ffff027224 */ /* 0x000fc600078e0a02 */
[----:B------:R-:W-:Y:S01]  /*06c0*/  LEA.HI.SX32 R3, R3, -R12, 0x1a ;  /* 0x8000000c03037211 */ /* 0x000fe200078fd2ff */
[----:B------:R-:W-:Y:S02]  /*06d0*/  IMAD R14, R6, R2, R9 ;  /* 0x00000002060e7224 */ /* 0x000fe400078e0209 */
[----:B------:R-:W-:Y:S01]  /*06e0*/  IMAD.MOV.U32 R6, RZ, RZ, RZ ;  /* 0x000000ffff067224 */ /* 0x000fe200078e00ff */
[----:B------:R-:W-:Y:S02]  /*06f0*/  VIMNMX R15, PT, PT, R3, 0x8, PT ;  /* 0x00000008030f7848 */ /* 0x000fe40003fe0100 */
[----:B------:R-:W-:Y:S02]  /*0700*/  IABS R3, R5 ;  /* 0x0000000500037213 */ /* 0x000fe40000000000 */
[-C--:B------:R-:W-:Y:S02]  /*0710*/  IABS R11, R15.reuse ;  /* 0x0000000f000b7213 */ /* 0x080fe40000000000 */
[----:B------:R-:W-:Y:S01]  /*0720*/  IABS R2, R15 ;  /* 0x0000000f00027213 */ /* 0x000fe20000000000 */
[----:B------:R-:W1:Y:S08]  /*0730*/  I2F.RP R8, R3 ;  /* 0x0000000300087306 */ /* 0x000e700000209400 */
[----:B------:R-:W2:Y:S08]  /*0740*/  I2F.RP R0, R11 ;  /* 0x0000000b00007306 */ /* 0x000eb00000209400 */
[----:B-1----:R-:W-:Y:S08]  /*0750*/  MUFU.RCP R8, R8 ;  /* 0x0000000800087308 */ /* 0x002ff00000001000 */
[----:B--2---:R-:W1:Y:S02]  /*0760*/  MUFU.RCP R0, R0 ;  /* 0x0000000000007308 */ /* 0x004e640000001000 */
[----:B-1----:R-:W-:Y:S01]  /*0770*/  VIADD R7, R0, 0xffffffe ;  /* 0x0ffffffe00077836 */ /* 0x002fe20000000000 */
[----:B------:R-:W-:-:S05]  /*0780*/  IABS R0, R14 ;  /* 0x0000000e00007213 */ /* 0x000fca0000000000 */
[----:B------:R-:W1:Y:S02]  /*0790*/  F2I.FTZ.U32.TRUNC.NTZ R7, R7 ;  /* 0x0000000700077305 */ /* 0x000e64000021f000 */
[----:B-1----:R-:W-:-:S04]  /*07a0*/  IMAD.MOV R10, RZ, RZ, -R7 ;  /* 0x000000ffff0a7224 */ /* 0x002fc800078e0a07 */
[----:B------:R-:W-:Y:S01]  /*07b0*/  IMAD R9, R10, R11, RZ ;  /* 0x0000000b0a097224 */ /* 0x000fe200078e02ff */
[----:B------:R-:W-:-:S03]  /*07c0*/  SHF.R.U32.HI R10, RZ, 0x5, R161 ;  /* 0x00000005ff0a7819 */ /* 0x000fc600000116a1 */
[----:B------:R-:W-:Y:S01]  /*07d0*/  IMAD.HI.U32 R6, R7, R9, R6 ;  /* 0x0000000907067227 */ /* 0x000fe200078e0006 */
[----:B------:R-:W-:-:S03]  /*07e0*/  SGXT.U32 R10, R10, 0x2 ;  /* 0x000000020a0a781a */ /* 0x000fc60000000000 */
[----:B------:R-:W-:Y:S02]  /*07f0*/  IMAD.MOV.U32 R7, RZ, RZ, R0 ;  /* 0x000000ffff077224 */ /* 0x000fe400078e0000 */
[----:B------:R-:W-:Y:S02]  /*0800*/  IMAD.MOV R0, RZ, RZ, -R2 ;  /* 0x000000ffff007224 */ /* 0x000fe400078e0a02 */
[----:B------:R-:W-:Y:S01]  /*0810*/  IMAD.HI.U32 R6, R6, R7, RZ ;  /* 0x0000000706067227 */ /* 0x000fe200078e00ff */
[----:B------:R-:W1:Y:S03]  /*0820*/  I2F.RP R2, R13 ;  /* 0x0000000d00027306 */ /* 0x000e660000209400 */
[----:B------:R-:W-:Y:S02]  /*0830*/  IMAD R0, R6, R0, R7 ;  /* 0x0000000006007224 */ /* 0x000fe400078e0207 */
[----:B------:R-:W-:-:S03]  /*0840*/  VIADD R7, R8, 0xffffffe ;  /* 0x0ffffffe08077836 */ /* 0x000fc60000000000 */
[----:B------:R-:W-:-:S03]  /*0850*/  ISETP.GT.U32.AND P1, PT, R11, R0, PT ;  /* 0x000000000b00720c */ /* 0x000fc60003f24070 */
[----:B------:R-:W2:Y:S08]  /*0860*/  F2I.FTZ.U32.TRUNC.NTZ R7, R7 ;  /* 0x0000000700077305 */ /* 0x000eb0000021f000 */
[----:B-1----:R-:W1:Y:S02]  /*0870*/  MUFU.RCP R2, R2 ;  /* 0x0000000200027308 */ /* 0x002e640000001000 */
[----:B------:R-:W-:-:S02]  /*0880*/  @!P1 IMAD.IADD R0, R0, 0x1, -R11 ;  /* 0x0000000100009824 */ /* 0x000fc400078e0a0b */
[----:B------:R-:W-:Y:S01]  /*0890*/  @!P1 VIADD R6, R6, 0x1 ;  /* 0x0000000106069836 */ /* 0x000fe20000000000 */
[----:B------:R-:W-:Y:S02]  /*08a0*/  ISETP.NE.AND P1, PT, R15, RZ, PT ;  /* 0x000000ff0f00720c */ /* 0x000fe40003f25270 */
[----:B------:R-:W-:Y:S02]  /*08b0*/  ISETP.GE.U32.AND P0, PT, R0, R11, PT ;  /* 0x0000000b0000720c */ /* 0x000fe40003f06070 */
[----:B------:R-:W-:-:S04]  /*08c0*/  LOP3.LUT R0, R14, R15, RZ, 0x3c, !PT ;  /* 0x0000000f0e007212 */ /* 0x000fc800078e3cff */
[----:B------:R-:W-:Y:S01]  /*08d0*/  ISETP.GE.AND P2, PT, R0, RZ, PT ;  /* 0x000000ff0000720c */ /* 0x000fe20003f46270 */
[----:B--2---:R-:W-:Y:S02]  /*08e0*/  IMAD.MOV R0, RZ, RZ, -R7 ;  /* 0x000000ffff007224 */ /* 0x004fe400078e0a07 */
[----:B-1----:R-:W-:Y:S02]  /*08f0*/  VIADD R8, R2, 0xffffffe ;  /* 0x0ffffffe02087836 */ /* 0x002fe40000000000 */
[----:B------:R-:W-:Y:S02]  /*0900*/  IMAD R11, R0, R3, RZ ;  /* 0x00000003000b7224 */ /* 0x000fe400078e02ff */
[----:B------:R-:W-:Y:S01]  /*0910*/  @P0 VIADD R6, R6, 0x1 ;  /* 0x0000000106060836 */ /* 0x000fe20000000000 */
[----:B------:R1:W2:Y:S03]  /*0920*/  F2I.FTZ.U32.TRUNC.NTZ R9, R8 ;  /* 0x0000000800097305 */ /* 0x0002a6000021f000 */
[----:B------:R-:W-:Y:S01]  /*0930*/  IMAD.MOV.U32 R2, RZ, RZ, R6 ;  /* 0x000000ffff027224 */ /* 0x000fe200078e0006 */
[----:B------:R-:W-:-:S03]  /*0940*/  SHF.R.U32.HI R6, RZ, 0x5, R161 ;  /* 0x00000005ff067819 */ /* 0x000fc600000116a1 */
[----:B------:R-:W-:Y:S01]  /*0950*/  @!P2 IMAD.MOV R2, RZ, RZ, -R2 ;  /* 0x000000ffff02a224 */ /* 0x000fe200078e0a02 */
[----:B------:R-:W-:Y:S01]  /*0960*/  @!P1 LOP3.LUT R2, RZ, R15, RZ, 0x33, !PT ;  /* 0x0000000fff029212 */ /* 0x000fe200078e33ff */
[----:B-1----:R-:W-:Y:S01]  /*0970*/  IMAD.MOV.U32 R8, RZ, RZ, RZ ;  /* 0x000000ffff087224 */ /* 0x002fe200078e00ff */
[----:B------:R-:W-:Y:S01]  /*0980*/  R2UR UR10, R6 ;  /* 0x00000000060a72ca */ /* 0x000fe200000e0000 */
[----:B------:R-:W-:Y:S02]  /*0990*/  IMAD.MOV.U32 R6, RZ, RZ, RZ ;  /* 0x000000ffff067224 */ /* 0x000fe400078e00ff */
[----:B------:R-:W-:Y:S02]  /*09a0*/  IMAD.MOV R0, RZ, RZ, -R2 ;  /* 0x000000ffff007224 */ /* 0x000fe400078e0a02 */
[----:B------:R-:W-:Y:S02]  /*09b0*/  IMAD.SHL.U32 R17, R2, 0x200, RZ ;  /* 0x0000020002117824 */ /* 0x000fe400078e00ff */
[----:B------:R-:W-:-:S02]  /*09c0*/  IMAD R0, R15, R0, R14 ;  /* 0x000000000f007224 */ /* 0x000fc400078e020e */
[----:B------:R-:W-:Y:S01]  /*09d0*/  IMAD.SHL.U32 R15, R161, 0x10, RZ ;  /* 0x00000010a10f7824 */ /* 0x000fe200078e00ff */
[----:B------:R1:W-:Y:S01]  /*09e0*/  STL [R1+0x134], R17 ;  /* 0x0001341101007387 */ /* 0x0003e20000100800 */
[----:B------:R-:W-:Y:S01]  /*09f0*/  IMAD.HI.U32 R2, R7, R11, R6 ;  /* 0x0000000b07027227 */ /* 0x000fe200078e0006 */
[----:B------:R-:W-:Y:S02]  /*0a00*/  LOP3.LUT R7, R17, R10, RZ, 0xfc, !PT ;  /* 0x0000000a11077212 */ /* 0x000fe400078efcff */
[----:B------:R-:W-:Y:S01]  /*0a10*/  LOP3.LUT R10, R15, 0x70, RZ, 0xc0, !PT ;  /* 0x000000700f0a7812 */ /* 0x000fe200078ec0ff */
[--C-:B--2---:R-:W-:Y:S01]  /*0a20*/  IMAD.MOV R6, RZ, RZ, -R9.reuse ;  /* 0x000000ffff067224 */ /* 0x104fe200078e0a09 */
[----:B------:R-:W-:Y:S02]  /*0a30*/  LOP3.LUT R11, R161, 0x3f, RZ, 0xc0, !PT ;  /* 0x0000003fa10b7812 */ /* 0x000fe400078ec0ff */
[C---:B------:R-:W-:Y:S01]  /*0a40*/  LOP3.LUT R14, R7.reuse, 0x1fc, RZ, 0xfc, !PT ;  /* 0x000001fc070e7812 */ /* 0x040fe200078efcff */
[----:B------:R-:W-:Y:S01]  /*0a50*/  IMAD R15, R6, R13, RZ ;  /* 0x0000000d060f7224 */ /* 0x000fe200078e02ff */
[----:B------:R-:W-:Y:S01]  /*0a60*/  IABS R32, R7 ;  /* 0x0000000700207213 */ /* 0x000fe20000000000 */
[----:B------:R-:W-:Y:S01]  /*0a70*/  IMAD.IADD R6, R12, 0x1, R0 ;  /* 0x000000010c067824 */ /* 0x000fe200078e0200 */
[----:B------:R-:W-:Y:S01]  /*0a80*/  LOP3.LUT R12, R7, 0x4, RZ, 0xfc, !PT ;  /* 0x00000004070c7812 */ /* 0x000fe200078efcff */
[----:B------:R-:W-:Y:S01]  /*0a90*/  IMAD.HI.U32 R8, R9, R15, R8 ;  /* 0x0000000f09087227 */ /* 0x000fe200078e0008 */
[----:B------:R-:W-:-:S02]  /*0aa0*/  IABS R144, R14 ;  /* 0x0000000e00907213 */ /* 0x000fc40000000000 */
[----:B------:R-:W-:Y:S01]  /*0ab0*/  IABS R142, R12 ;  /* 0x0000000c008e7213 */ /* 0x000fe20000000000 */
[----:B------:R-:W-:Y:S01]  /*0ac0*/  IMAD R27, R6, 0x40, R11 ;  /* 0x00000040061b7824 */ /* 0x000fe200078e020b */
[----:B------:R-:W-:Y:S01]  /*0ad0*/  ISETP.GE.AND P2, PT, R14, RZ, PT ;  /* 0x000000ff0e00720c */ /* 0x000fe20003f46270 */
[----:B------:R-:W-:Y:S01]  /*0ae0*/  IMAD R0, R11, 0x80, R10 ;  /* 0x000000800b007824 */ /* 0x000fe200078e020a */
[C---:B------:R-:W-:Y:S01]  /*0af0*/  LOP3.LUT R11, R7.reuse, 0xc, RZ, 0xfc, !PT ;  /* 0x0000000c070b7812 */ /* 0x040fe200078efcff */
[----:B------:R-:W-:Y:S01]  /*0b00*/  IMAD.HI.U32 R9, R2, R32, RZ ;  /* 0x0000002002097227 */ /* 0x000fe200078e00ff */
[----:B------:R-:W-:Y:S01]  /*0b10*/  IABS R244, R27 ;  /* 0x0000001b00f47213 */ /* 0x000fe20000000000 */
[----:B------:R-:W-:Y:S01]  /*0b20*/  STL [R1+0x368], R27 ;  /* 0x0003681b01007387 */ /* 0x000fe20000100800 */
[----:B------:R-:W-:Y:S01]  /*0b30*/  ISETP.GE.AND P0, PT, R12, RZ, PT ;  /* 0x000000ff0c00720c */ /* 0x000fe20003f06270 */
[----:B------:R-:W-:Y:S01]  /*0b40*/  IMAD.HI.U32 R10, R2, R144, RZ ;  /* 0x00000090020a7227 */ /* 0x000fe200078e00ff */
[----:B------:R-:W-:-:S02]  /*0b50*/  LOP3.LUT R12, R7, 0x10, RZ, 0xfc, !PT ;  /* 0x00000010070c7812 */ /* 0x000fc400078efcff */
[----:B------:R-:W-:Y:S01]  /*0b60*/  IABS R140, R11 ;  /* 0x0000000b008c7213 */ /* 0x000fe20000000000 */
[----:B------:R-:W-:Y:S01]  /*0b70*/  IMAD.HI.U32 R8, R8, R244, RZ ;  /* 0x000000f408087227 */ /* 0x000fe200078e00ff */
[C---:B------:R-:W-:Y:S02]  /*0b80*/  LOP3.LUT R14, R7.reuse, 0x14, RZ, 0xfc, !PT ;  /* 0x00000014070e7812 */ /* 0x040fe400078efcff */
[----:B------:R-:W-:Y:S01]  /*0b90*/  IABS R138, R12 ;  /* 0x0000000c008a7213 */ /* 0x000fe20000000000 */
[C---:B------:R-:W-:Y:S01]  /*0ba0*/  IMAD.HI.U32 R6, R2.reuse, R142, RZ ;  /* 0x0000008e02067227 */ /* 0x040fe200078e00ff */
[----:B------:R-:W-:Y:S02]  /*0bb0*/  IABS R38, R14 ;  /* 0x0000000e00267213 */ /* 0x000fe40000000000 */
[C---:B------:R-:W-:Y:S01]  /*0bc0*/  LOP3.LUT R15, R7.reuse, 0x1c, RZ, 0xfc, !PT ;  /* 0x0000001c070f7812 */ /* 0x040fe200078efcff */
[----:B------:R-:W-:Y:S01]  /*0bd0*/  IMAD.MOV R8, RZ, RZ, -R8 ;  /* 0x000000ffff087224 */ /* 0x000fe200078e0a08 */
[C---:B-1----:R-:W-:Y:S01]  /*0be0*/  LOP3.LUT R17, R7.reuse, 0x1e8, RZ, 0xfc, !PT ;  /* 0x000001e807117812 */ /* 0x042fe200078efcff */
[----:B------:R-:W-:Y:S01]  /*0bf0*/  IMAD.MOV R9, RZ, RZ, -R9 ;  /* 0x000000ffff097224 */ /* 0x000fe200078e0a09 */
[----:B------:R-:W-:Y:S01]  /*0c00*/  IABS R134, R15 ;  /* 0x0000000f00867213 */ /* 0x000fe20000000000 */
[----:B------:R-:W-:Y:S01]  /*0c10*/  IMAD.MOV R10, RZ, RZ, -R10 ;  /* 0x000000ffff0a7224 */ /* 0x000fe200078e0a0a */
[----:B------:R-:W-:Y:S01]  /*0c20*/  IABS R16, R17 ;  /* 0x0000001100107213 */ /* 0x000fe20000000000 */
[----:B------:R-:W-:Y:S01]  /*0c30*/  IMAD.MOV R6, RZ, RZ, -R6 ;  /* 0x000000ffff067224 */ /* 0x000fe200078e0a06 */
[----:B------:R-:W-:Y:S01]  /*0c40*/  LOP3.LUT R21, R7, 0x1f0, RZ, 0xfc, !PT ;  /* 0x000001f007157812 */ /* 0x000fe200078efcff */
[----:B------:R-:W-:Y:S01]  /*0c50*/  IMAD R244, R13, R8, R244 ;  /* 0x000000080df47224 */ /* 0x000fe200078e02f4 */
[----:B------:R-:W-:Y:S01]  /*0c60*/  LOP3.LUT R19, R7, 0x1ec, RZ, 0xfc, !PT ;  /* 0x000001ec07137812 */ /* 0x000fe200078efcff */
[----:B------:R-:W-:Y:S01]  /*0c70*/  IMAD R32, R3, R9, R32 ;  /* 0x0000000903207224 */ /* 0x000fe200078e0220 */
[----:B------:R-:W-:Y:S01]  /*0c80*/  LOP3.LUT R23, R7, 0x1f4, RZ, 0xfc, !PT ;  /* 0x000001f407177812 */ /* 0x000fe200078efcff */
[----:B------:R-:W-:Y:S01]  /*0c90*/  IMAD R144, R3, R10, R144 ;  /* 0x0000000a03907224 */ /* 0x000fe200078e0290 */
[----:B------:R-:W-:Y:S01]  /*0ca0*/  ISETP.GT.U32.AND P1, PT, R13, R244, PT ;  /* 0x000000f40d00720c */ /* 0x000fe20003f24070 */
[C---:B------:R-:W-:Y:S01]  /*0cb0*/  IMAD R142, R3.reuse, R6, R142 ;  /* 0x00000006038e7224 */ /* 0x040fe200078e028e */
[C---:B------:R-:W-:Y:S01]  /*0cc0*/  ISETP.GT.U32.AND P5, PT, R3.reuse, R32, PT ;  /* 0x000000200300720c */ /* 0x040fe20003fa4070 */
[----:B------:R-:W-:Y:S01]  /*0cd0*/  IMAD.HI.U32 R8, R2, R140, RZ ;  /* 0x0000008c02087227 */ /* 0x000fe200078e00ff */
[----:B------:R-:W-:-:S02]  /*0ce0*/  ISETP.GT.U32.AND P4, PT, R3, R144, PT ;  /* 0x000000900300720c */ /* 0x000fc40003f84070 */
[----:B------:R-:W-:Y:S01]  /*0cf0*/  ISETP.GT.U32.AND P3, PT, R3, R142, PT ;  /* 0x0000008e0300720c */ /* 0x000fe20003f64070 */
[----:B------:R-:W-:Y:S01]  /*0d00*/  IMAD.HI.U32 R9, R2, R138, RZ ;  /* 0x0000008a02097227 */ /* 0x000fe200078e00ff */
[----:B------:R-:W-:Y:S02]  /*0d10*/  LOP3.LUT R10, R7, 0x8, RZ, 0xfc, !PT ;  /* 0x00000008070a7812 */ /* 0x000fe400078efcff */
[----:B------:R-:W-:Y:S01]  /*0d20*/  IABS R234, R19 ;  /* 0x0000001300ea7213 */ /* 0x000fe20000000000 */
[----:B------:R-:W-:Y:S01]  /*0d30*/  IMAD.MOV R8, RZ, RZ, -R8 ;  /* 0x000000ffff087224 */ /* 0x000fe200078e0a08 */
[----:B------:R-:W-:Y:S01]  /*0d40*/  IABS R36, R10 ;  /* 0x0000000a00247213 */ /* 0x000fe20000000000 */
[----:B------:R-:W-:Y:S02]  /*0d50*/  @!P1 IMAD.IADD R244, R244, 0x1, -R13 ;  /* 0x00000001f4f49824 */ /* 0x000fe400078e0a0d */
[----:B------:R-:W-:Y:S02]  /*0d60*/  @!P5 IMAD.IADD R32, R32, 0x1, -R3 ;  /* 0x000000012020d824 */ /* 0x000fe400078e0a03 */
[----:B------:R-:W-:-:S03]  /*0d70*/  IMAD.HI.U32 R6, R2, R36, RZ ;  /* 0x0000002402067227 */ /* 0x000fc600078e00ff */
[----:B------:R-:W-:Y:S01]  /*0d80*/  ISETP.GT.U32.AND P1, PT, R3, R32, PT ;  /* 0x000000200300720c */ /* 0x000fe20003f24070 */
[--C-:B------:R-:W-:Y:S01]  /*0d90*/  @!P4 IMAD.IADD R144, R144, 0x1, -R3.reuse ;  /* 0x000000019090c824 */ /* 0x100fe200078e0a03 */
[----:B------:R-:W-:Y:S01]  /*0da0*/  ISETP.GT.U32.AND P4, PT, R13, R244, PT ;  /* 0x000000f40d00720c */ /* 0x000fe20003f84070 */
[----:B------:R-:W-:Y:S02]  /*0db0*/  @!P3 IMAD.IADD R142, R142, 0x1, -R3 ;  /* 0x000000018e8eb824 */ /* 0x000fe400078e0a03 */
[----:B------:R-:W-:Y:S01]  /*0dc0*/  IMAD.MOV R6, RZ, RZ, -R6 ;  /* 0x000000ffff067224 */ /* 0x000fe200078e0a06 */
[C---:B------:R-:W-:Y:S01]  /*0dd0*/  ISETP.GT.U32.AND P5, PT, R3.reuse, R144, PT ;  /* 0x000000900300720c */ /* 0x040fe20003fa4070 */
[----:B------:R-:W-:Y:S01]  /*0de0*/  IMAD.MOV R9, RZ, RZ, -R9 ;  /* 0x000000ffff097224 */ /* 0x000fe200078e0a09 */
[C---:B------:R-:W-:Y:S01]  /*0df0*/  ISETP.GT.U32.AND P6, PT, R3.reuse, R142, PT ;  /* 0x0000008e0300720c */ /* 0x040fe20003fc4070 */
[----:B------:R-:W-:Y:S02]  /*0e00*/  IMAD R36, R3, R6, R36 ;  /* 0x0000000603247224 */ /* 0x000fe400078e0224 */
[----:B------:R-:W-:-:S03]  /*0e10*/  IMAD.HI.U32 R6, R2, R38, RZ ;  /* 0x0000002602067227 */ /* 0x000fc600078e00ff */
[C---:B------:R-:W-:Y:S01]  /*0e20*/  ISETP.GT.U32.AND P3, PT, R3.reuse, R36, PT ;  /* 0x000000240300720c */ /* 0x040fe20003f64070 */
[C---:B------:R-:W-:Y:S02]  /*0e30*/  IMAD R140, R3.reuse, R8, R140 ;  /* 0x00000008038c7224 */ /* 0x040fe400078e028c */
[----:B------:R-:W-:Y:S02]  /*0e40*/  IMAD.MOV R6, RZ, RZ, -R6 ;  /* 0x000000ffff067224 */ /* 0x000fe400078e0a06 */
[----:B------:R-:W-:Y:S01]  /*0e50*/  IMAD R138, R3, R9, R138 ;  /* 0x00000009038a7224 */ /* 0x000fe200078e028a */
[----:B------:R-:W-:Y:S01]  /*0e60*/  LOP3.LUT R9, R7, 0x18, RZ, 0xfc, !PT ;  /* 0x0000001807097812 */ /* 0x000fe200078efcff */
[C---:B------:R-:W-:Y:S02]  /*0e70*/  IMAD R38, R3.reuse, R6, R38 ;  /* 0x0000000603267224 */ /* 0x040fe400078e0226 */
[----:B------:R-:W-:Y:S01]  /*0e80*/  @!P4 IMAD.IADD R244, R244, 0x1, -R13 ;  /* 0x00000001f4f4c824 */ /* 0x000fe200078e0a0d */
[C---:B------:R-:W-:Y:S01]  /*0e90*/  ISETP.GT.U32.AND P4, PT, R3.reuse, R140, PT ;  /* 0x0000008c0300720c */ /* 0x040fe20003f84070 */
[--C-:B------:R-:W-:Y:S01]  /*0ea0*/  @!P1 IMAD.IADD R32, R32, 0x1, -R3.reuse ;  /* 0x0000000120209824 */ /* 0x100fe200078e0a03 */
[C---:B------:R-:W-:Y:S01]  /*0eb0*/  ISETP.GT.U32.AND P1, PT, R3.reuse, R138, PT ;  /* 0x0000008a0300720c */ /* 0x040fe20003f24070 */
[--C-:B------:R-:W-:Y:S01]  /*0ec0*/  @!P6 IMAD.IADD R142, R142, 0x1, -R3.reuse ;  /* 0x000000018e8ee824 */ /* 0x100fe200078e0a03 */
[----:B------:R-:W-:Y:S01]  /*0ed0*/  ISETP.GT.U32.AND P6, PT, R3, R38, PT ;  /* 0x000000260300720c */ /* 0x000fe20003fc4070 */
[--C-:B------:R-:W-:Y:S01]  /*0ee0*/  @!P5 IMAD.IADD R144, R144, 0x1, -R3.reuse ;  /* 0x000000019090d824 */ /* 0x100fe200078e0a03 */
[----:B------:R-:W-:Y:S01]  /*0ef0*/  ISETP.GE.AND P5, PT, R7, RZ, PT ;  /* 0x000000ff0700720c */ /* 0x000fe20003fa6270 */
[----:B------:R-:W-:Y:S01]  /*0f00*/  @!P3 IMAD.IADD R36, R36, 0x1, -R3 ;  /* 0x000000012424b824 */ /* 0x000fe200078e0a03 */
[----:B------:R-:W-:Y:S01]  /*0f10*/  IABS R136, R9 ;  /* 0x0000000900887213 */ /* 0x000fe20000000000 */
[----:B------:R-:W-:Y:S01]  /*0f20*/  IMAD.HI.U32 R8, R2, R134, RZ ;  /* 0x0000008602087227 */ /* 0x000fe200078e00ff */
[----:B------:R-:W-:-:S02]  /*0f30*/  ISETP.GE.AND P3, PT, R10, RZ, PT ;  /* 0x000000ff0a00720c */ /* 0x000fc40003f66270 */
[----:B------:R-:W-:Y:S01]  /*0f40*/  LOP3.LUT R10, R7, 0x20, RZ, 0xfc, !PT ;  /* 0x00000020070a7812 */ /* 0x000fe200078efcff */
[--C-:B------:R-:W-:Y:S01]  /*0f50*/  @!P4 IMAD.IADD R140, R140, 0x1, -R3.reuse ;  /* 0x000000018c8cc824 */ /* 0x100fe200078e0a03 */
[----:B------:R-:W-:Y:S01]  /*0f60*/  ISETP.GE.AND P4, PT, R11, RZ, PT ;  /* 0x000000ff0b00720c */ /* 0x000fe20003f86270 */
[--C-:B------:R-:W-:Y:S01]  /*0f70*/  @!P1 IMAD.IADD R138, R138, 0x1, -R3.reuse ;  /* 0x000000018a8a9824 */ /* 0x100fe200078e0a03 */
[C---:B------:R-:W-:Y:S01]  /*0f80*/  ISETP.GT.U32.AND P1, PT, R3.reuse, R36, PT ;  /* 0x000000240300720c */ /* 0x040fe20003f24070 */
[----:B------:R-:W-:Y:S01]  /*0f90*/  @!P6 IMAD.IADD R38, R38, 0x1, -R3 ;  /* 0x000000012626e824 */ /* 0x000fe200078e0a03 */
[C---:B------:R-:W-:Y:S01]  /*0fa0*/  ISETP.GT.U32.AND P6, PT, R3.reuse, R140, PT ;  /* 0x0000008c0300720c */ /* 0x040fe20003fc4070 */
[----:B------:R-:W-:Y:S01]  /*0fb0*/  @!P5 IMAD.MOV R32, RZ, RZ, -R32 ;  /* 0x000000ffff20d224 */ /* 0x000fe200078e0a20 */
[----:B------:R-:W-:Y:S01]  /*0fc0*/  ISETP.GT.U32.AND P5, PT, R3, R138, PT ;  /* 0x0000008a0300720c */ /* 0x000fe20003fa4070 */
[----:B------:R-:W-:Y:S01]  /*0fd0*/  IMAD.MOV R8, RZ, RZ, -R8 ;  /* 0x000000ffff087224 */ /* 0x000fe200078e0a08 */
[----:B------:R-:W-:Y:S01]  /*0fe0*/  LOP3.LUT R11, R7, 0x24, RZ, 0xfc, !PT ;  /* 0x00000024070b7812 */ /* 0x000fe200078efcff */
[----:B------:R-:W-:Y:S01]  /*0ff0*/  IMAD.HI.U32 R6, R2, R136, RZ ;  /* 0x0000008802067227 */ /* 0x000fe200078e00ff */
[----:B------:R-:W-:-:S02]  /*1000*/  IABS R40, R10 ;  /* 0x0000000a00287213 */ /* 0x000fc40000000000 */
[----:B------:R-:W-:Y:S01]  /*1010*/  IABS R132, R11 ;  /* 0x0000000b00847213 */ /* 0x000fe20000000000 */
[----:B------:R-:W-:Y:S01]  /*1020*/  IMAD R134, R3, R8, R134 ;  /* 0x0000000803867224 */ /* 0x000fe200078e0286 */
[----:B------:R-:W-:Y:S01]  /*1030*/  LOP3.LUT R13, R7, 0x4c, RZ, 0xfc, !PT ;  /* 0x0000004c070d7812 */ /* 0x000fe200078efcff */
[----:B------:R-:W-:Y:S02]  /*1040*/  IMAD.MOV R6, RZ, RZ, -R6 ;  /* 0x000000ffff067224 */ /* 0x000fe400078e0a06 */
[----:B------:R-:W-:Y:S01]  /*1050*/  @!P2 IMAD.MOV R144, RZ, RZ, -R144 ;  /* 0x000000ffff90a224 */ /* 0x000fe200078e0a90 */
[C---:B------:R-:W-:Y:S01]  /*1060*/  ISETP.GT.U32.AND P2, PT, R3.reuse, R38, PT ;  /* 0x000000260300720c */ /* 0x040fe20003f44070 */
[--C-:B------:R-:W-:Y:S01]  /*1070*/  @!P1 IMAD.IADD R36, R36, 0x1, -R3.reuse ;  /* 0x0000000124249824 */ /* 0x100fe200078e0a03 */
[----:B------:R-:W-:Y:S01]  /*1080*/  ISETP.GE.AND P1, PT, R12, RZ, PT ;  /* 0x000000ff0c00720c */ /* 0x000fe20003f26270 */
[----:B------:R-:W-:Y:S01]  /*1090*/  @!P6 IMAD.IADD R140, R140, 0x1, -R3 ;  /* 0x000000018c8ce824 */ /* 0x000fe200078e0a03 */
[C---:B------:R-:W-:Y:S01]  /*10a0*/  ISETP.GT.U32.AND P6, PT, R3.reuse, R134, PT ;  /* 0x000000860300720c */ /* 0x040fe20003fc4070 */
[----:B------:R-:W-:Y:S01]  /*10b0*/  IMAD R136, R3, R6, R136 ;  /* 0x0000000603887224 */ /* 0x000fe200078e0288 */
[----:B------:R-:W-:Y:S01]  /*10c0*/  LOP3.LUT R12, R7, 0x48, RZ, 0xfc, !PT ;  /* 0x00000048070c7812 */ /* 0x000fe200078efcff */
[----:B------:R-:W-:Y:S01]  /*10d0*/  IMAD.HI.U32 R6, R2, R40, RZ ;  /* 0x0000002802067227 */ /* 0x000fe200078e00ff */
[----:B------:R-:W-:-:S02]  /*10e0*/  IABS R118, R13 ;  /* 0x0000000d00767213 */ /* 0x000fc40000000000 */
[----:B------:R-:W-:Y:S01]  /*10f0*/  IABS R120, R12 ;  /* 0x0000000c00787213 */ /* 0x000fe20000000000 */
[----:B------:R-:W-:Y:S01]  /*1100*/  @!P5 IMAD.IADD R138, R138, 0x1, -R3 ;  /* 0x000000018a8ad824 */ /* 0x000fe200078e0a03 */
[----:B------:R-:W-:Y:S01]  /*1110*/  ISETP.GE.AND P5, PT, R14, RZ, PT ;  /* 0x000000ff0e00720c */ /* 0x000fe20003fa6270 */
[----:B------:R-:W-:Y:S01]  /*1120*/  IMAD.HI.U32 R8, R2, R132, RZ ;  /* 0x0000008402087227 */ /* 0x000fe200078e00ff */
[----:B------:R-:W-:-:S03]  /*1130*/  LOP3.LUT R14, R7, 0xc0, RZ, 0xfc, !PT ;  /* 0x000000c0070e7812 */ /* 0x000fc600078efcff */
[----:B------:R-:W-:Y:S01]  /*1140*/  IMAD.MOV R6, RZ, RZ, -R6 ;  /* 0x000000ffff067224 */ /* 0x000fe200078e0a06 */
[----:B------:R-:W-:Y:S01]  /*1150*/  IABS R70, R14 ;  /* 0x0000000e00467213 */ /* 0x000fe20000000000 */
[----:B------:R-:W-:Y:S01]  /*1160*/  @!P0 IMAD.MOV R142, RZ, RZ, -R142 ;  /* 0x000000ffff8e8224 */ /* 0x000fe200078e0a8e */
[C---:B------:R-:W-:Y:S01]  /*1170*/  ISETP.GT.U32.AND P0, PT, R3.reuse, R136, PT ;  /* 0x000000880300720c */ /* 0x040fe20003f04070 */
[----:B------:R-:W-:Y:S02]  /*1180*/  IMAD.MOV R8, RZ, RZ, -R8 ;  /* 0x000000ffff087224 */ /* 0x000fe400078e0a08 */
[----:B------:R-:W-:Y:S01]  /*1190*/  IMAD R40, R3, R6, R40 ;  /* 0x0000000603287224 */ /* 0x000fe200078e0228 */
[----:B------:R-:W-:Y:S01]  /*11a0*/  LOP3.LUT R6, R7, 0x28, RZ, 0xfc, !PT ;  /* 0x0000002807067812 */ /* 0x000fe200078efcff */
[--C-:B------:R-:W-:Y:S01]  /*11b0*/  @!P2 IMAD.IADD R38, R38, 0x1, -R3.reuse ;  /* 0x000000012626a824 */ /* 0x100fe200078e0a03 */
[----:B------:R-:W-:Y:S01]  /*11c0*/  ISETP.GE.AND P2, PT, R9, RZ, PT ;  /* 0x000000ff0900720c */ /* 0x000fe20003f46270 */
[--C-:B------:R-:W-:Y:S01]  /*11d0*/  @!P6 IMAD.IADD R134, R134, 0x1, -R3.reuse ;  /* 0x000000018686e824 */ /* 0x100fe200078e0a03 */
[----:B------:R-:W-:Y:S01]  /*11e0*/  IABS R130, R6 ;  /* 0x0000000600827213 */ /* 0x000fe20000000000 */
[----:B------:R-:W-:Y:S01]  /*11f0*/  IMAD R132, R3, R8, R132 ;  /* 0x0000000803847224 */ /* 0x000fe200078e0284 */
[----:B------:R-:W-:Y:S01]  /*1200*/  LOP3.LUT R8, R7, 0x2c, RZ, 0xfc, !PT ;  /* 0x0000002c07087812 */ /* 0x000fe200078efcff */
[----:B------:R-:W-:Y:S01]  /*1210*/  @!P1 IMAD.MOV R138, RZ, RZ, -R138 ;  /* 0x000000ffff8a9224 */ /* 0x000fe200078e0a8a */
[C---:B------:R-:W-:Y:S01]  /*1220*/  ISETP.GT.U32.AND P1, PT, R3.reuse, R40, PT ;  /* 0x000000280300720c */ /* 0x040fe20003f24070 */
[----:B------:R-:W-:Y:S01]  /*1230*/  @!P4 IMAD.MOV R140, RZ, RZ, -R140 ;  /* 0x000000ffff8cc224 */ /* 0x000fe200078e0a8c */
[C---:B------:R-:W-:Y:S01]  /*1240*/  ISETP.GT.U32.AND P4, PT, R3.reuse, R134, PT ;  /* 0x000000860300720c */ /* 0x040fe20003f84070 */
[----:B------:R-:W-:Y:S01]  /*1250*/  @!P5 IMAD.MOV R38, RZ, RZ, -R38 ;  /* 0x000000ffff26d224 */ /* 0x000fe200078e0a26 */
[----:B------:R-:W-:Y:S01]  /*1260*/  ISETP.GT.U32.AND P5, PT, R3, R132, PT ;  /* 0x000000840300720c */ /* 0x000fe20003fa4070 */
[----:B------:R-:W-:Y:S01]  /*1270*/  @!P0 IMAD.IADD R136, R136, 0x1, -R3 ;  /* 0x0000000188888824 */ /* 0x000fe200078e0a03 */
[----:B------:R-:W-:Y:S01]  /*1280*/  IABS R42, R8 ;  /* 0x00000008002a7213 */ /* 0x000fe20000000000 */
[----:B------:R-:W-:Y:S01]  /*1290*/  @!P3 IMAD.MOV R36, RZ, RZ, -R36 ;  /* 0x000000ffff24b224 */ /* 0x000fe200078e0a24 */
[----:B------:R-:W-:-:S02]  /*12a0*/  ISETP.GE.AND P6, PT, R10, RZ, PT ;  /* 0x000000ff0a00720c */ /* 0x000fc40003fc6270 */
[----:B------:R-:W-:Y:S02]  /*12b0*/  ISETP.GT.U32.AND P3, PT, R3, R136, PT ;  /* 0x000000880300720c */ /* 0x000fe40003f64070 */
[----:B------:R-:W-:Y:S01]  /*12c0*/  ISETP.GE.AND P0, PT, R15, RZ, PT ;  /* 0x000000ff0f00720c */ /* 0x000fe20003f06270 */
[--C-:B------:R-:W-:Y:S01]  /*12d0*/  @!P1 IMAD.IADD R40, R40, 0x1, -R3.reuse ;  /* 0x0000000128289824 */ /* 0x100fe200078e0a03 */
[----:B------:R-:W-:Y:S01]  /*12e0*/  ISETP.GE.AND P1, PT, R8, RZ, PT ;  /* 0x000000ff0800720c */ /* 0x000fe20003f26270 */
[--C-:B------:R-:W-:Y:S01]  /*12f0*/  @!P4 IMAD.IADD R134, R134, 0x1, -R3.reuse ;  /* 0x000000018686c824 */ /* 0x100fe200078e0a03 */
[----:B------:R-:W-:Y:S01]  /*1300*/  ISETP.GE.AND P4, PT, R6, RZ, PT ;  /* 0x000000ff0600720c */ /* 0x000fe20003f86270 */
[----:B------:R-:W-:Y:S01]  /*1310*/  @!P5 IMAD.IADD R132, R132, 0x1, -R3 ;  /* 0x000000018484d824 */ /* 0x000fe200078e0a03 */
[----:B------:R-:W-:Y:S01]  /*1320*/  ISETP.GT.U32.AND P5, PT, R3, R40, PT ;  /* 0x000000280300720c */ /* 0x000fe20003fa4070 */
[----:B------:R-:W-:Y:S01]  /*1330*/  IMAD.HI.U32 R6, R2, R130, RZ ;  /* 0x0000008202067227 */ /* 0x000fe200078e00ff */
[----:B------:R-:W-:-:S02]  /*1340*/  LOP3.LUT R9, R7, 0x30, RZ, 0xfc, !PT ;  /* 0x0000003007097812 */ /* 0x000fc400078efcff */
[----:B------:R-:W-:Y:S01]  /*1350*/  LOP3.LUT R10, R7, 0x3c, RZ, 0xfc, !PT ;  /* 0x0000003c070a7812 */ /* 0x000fe200078efcff */
[----:B------:R-:W-:Y:S01]  /*1360*/  IMAD.MOV R6, RZ, RZ, -R6 ;  /* 0x000000ffff067224 */ /* 0x000fe200078e0a06 */
[----:B------:R-:W-:Y:S01]  /*1370*/  IABS R128, R9 ;  /* 0x0000000900807213 */ /* 0x000fe20000000000 */
[--C-:B------:R-:W-:Y:S01]  /*1380*/  @!P3 IMAD.IADD R136, R136, 0x1, -R3.reuse ;  /* 0x000000018888b824 */ /* 0x100fe200078e0a03 */
[----:B------:R-:W-:Y:S01]  /*1390*/  ISETP.GE.AND P3, PT, R11, RZ, PT ;  /* 0x000000ff0b00720c */ /* 0x000fe20003f66270 */
[----:B------:R-:W-:Y:S01]  /*13a0*/  IMAD R130, R3, R6, R130 ;  /* 0x0000000603827224 */ /* 0x000fe200078e0282 */
[----:B------:R-:W-:Y:S01]  /*13b0*/  LOP3.LUT R6, R7, 0x34, RZ, 0xfc, !PT ;  /* 0x0000003407067812 */ /* 0x000fe200078efcff */
[----:B------:R-:W-:Y:S01]  /*13c0*/  IMAD.HI.U32 R8, R2, R42, RZ ;  /* 0x0000002a02087227 */ /* 0x000fe200078e00ff */
[----:B------:R-:W-:Y:S02]  /*13d0*/  IABS R124, R10 ;  /* 0x0000000a007c7213 */ /* 0x000fe40000000000 */
[----:B------:R-:W-:Y:S01]  /*13e0*/  IABS R126, R6 ;  /* 0x00000006007e7213 */ /* 0x000fe20000000000 */
[----:B------:R-:W-:Y:S01]  /*13f0*/  @!P2 IMAD.MOV R136, RZ, RZ, -R136 ;  /* 0x000000ffff88a224 */ /* 0x000fe200078e0a88 */
[C---:B------:R-:W-:Y:S01]  /*1400*/  ISETP.GT.U32.AND P2, PT, R3.reuse, R132, PT ;  /* 0x000000840300720c */ /* 0x040fe20003f44070 */
[----:B------:R-:W-:Y:S01]  /*1410*/  @!P5 IMAD.IADD R40, R40, 0x1, -R3 ;  /* 0x000000012828d824 */ /* 0x000fe200078e0a03 */
[----:B------:R-:W-:Y:S01]  /*1420*/  ISETP.GT.U32.AND P5, PT, R3, R130, PT ;  /* 0x000000820300720c */ /* 0x000fe20003fa4070 */
[----:B------:R-:W-:Y:S01]  /*1430*/  IMAD.MOV R8, RZ, RZ, -R8 ;  /* 0x000000ffff087224 */ /* 0x000fe200078e0a08 */
[C---:B------:R-:W-:Y:S01]  /*1440*/  LOP3.LUT R11, R7.reuse, 0x44, RZ, 0xfc, !PT ;  /* 0x00000044070b7812 */ /* 0x040fe200078efcff */
[----:B------:R-:W-:Y:S01]  /*1450*/  @!P6 IMAD.MOV R40, RZ, RZ, -R40 ;  /* 0x000000ffff28e224 */ /* 0x000fe200078e0a28 */
[----:B------:R-:W-:Y:S01]  /*1460*/  LOP3.LUT R15, R7, 0xc4, RZ, 0xfc, !PT ;  /* 0x000000c4070f7812 */ /* 0x000fe200078efcff */
[----:B------:R-:W-:Y:S01]  /*1470*/  IMAD R42, R3, R8, R42 ;  /* 0x00000008032a7224 */ /* 0x000fe200078e022a */
[----:B------:R-:W-:Y:S01]  /*1480*/  IABS R46, R11 ;  /* 0x0000000b002e7213 */ /* 0x000fe20000000000 */
[----:B------:R-:W-:Y:S01]  /*1490*/  @!P0 IMAD.MOV R134, RZ, RZ, -R134 ;  /* 0x000000ffff868224 */ /* 0x000fe200078e0a86 */
[----:B------:R-:W-:-:S02]  /*14a0*/  ISETP.GE.AND P0, PT, R9, RZ, PT ;  /* 0x000000ff0900720c */ /* 0x000fc40003f06270 */
[----:B------:R-:W-:Y:S01]  /*14b0*/  ISETP.GT.U32.AND P6, PT, R3, R42, PT ;  /* 0x0000002a0300720c */ /* 0x000fe20003fc4070 */
[--C-:B------:R-:W-:Y:S01]  /*14c0*/  @!P2 IMAD.IADD R132, R132, 0x1, -R3.reuse ;  /* 0x000000018484a824 */ /* 0x100fe200078e0a03 */
[----:B------:R-:W-:Y:S01]  /*14d0*/  ISETP.GE.AND P2, PT, R6, RZ, PT ;  /* 0x000000ff0600720c */ /* 0x000fe20003f46270 */
[----:B------:R-:W-:Y:S01]  /*14e0*/  @!P5 IMAD.IADD R130, R130, 0x1, -R3 ;  /* 0x000000018282d824 */ /* 0x000fe200078e0a03 */
[----:B------:R-:W-:Y:S01]  /*14f0*/  LOP3.LUT R9, R7, 0x38, RZ, 0xfc, !PT ;  /* 0x0000003807097812 */ /* 0x000fe200078efcff */
[C---:B------:R-:W-:Y:S01]  /*1500*/  IMAD.HI.U32 R6, R2.reuse, R128, RZ ;  /* 0x0000008002067227 */ /* 0x040fe200078e00ff */
[----:B------:R-:W-:Y:S02]  /*1510*/  IABS R68, R15 ;  /* 0x0000000f00447213 */ /* 0x000fe40000000000 */
[----:B------:R-:W-:Y:S01]  /*1520*/  ISETP.GT.U32.AND P5, PT, R3, R130, PT ;  /* 0x000000820300720c */ /* 0x000fe20003fa4070 */
[----:B------:R-:W-:Y:S01]  /*1530*/  IMAD.MOV R8, RZ, RZ, -R6 ;  /* 0x000000ffff087224 */ /* 0x000fe200078e0a06 */
[----:B------:R-:W-:Y:S01]  /*1540*/  IABS R44, R9 ;  /* 0x00000009002c7213 */ /* 0x000fe20000000000 */
[----:B------:R-:W-:-:S04]  /*1550*/  IMAD.HI.U32 R6, R2, R126, RZ ;  /* 0x0000007e02067227 */ /* 0x000fc800078e00ff */
[----:B------:R-:W-:Y:S02]  /*1560*/  @!P6 IMAD.IADD R42, R42, 0x1, -R3 ;  /* 0x000000012a2ae824 */ /* 0x000fe400078e0a03 */
[----:B------:R-:W-:Y:S02]  /*1570*/  IMAD.MOV R6, RZ, RZ, -R6 ;  /* 0x000000ffff067224 */ /* 0x000fe400078e0a06 */
[C---:B------:R-:W-:Y:S01]  /*1580*/  IMAD R128, R3.reuse, R8, R128 ;  /* 0x0000000803807224 */ /* 0x040fe200078e0280 */
[C---:B------:R-:W-:Y:S01]  /*1590*/  ISETP.GT.U32.AND P6, PT, R3.reuse, R42, PT ;  /* 0x0000002a0300720c */ /* 0x040fe20003fc4070 */
[----:B------:R-:W-:Y:S02]  /*15a0*/  IMAD R126, R3, R6, R126 ;  /* 0x00000006037e7224 */ /* 0x000fe400078e027e */
[----:B------:R-:W-:-:S04]  /*15b0*/  IMAD.HI.U32 R6, R2, R44, RZ ;  /* 0x0000002c02067227 */ /* 0x000fc800078e00ff */
[----:B------:R-:W-:Y:S01]  /*15c0*/  @!P5 IMAD.IADD R130, R130, 0x1, -R3 ;  /* 0x000000018282d824 */ /* 0x000fe200078e0a03 */
[----:B------:R-:W-:Y:S01]  /*15d0*/  ISETP.GT.U32.AND P5, PT, R3, R128, PT ;  /* 0x000000800300720c */ /* 0x000fe20003fa4070 */
[----:B------:R-:W-:-:S04]  /*15e0*/  IMAD.HI.U32 R8, R2, R124, RZ ;  /* 0x0000007c02087227 */ /* 0x000fc800078e00ff */
[----:B------:R-:W-:Y:S02]  /*15f0*/  IMAD.MOV R6, RZ, RZ, -R6 ;  /* 0x000000ffff067224 */ /* 0x000fe400078e0a06 */
[----:B------:R-:W-:Y:S02]  /*1600*/  IMAD.MOV R8, RZ, RZ, -R8 ;  /* 0x000000ffff087224 */ /* 0x000fe400078e0a08 */
[----:B------:R-:W-:Y:S02]  /*1610*/  IMAD R44, R3, R6, R44 ;  /* 0x00000006032c7224 */ /* 0x000fe400078e022c */
[----:B------:R-:W-:Y:S01]  /*1620*/  @!P3 IMAD.MOV R132, RZ, RZ, -R132 ;  /* 0x000000ffff84b224 */ /* 0x000fe200078e0a84 */
[----:B------:R-:W-:Y:S01]  /*1630*/  ISETP.GE.AND P3, PT, R9, RZ, PT ;  /* 0x000000ff0900720c */ /* 0x000fe20003f66270 */
[----:B------:R-:W-:Y:S01]  /*1640*/  IMAD R124, R3, R8, R124 ;  /* 0x00000008037c7224 */ /* 0x000fe200078e027c */
[----:B------:R-:W-:Y:S01]  /*1650*/  LOP3.LUT R9, R7, 0x40, RZ, 0xfc, !PT ;  /* 0x0000004007097812 */ /* 0x000fe200078efcff */
[--C-:B------:R-:W-:Y:S01]  /*1660*/  @!P6 IMAD.IADD R42, R42, 0x1, -R3.reuse ;  /* 0x000000012a2ae824 */ /* 0x100fe200078e0a03 */
[C---:B------:R-:W-:Y:S01]  /*1670*/  ISETP.GT.U32.AND P6, PT, R3.reuse, R44, PT ;  /* 0x0000002c0300720c */ /* 0x040fe20003fc4070 */
[----:B------:R-:W-:Y:S01]  /*1680*/  @!P5 IMAD.IADD R128, R128, 0x1, -R3 ;  /* 0x000000018080d824 */ /* 0x000fe200078e0a03 */
[C---:B------:R-:W-:Y:S01]  /*1690*/  ISETP.GT.U32.AND P5, PT, R3.reuse, R124, PT ;  /* 0x0000007c0300720c */ /* 0x040fe20003fa4070 */
[----:B------:R-:W-:Y:S01]  /*16a0*/  @!P4 IMAD.MOV R130, RZ, RZ, -R130 ;  /* 0x000000ffff82c224 */ /* 0x000fe200078e0a82 */
[----:B------:R-:W-:Y:S01]  /*16b0*/  IABS R122, R9 ;  /* 0x00000009007a7213 */ /* 0x000fe20000000000 */
[----:B------:R-:W-:Y:S01]  /*16c0*/  @!P1 IMAD.MOV R42, RZ, RZ, -R42 ;  /* 0x000000ffff2a9224 */ /* 0x000fe200078e0a2a */
[----:B------:R-:W-:Y:S01]  /*16d0*/  ISETP.GT.U32.AND P4, PT, R3, R126, PT ;  /* 0x0000007e0300720c */ /* 0x000fe20003f84070 */
[----:B------:R-:W-:-:S04]  /*16e0*/  IMAD.HI.U32 R8, R2, R118, RZ ;  /* 0x0000007602087227 */ /* 0x000fc800078e00ff */
[----:B------:R-:W-:-:S04]  /*16f0*/  IMAD.HI.U32 R6, R2, R122, RZ ;  /* 0x0000007a02067227 */ /* 0x000fc800078e00ff */
[--C-:B------:R-:W-:Y:S02]  /*1700*/  @!P6 IMAD.IADD R44, R44, 0x1, -R3.reuse ;  /* 0x000000012c2ce824 */ /* 0x100fe400078e0a03 */
[----:B------:R-:W-:Y:S02]  /*1710*/  IMAD.MOV R6, RZ, RZ, -R6 ;  /* 0x000000ffff067224 */ /* 0x000fe400078e0a06 */
[----:B------:R-:W-:Y:S01]  /*1720*/  @!P5 IMAD.IADD R124, R124, 0x1, -R3 ;  /* 0x000000017c7cd824 */ /* 0x000fe200078e0a03 */
[C---:B------:R-:W-:Y:S01]  /*1730*/  ISETP.GT.U32.AND P5, PT, R3.reuse, R44, PT ;  /* 0x0000002c0300720c */ /* 0x040fe20003fa4070 */
[C---:B------:R-:W-:Y:S02]  /*1740*/  IMAD R122, R3.reuse, R6, R122 ;  /* 0x00000006037a7224 */ /* 0x040fe400078e027a */
[----:B------:R-:W-:Y:S01]  /*1750*/  IMAD.HI.U32 R6, R2, R46, RZ ;  /* 0x0000002e02067227 */ /* 0x000fe200078e00ff */
[----:B------:R-:W-:-:S03]  /*1760*/  ISETP.GT.U32.AND P1, PT, R3, R124, PT ;  /* 0x0000007c0300720c */ /* 0x000fc60003f24070 */
[--C-:B------:R-:W-:Y:S01]  /*1770*/  @!P4 IMAD.IADD R126, R126, 0x1, -R3.reuse ;  /* 0x000000017e7ec824 */ /* 0x100fe200078e0a03 */
[C---:B------:R-:W-:Y:S01]  /*1780*/  ISETP.GT.U32.AND P4, PT, R3.reuse, R128, PT ;  /* 0x000000800300720c */ /* 0x040fe20003f84070 */
[----:B------:R-:W-:Y:S02]  /*1790*/  IMAD.MOV R6, RZ, RZ, -R6 ;  /* 0x000000ffff067224 */ /* 0x000fe400078e0a06 */
[----:B------:R-:W-:Y:S01]  /*17a0*/  IMAD.MOV R8, RZ, RZ, -R8 ;  /* 0x000000ffff087224 */ /* 0x000fe200078e0a08 */
[C---:B------:R-:W-:Y:S01]  /*17b0*/  ISETP.GT.U32.AND P6, PT, R3.reuse, R126, PT ;  /* 0x0000007e0300720c */ /* 0x040fe20003fc4070 */
[C---:B------:R-:W-:Y:S02]  /*17c0*/  IMAD R46, R3.reuse, R6, R46 ;  /* 0x00000006032e7224 */ /* 0x040fe400078e022e */
[----:B------:R-:W-:Y:S02]  /*17d0*/  @!P5 IMAD.IADD R44, R44, 0x1, -R3 ;  /* 0x000000012c2cd824 */ /* 0x000fe400078e0a03 */
[----:B------:R-:W-:Y:S01]  /*17e0*/  IMAD.HI.U32 R6, R2, R120, RZ ;  /* 0x0000007802067227 */ /* 0x000fe200078e00ff */
[----:B------:R-:W-:-:S03]  /*17f0*/  ISETP.GT.U32.AND P5, PT, R3, R46, PT ;  /* 0x0000002e0300720c */ /* 0x000fc60003fa4070 */
[----:B------:R-:W-:Y:S02]  /*1800*/  IMAD.MOV R6, RZ, RZ, -R6 ;  /* 0x000000ffff067224 */ /* 0x000fe400078e0a06 */
[--C-:B------:R-:W-:Y:S01]  /*1810*/  @!P4 IMAD.IADD R128, R128, 0x1, -R3.reuse ;  /* 0x000000018080c824 */ /* 0x100fe200078e0a03 */
[C---:B------:R-:W-:Y:S01]  /*1820*/  ISETP.GT.U32.AND P4, PT, R3.reuse, R122, PT ;  /* 0x0000007a0300720c */ /* 0x040fe20003f84070 */
[--C-:B------:R-:W-:Y:S01]  /*1830*/  @!P6 IMAD.IADD R126, R126, 0x1, -R3.reuse ;  /* 0x000000017e7ee824 */ /* 0x100fe200078e0a03 */
[----:B------:R-:W-:Y:S01]  /*1840*/  ISETP.GE.AND P6, PT, R10, RZ, PT ;  /* 0x000000ff0a00720c */ /* 0x000fe20003fc6270 */
[----:B------:R-:W-:Y:S01]  /*1850*/  IMAD R120, R3, R6, R120 ;  /* 0x0000000603787224 */ /* 0x000fe200078e0278 */
[----:B------:R-:W-:Y:S01]  /*1860*/  LOP3.LUT R10, R7, 0x50, RZ, 0xfc, !PT ;  /* 0x00000050070a7812 */ /* 0x000fe200078efcff */
[--C-:B------:R-:W-:Y:S01]  /*1870*/  @!P1 IMAD.IADD R124, R124, 0x1, -R3.reuse ;  /* 0x000000017c7c9824 */ /* 0x100fe200078e0a03 */
[----:B------:R-:W-:Y:S01]  /*1880*/  ISETP.GE.AND P1, PT, R9, RZ, PT ;  /* 0x000000ff0900720c */ /* 0x000fe20003f26270 */
[----:B------:R-:W-:Y:S01]  /*1890*/  @!P5 IMAD.IADD R46, R46, 0x1, -R3 ;  /* 0x000000012e2ed824 */ /* 0x000fe200078e0a03 */
[----:B------:R-:W-:Y:S01]  /*18a0*/  IABS R48, R10 ;  /* 0x0000000a00307213 */ /* 0x000fe20000000000 */
[----:B------:R-:W-:Y:S01]  /*18b0*/  IMAD R118, R3, R8, R118 ;  /* 0x0000000803767224 */ /* 0x000fe200078e0276 */
[----:B------:R-:W-:Y:S01]  /*18c0*/  LOP3.LUT R9, R7, 0x54, RZ, 0xfc, !PT ;  /* 0x0000005407097812 */ /* 0x000fe200078efcff */
[----:B------:R-:W-:Y:S01]  /*18d0*/  @!P2 IMAD.MOV R126, RZ, RZ, -R126 ;  /* 0x000000ffff7ea224 */ /* 0x000fe200078e0a7e */
[C---:B------:R-:W-:Y:S01]  /*18e0*/  ISETP.GT.U32.AND P5, PT, R3.reuse, R46, PT ;  /* 0x0000002e0300720c */ /* 0x040fe20003fa4070 */
[----:B------:R-:W-:Y:S01]  /*18f0*/  IMAD.HI.U32 R6, R2, R48, RZ ;  /* 0x0000003002067227 */ /* 0x000fe200078e00ff */
[----:B------:R-:W-:-:S02]  /*1900*/  ISETP.GT.U32.AND P2, PT, R3, R120, PT ;  /* 0x000000780300720c */ /* 0x000fc40003f44070 */
[----:B------:R-:W-:Y:S01]  /*1910*/  IABS R116, R9 ;  /* 0x0000000900747213 */ /* 0x000fe20000000000 */
[----:B------:R-:W-:Y:S02]  /*1920*/  IMAD.MOV R6, RZ, RZ, -R6 ;  /* 0x000000ffff067224 */ /* 0x000fe400078e0a06 */
[--C-:B------:R-:W-:Y:S01]  /*1930*/  @!P4 IMAD.IADD R122, R122, 0x1, -R3.reuse ;  /* 0x000000017a7ac824 */ /* 0x100fe200078e0a03 */
[----:B------:R-:W-:Y:S01]  /*1940*/  ISETP.GE.AND P4, PT, R11, RZ, PT ;  /* 0x000000ff0b00720c */ /* 0x000fe20003f86270 */
[----:B------:R-:W-:Y:S01]  /*1950*/  IMAD R48, R3, R6, R48 ;  /* 0x0000000603307224 */ /* 0x000fe200078e0230 */
[----:B------:R-:W-:Y:S01]  /*1960*/  LOP3.LUT R11, R7, 0x58, RZ, 0xfc, !PT ;  /* 0x00000058070b7812 */ /* 0x000fe200078efcff */
[----:B------:R-:W-:Y:S01]  /*1970*/  @!P0 IMAD.MOV R128, RZ, RZ, -R128 ;  /* 0x000000ffff808224 */ /* 0x000fe200078e0a80 */
[C---:B------:R-:W-:Y:S01]  /*1980*/  ISETP.GT.U32.AND P0, PT, R3.reuse, R122, PT ;  /* 0x0000007a0300720c */ /* 0x040fe20003f04070 */
[----:B------:R-:W-:Y:S01]  /*1990*/  @!P5 IMAD.IADD R46, R46, 0x1, -R3 ;  /* 0x000000012e2ed824 */ /* 0x000fe200078e0a03 */
[C---:B------:R-:W-:Y:S01]  /*19a0*/  ISETP.GT.U32.AND P5, PT, R3.reuse, R48, PT ;  /* 0x000000300300720c */ /* 0x040fe20003fa4070 */
[----:B------:R-:W-:Y:S01]  /*19b0*/  @!P6 IMAD.MOV R124, RZ, RZ, -R124 ;  /* 0x000000ffff7ce224 */ /* 0x000fe200078e0a7c */
[----:B------:R-:W-:Y:S01]  /*19c0*/  ISETP.GT.U32.AND P6, PT, R3, R118, PT ;  /* 0x000000760300720c */ /* 0x000fe20003fc4070 */
[----:B------:R-:W-:Y:S01]  /*19d0*/  IMAD.HI.U32 R6, R2, R116, RZ ;  /* 0x0000007402067227 */ /* 0x000fe200078e00ff */
[----:B------:R-:W-:-:S03]  /*19e0*/  IABS R114, R11 ;  /* 0x0000000b00727213 */ /* 0x000fc60000000000 */
[----:B------:R-:W-:Y:S02]  /*19f0*/  IMAD.MOV R8, RZ, RZ, -R6 ;  /* 0x000000ffff087224 */ /* 0x000fe400078e0a06 */
[----:B------:R-:W-:Y:S01]  /*1a00*/  @!P2 IMAD.IADD R120, R120, 0x1, -R3 ;  /* 0x000000017878a824 */ /* 0x000fe200078e0a03 */
[----:B------:R-:W-:Y:S01]  /*1a10*/  ISETP.GE.AND P2, PT, R10, RZ, PT ;  /* 0x000000ff0a00720c */ /* 0x000fe20003f46270 */
[----:B------:R-:W-:Y:S01]  /*1a20*/  IMAD.HI.U32 R6, R2, R114, RZ ;  /* 0x0000007202067227 */ /* 0x000fe200078e00ff */
[----:B------:R-:W-:-:S03]  /*1a30*/  LOP3.LUT R10, R7, 0x5c, RZ, 0xfc, !PT ;  /* 0x0000005c070a7812 */ /* 0x000fc600078efcff */
[--C-:B------:R-:W-:Y:S01]  /*1a40*/  @!P5 IMAD.IADD R48, R48, 0x1, -R3.reuse ;  /* 0x000000013030d824 */ /* 0x100fe200078e0a03 */
[----:B------:R-:W-:Y:S01]  /*1a50*/  IABS R50, R10 ;  /* 0x0000000a00327213 */ /* 0x000fe20000000000 */
[--C-:B------:R-:W-:Y:S01]  /*1a60*/  @!P0 IMAD.IADD R122, R122, 0x1, -R3.reuse ;  /* 0x000000017a7a8824 */ /* 0x100fe200078e0a03 */
[----:B------:R-:W-:Y:S01]  /*1a70*/  ISETP.GE.AND P0, PT, R13, RZ, PT ;  /* 0x000000ff0d00720c */ /* 0x000fe20003f06270 */
[----:B------:R-:W-:Y:S01]  /*1a80*/  @!P6 IMAD.IADD R118, R118, 0x1, -R3 ;  /* 0x000000017676e824 */ /* 0x000fe200078e0a03 */
[C---:B------:R-:W-:Y:S01]  /*1a90*/  ISETP.GT.U32.AND P5, PT, R3.reuse, R48, PT ;  /* 0x000000300300720c */ /* 0x040fe20003fa4070 */
[----:B------:R-:W-:Y:S01]  /*1aa0*/  IMAD.MOV R6, RZ, RZ, -R6 ;  /* 0x000000ffff067224 */ /* 0x000fe200078e0a06 */
[C---:B------:R-:W-:Y:S01]  /*1ab0*/  ISETP.GT.U32.AND P6, PT, R3.reuse, R120, PT ;  /* 0x000000780300720c */ /* 0x040fe20003fc4070 */
[----:B------:R-:W-:Y:S01]  /*1ac0*/  @!P1 IMAD.MOV R122, RZ, RZ, -R122 ;  /* 0x000000ffff7a9224 */ /* 0x000fe200078e0a7a */
[C---:B------:R-:W-:Y:S01]  /*1ad0*/  ISETP.GT.U32.AND P1, PT, R3.reuse, R118, PT ;  /* 0x000000760300720c */ /* 0x040fe20003f24070 */
[----:B------:R-:W-:Y:S01]  /*1ae0*/  IMAD R114, R3, R6, R114 ;  /* 0x0000000603727224 */ /* 0x000fe200078e0272 */
[----:B------:R-:W-:Y:S01]  /*1af0*/  LOP3.LUT R13, R7, 0xbc, RZ, 0xfc, !PT ;  /* 0x000000bc070d7812 */ /* 0x000fe200078efcff */
[----:B------:R-:W-:-:S02]  /*1b00*/  IMAD R116, R3, R8, R116 ;  /* 0x0000000803747224 */ /* 0x000fc400078e0274 */
[----:B------:R-:W-:Y:S01]  /*1b10*/  @!P3 IMAD.MOV R44, RZ, RZ, -R44 ;  /* 0x000000ffff2cb224 */ /* 0x000fe200078e0a2c */
[----:B------:R-:W-:Y:S01]  /*1b20*/  ISETP.GE.AND P3, PT, R12, RZ, PT ;  /* 0x000000ff0c00720c */ /* 0x000fe20003f66270 */
[----:B------:R-:W-:Y:S01]  /*1b30*/  IMAD.HI.U32 R6, R2, R50, RZ ;  /* 0x0000003202067227 */ /* 0x000fe200078e00ff */
[----:B------:R-:W-:Y:S02]  /*1b40*/  LOP3.LUT R12, R7, 0x60, RZ, 0xfc, !PT ;  /* 0x00000060070c7812 */ /* 0x000fe400078efcff */
[----:B------:R-:W-:Y:S01]  /*1b50*/  IABS R72, R13 ;  /* 0x0000000d00487213 */ /* 0x000fe20000000000 */
[--C-:B------:R-:W-:Y:S01]  /*1b60*/  @!P5 IMAD.IADD R48, R48, 0x1, -R3.reuse ;  /* 0x000000013030d824 */ /* 0x100fe200078e0a03 */
[C---:B------:R-:W-:Y:S01]  /*1b70*/  ISETP.GT.U32.AND P5, PT, R3.reuse, R114, PT ;  /* 0x000000720300720c */ /* 0x040fe20003fa4070 */
[--C-:B------:R-:W-:Y:S01]  /*1b80*/  @!P6 IMAD.IADD R120, R120, 0x1, -R3.reuse ;  /* 0x000000017878e824 */ /* 0x100fe200078e0a03 */
[----:B------:R-:W-:Y:S01]  /*1b90*/  ISETP.GT.U32.AND P6, PT, R3, R116, PT ;  /* 0x000000740300720c */ /* 0x000fe20003fc4070 */
[----:B------:R-:W-:Y:S01]  /*1ba0*/  @!P1 IMAD.IADD R118, R118, 0x1, -R3 ;  /* 0x0000000176769824 */ /* 0x000fe200078e0a03 */
[----:B------:R-:W-:Y:S01]  /*1bb0*/  ISETP.GE.AND P1, PT, R9, RZ, PT ;  /* 0x000000ff0900720c */ /* 0x000fe20003f26270 */
[----:B------:R-:W-:Y:S01]  /*1bc0*/  IMAD.MOV R6, RZ, RZ, -R6 ;  /* 0x000000ffff067224 */ /* 0x000fe200078e0a06 */
[----:B------:R-:W-:Y:S01]  /*1bd0*/  LOP3.LUT R9, R7, 0x64, RZ, 0xfc, !PT ;  /* 0x0000006407097812 */ /* 0x000fe200078efcff */
[----:B------:R-:W-:Y:S01]  /*1be0*/  @!P4 IMAD.MOV R46, RZ, RZ, -R46 ;  /* 0x000000ffff2ec224 */ /* 0x000fe200078e0a2e */
[----:B------:R-:W-:Y:S01]  /*1bf0*/  IABS R112, R12 ;  /* 0x0000000c00707213 */ /* 0x000fe20000000000 */
[----:B------:R-:W-:Y:S01]  /*1c00*/  IMAD R50, R3, R6, R50 ;  /* 0x0000000603327224 */ /* 0x000fe200078e0232 */
[----:B------:R-:W-:Y:S01]  /*1c10*/  IABS R110, R9 ;  /* 0x00000009006e7213 */ /* 0x000fe20000000000 */
[----:B------:R-:W-:-:S02]  /*1c20*/  @!P3 IMAD.MOV R120, RZ, RZ, -R120 ;  /* 0x000000ffff78b224 */ /* 0x000fc400078e0a78 */
[--C-:B------:R-:W-:Y:S01]  /*1c30*/  @!P5 IMAD.IADD R114, R114, 0x1, -R3.reuse ;  /* 0x000000017272d824 */ /* 0x100fe200078e0a03 */
[----:B------:R-:W-:Y:S01]  /*1c40*/  ISETP.GT.U32.AND P3, PT, R3, R50, PT ;  /* 0x000000320300720c */ /* 0x000fe20003f64070 */
[----:B------:R-:W-:Y:S01]  /*1c50*/  @!P6 IMAD.IADD R116, R116, 0x1, -R3 ;  /* 0x000000017474e824 */ /* 0x000fe200078e0a03 */
[----:B------:R-:W-:Y:S01]  /*1c60*/  ISETP.GE.AND P6, PT, R11, RZ, PT ;  /* 0x000000ff0b00720c */ /* 0x000fe20003fc6270 */
[C---:B------:R-:W-:Y:S01]  /*1c70*/  IMAD.HI.U32 R6, R2.reuse, R110, RZ ;  /* 0x0000006e02067227 */ /* 0x040fe200078e00ff */
[C---:B------:R-:W-:Y:S02]  /*1c80*/  ISETP.GT.U32.AND P5, PT, R3.reuse, R114, PT ;  /* 0x000000720300720c */ /* 0x040fe40003fa4070 */
[----:B------:R-:W-:Y:S01]  /*1c90*/  ISETP.GT.U32.AND P4, PT, R3, R116, PT ;  /* 0x000000740300720c */ /* 0x000fe20003f84070 */
[----:B------:R-:W-:Y:S01]  /*1ca0*/  IMAD.MOV R6, RZ, RZ, -R6 ;  /* 0x000000ffff067224 */ /* 0x000fe200078e0a06 */
[----:B------:R-:W-:Y:S01]  /*1cb0*/  LOP3.LUT R11, R7, 0x68, RZ, 0xfc, !PT ;  /* 0x00000068070b7812 */ /* 0x000fe200078efcff */
[----:B------:R-:W-:-:S03]  /*1cc0*/  IMAD.HI.U32 R8, R2, R112, RZ ;  /* 0x0000007002087227 */ /* 0x000fc600078e00ff */
[----:B------:R-:W-:Y:S01]  /*1cd0*/  IABS R52, R11 ;  /* 0x0000000b00347213 */ /* 0x000fe20000000000 */
[C---:B------:R-:W-:Y:S02]  /*1ce0*/  IMAD R110, R3.reuse, R6, R110 ;  /* 0x00000006036e7224 */ /* 0x040fe400078e026e */
[----:B------:R-:W-:Y:S02]  /*1cf0*/  IMAD.MOV R8, RZ, RZ, -R8 ;  /* 0x000000ffff087224 */ /* 0x000fe400078e0a08 */
[--C-:B------:R-:W-:Y:S01]  /*1d00*/  @!P5 IMAD.IADD R114, R114, 0x1, -R3.reuse ;  /* 0x000000017272d824 */ /* 0x100fe200078e0a03 */
[----:B------:R-:W-:Y:S01]  /*1d10*/  ISETP.GT.U32.AND P5, PT, R3, R110, PT ;  /* 0x0000006e0300720c */ /* 0x000fe20003fa4070 */
[--C-:B------:R-:W-:Y:S01]  /*1d20*/  @!P4 IMAD.IADD R116, R116, 0x1, -R3.reuse ;  /* 0x000000017474c824 */ /* 0x100fe200078e0a03 */
[----:B------:R-:W-:Y:S01]  /*1d30*/  ISETP.GE.AND P4, PT, R12, RZ, PT ;  /* 0x000000ff0c00720c */ /* 0x000fe20003f86270 */
[----:B------:R-:W-:Y:S01]  /*1d40*/  @!P3 IMAD.IADD R50, R50, 0x1, -R3 ;  /* 0x000000013232b824 */ /* 0x000fe200078e0a03 */
[----:B------:R-:W-:Y:S01]  /*1d50*/  ISETP.GE.AND P3, PT, R9, RZ, PT ;  /* 0x000000ff0900720c */ /* 0x000fe20003f66270 */
[----:B------:R-:W-:Y:S01]  /*1d60*/  IMAD R112, R3, R8, R112 ;  /* 0x0000000803707224 */ /* 0x000fe200078e0270 */
[----:B------:R-:W-:Y:S01]  /*1d70*/  LOP3.LUT R8, R7, 0x6c, RZ, 0xfc, !PT ;  /* 0x0000006c07087812 */ /* 0x000fe200078efcff */
[----:B------:R-:W-:Y:S01]  /*1d80*/  @!P1 IMAD.MOV R116, RZ, RZ, -R116 ;  /* 0x000000ffff749224 */ /* 0x000fe200078e0a74 */
[----:B------:R-:W-:Y:S01]  /*1d90*/  ISETP.GT.U32.AND P1, PT, R3, R50, PT ;  /* 0x000000320300720c */ /* 0x000fe20003f24070 */
[----:B------:R-:W-:Y:S01]  /*1da0*/  IMAD.HI.U32 R6, R2, R52, RZ ;  /* 0x0000003402067227 */ /* 0x000fe200078e00ff */
[----:B------:R-:W-:-:S02]  /*1db0*/  IABS R108, R8 ;  /* 0x00000008006c7213 */ /* 0x000fc40000000000 */
[----:B------:R-:W-:Y:S01]  /*1dc0*/  LOP3.LUT R9, R7, 0x70, RZ, 0xfc, !PT ;  /* 0x0000007007097812 */ /* 0x000fe200078efcff */
[----:B------:R-:W-:Y:S01]  /*1dd0*/  @!P2 IMAD.MOV R48, RZ, RZ, -R48 ;  /* 0x000000ffff30a224 */ /* 0x000fe200078e0a30 */
[----:B------:R-:W-:Y:S01]  /*1de0*/  ISETP.GT.U32.AND P2, PT, R3, R112, PT ;  /* 0x000000700300720c */ /* 0x000fe20003f44070 */
[----:B------:R-:W-:Y:S01]  /*1df0*/  @!P5 IMAD.IADD R110, R110, 0x1, -R3 ;  /* 0x000000016e6ed824 */ /* 0x000fe200078e0a03 */
[----:B------:R-:W-:Y:S01]  /*1e00*/  IABS R106, R9 ;  /* 0x00000009006a7213 */ /* 0x000fe20000000000 */
[----:B------:R-:W-:Y:S01]  /*1e10*/  IMAD.MOV R6, RZ, RZ, -R6 ;  /* 0x000000ffff067224 */ /* 0x000fe200078e0a06 */
[----:B------:R-:W-:Y:S01]  /*1e20*/  LOP3.LUT R12, R7, 0x94, RZ, 0xfc, !PT ;  /* 0x00000094070c7812 */ /* 0x000fe200078efcff */
[----:B------:R-:W-:Y:S01]  /*1e30*/  @!P0 IMAD.MOV R118, RZ, RZ, -R118 ;  /* 0x000000ffff768224 */ /* 0x000fe200078e0a76 */
[C---:B------:R-:W-:Y:S01]  /*1e40*/  ISETP.GT.U32.AND P5, PT, R3.reuse, R110, PT ;  /* 0x0000006e0300720c */ /* 0x040fe20003fa4070 */
[----:B------:R-:W-:Y:S01]  /*1e50*/  IMAD R52, R3, R6, R52 ;  /* 0x0000000603347224 */ /* 0x000fe200078e0234 */
[----:B------:R-:W-:Y:S01]  /*1e60*/  ISETP.GE.AND P0, PT, R10, RZ, PT ;  /* 0x000000ff0a00720c */ /* 0x000fe20003f06270 */
[----:B------:R-:W-:Y:S01]  /*1e70*/  IMAD.HI.U32 R6, R2, R108, RZ ;  /* 0x0000006c02067227 */ /* 0x000fe200078e00ff */
[----:B------:R-:W-:-:S02]  /*1e80*/  LOP3.LUT R10, R7, 0x74, RZ, 0xfc, !PT ;  /* 0x00000074070a7812 */ /* 0x000fc400078efcff */
[----:B------:R-:W-:Y:S01]  /*1e90*/  IABS R94, R12 ;  /* 0x0000000c005e7213 */ /* 0x000fe20000000000 */
[----:B------:R-:W-:Y:S01]  /*1ea0*/  IMAD.MOV R6, RZ, RZ, -R6 ;  /* 0x000000ffff067224 */ /* 0x000fe200078e0a06 */
[----:B------:R-:W-:Y:S01]  /*1eb0*/  IABS R54, R10 ;  /* 0x0000000a00367213 */ /* 0x000fe20000000000 */
[--C-:B------:R-:W-:Y:S01]  /*1ec0*/  @!P1 IMAD.IADD R50, R50, 0x1, -R3.reuse ;  /* 0x0000000132329824 */ /* 0x100fe200078e0a03 */
[C---:B------:R-:W-:Y:S01]  /*1ed0*/  ISETP.GT.U32.AND P1, PT, R3.reuse, R52, PT ;  /* 0x000000340300720c */ /* 0x040fe20003f24070 */
[--C-:B------:R-:W-:Y:S02]  /*1ee0*/  @!P2 IMAD.IADD R112, R112, 0x1, -R3.reuse ;  /* 0x000000017070a824 */ /* 0x100fe400078e0a03 */
[C---:B------:R-:W-:Y:S02]  /*1ef0*/  IMAD R108, R3.reuse, R6, R108 ;  /* 0x00000006036c7224 */ /* 0x040fe400078e026c */
[----:B------:R-:W-:Y:S01]  /*1f00*/  @!P5 IMAD.IADD R110, R110, 0x1, -R3 ;  /* 0x000000016e6ed824 */ /* 0x000fe200078e0a03 */
[C---:B------:R-:W-:Y:S01]  /*1f10*/  ISETP.GT.U32.AND P2, PT, R3.reuse, R112, PT ;  /* 0x000000700300720c */ /* 0x040fe20003f44070 */
[----:B------:R-:W-:Y:S01]  /*1f20*/  @!P6 IMAD.MOV R114, RZ, RZ, -R114 ;  /* 0x000000ffff72e224 */ /* 0x000fe200078e0a72 */
[----:B------:R-:W-:Y:S01]  /*1f30*/  ISETP.GT.U32.AND P5, PT, R3, R108, PT ;  /* 0x0000006c0300720c */ /* 0x000fe20003fa4070 */
[----:B------:R-:W-:Y:S01]  /*1f40*/  IMAD.HI.U32 R6, R2, R106, RZ ;  /* 0x0000006a02067227 */ /* 0x000fe200078e00ff */
[----:B------:R-:W-:-:S02]  /*1f50*/  ISETP.GE.AND P6, PT, R11, RZ, PT ;  /* 0x000000ff0b00720c */ /* 0x000fc40003fc6270 */
[----:B------:R-:W-:Y:S01]  /*1f60*/  LOP3.LUT R11, R7, 0x78, RZ, 0xfc, !PT ;  /* 0x00000078070b7812 */ /* 0x000fe200078efcff */
[--C-:B------:R-:W-:Y:S01]  /*1f70*/  @!P1 IMAD.IADD R52, R52, 0x1, -R3.reuse ;  /* 0x0000000134349824 */ /* 0x100fe200078e0a03 */
[----:B------:R-:W-:Y:S01]  /*1f80*/  ISETP.GE.AND P1, PT, R9, RZ, PT ;  /* 0x000000ff0900720c */ /* 0x000fe20003f26270 */
[----:B------:R-:W-:Y:S01]  /*1f90*/  IMAD.MOV R6, RZ, RZ, -R6 ;  /* 0x000000ffff067224 */ /* 0x000fe200078e0a06 */
[----:B------:R-:W-:Y:S01]  /*1fa0*/  IABS R104, R11 ;  /* 0x0000000b00687213 */ /* 0x000fe20000000000 */
[----:B------:R-:W-:Y:S01]  /*1fb0*/  @!P0 IMAD.MOV R50, RZ, RZ, -R50 ;  /* 0x000000ffff328224 */ /* 0x000fe200078e0a32 */
[C---:B------:R-:W-:Y:S01]  /*1fc0*/  ISETP.GT.U32.AND P0, PT, R3.reuse, R52, PT ;  /* 0x000000340300720c */ /* 0x040fe20003f04070 */
[--C-:B------:R-:W-:Y:S01]  /*1fd0*/  @!P2 IMAD.IADD R112, R112, 0x1, -R3.reuse ;  /* 0x000000017070a824 */ /* 0x100fe200078e0a03 */
[----:B------:R-:W-:Y:S01]  /*1fe0*/  ISETP.GE.AND P2, PT, R8, RZ, PT ;  /* 0x000000ff0800720c */ /* 0x000fe20003f46270 */
[----:B------:R-:W-:Y:S01]  /*1ff0*/  IMAD R106, R3, R6, R106 ;  /* 0x00000006036a7224 */ /* 0x000fe200078e026a */
[----:B------:R-:W-:Y:S01]  /*2000*/  LOP3.LUT R9, R7, 0x7c, RZ, 0xfc, !PT ;  /* 0x0000007c07097812 */ /* 0x000fe200078efcff */
[----:B------:R-:W-:-:S02]  /*2010*/  @!P5 IMAD.IADD R108, R108, 0x1, -R3 ;  /* 0x000000016c6cd824 */ /* 0x000fc400078e0a03 */
[C---:B------:R-:W-:Y:S01]  /*2020*/  IMAD.HI.U32 R8, R2.reuse, R104, RZ ;  /* 0x0000006802087227 */ /* 0x040fe200078e00ff */
[----:B------:R-:W-:Y:S02]  /*2030*/  IABS R102, R9 ;  /* 0x0000000900667213 */ /* 0x000fe40000000000 */
[C---:B------:R-:W-:Y:S01]  /*2040*/  ISETP.GT.U32.AND P5, PT, R3.reuse, R108, PT ;  /* 0x0000006c0300720c */ /* 0x040fe20003fa4070 */
[----:B------:R-:W-:Y:S01]  /*2050*/  @!P4 IMAD.MOV R112, RZ, RZ, -R112 ;  /* 0x000000ffff70c224 */ /* 0x000fe200078e0a70 */
[----:B------:R-:W-:Y:S01]  /*2060*/  ISETP.GT.U32.AND P4, PT, R3, R106, PT ;  /* 0x0000006a0300720c */ /* 0x000fe20003f84070 */
[----:B------:R-:W-:-:S04]  /*2070*/  IMAD.HI.U32 R6, R2, R54, RZ ;  /* 0x0000003602067227 */ /* 0x000fc800078e00ff */
[----:B------:R-:W-:Y:S02]  /*2080*/  IMAD.MOV R8, RZ, RZ, -R8 ;  /* 0x000000ffff087224 */ /* 0x000fe400078e0a08 */
[----:B------:R-:W-:Y:S02]  /*2090*/  IMAD.MOV R6, RZ, RZ, -R6 ;  /* 0x000000ffff067224 */ /* 0x000fe400078e0a06 */
[--C-:B------:R-:W-:Y:S01]  /*20a0*/  @!P0 IMAD.IADD R52, R52, 0x1, -R3.reuse ;  /* 0x0000000134348824 */ /* 0x100fe200078e0a03 */
[----:B------:R-:W-:Y:S01]  /*20b0*/  ISETP.GE.AND P0, PT, R11, RZ, PT ;  /* 0x000000ff0b00720c */ /* 0x000fe20003f06270 */
[----:B------:R-:W-:Y:S01]  /*20c0*/  IMAD R104, R3, R8, R104 ;  /* 0x0000000803687224 */ /* 0x000fe200078e0268 */
[----:B------:R-:W-:Y:S01]  /*20d0*/  LOP3.LUT R8, R7, 0x80, RZ, 0xfc, !PT ;  /* 0x0000008007087812 */ /* 0x000fe200078efcff */
[----:B------:R-:W-:Y:S01]  /*20e0*/  IMAD R54, R3, R6, R54 ;  /* 0x0000000603367224 */ /* 0x000fe200078e0236 */
[----:B------:R-:W-:Y:S01]  /*20f0*/  LOP3.LUT R11, R7, 0x90, RZ, 0xfc, !PT ;  /* 0x00000090070b7812 */ /* 0x000fe200078efcff */
[----:B------:R-:W-:Y:S01]  /*2100*/  @!P6 IMAD.MOV R52, RZ, RZ, -R52 ;  /* 0x000000ffff34e224 */ /* 0x000fe200078e0a34 */
[C---:B------:R-:W-:Y:S01]  /*2110*/  ISETP.GT.U32.AND P6, PT, R3.reuse, R104, PT ;  /* 0x000000680300720c */ /* 0x040fe20003fc4070 */
[--C-:B------:R-:W-:Y:S01]  /*2120*/  @!P5 IMAD.IADD R108, R108, 0x1, -R3.reuse ;  /* 0x000000016c6cd824 */ /* 0x100fe200078e0a03 */
[C---:B------:R-:W-:Y:S01]  /*2130*/  ISETP.GT.U32.AND P5, PT, R3.reuse, R54, PT ;  /* 0x000000360300720c */ /* 0x040fe20003fa4070 */
[----:B------:R-:W-:Y:S01]  /*2140*/  @!P4 IMAD.IADD R106, R106, 0x1, -R3 ;  /* 0x000000016a6ac824 */ /* 0x000fe200078e0a03 */
[----:B------:R-:W-:Y:S01]  /*2150*/  IABS R56, R8 ;  /* 0x0000000800387213 */ /* 0x000fe20000000000 */
[----:B------:R-:W-:Y:S01]  /*2160*/  @!P3 IMAD.MOV R110, RZ, RZ, -R110 ;  /* 0x000000ffff6eb224 */ /* 0x000fe200078e0a6e */
[----:B------:R-:W-:Y:S01]  /*2170*/  ISETP.GE.AND P3, PT, R10, RZ, PT ;  /* 0x000000ff0a00720c */ /* 0x000fe20003f66270 */
[----:B------:R-:W-:Y:S01]  /*2180*/  IMAD.HI.U32 R6, R2, R102, RZ ;  /* 0x0000006602067227 */ /* 0x000fe200078e00ff */
[----:B------:R-:W-:-:S02]  /*2190*/  ISETP.GT.U32.AND P4, PT, R3, R106, PT ;  /* 0x0000006a0300720c */ /* 0x000fc40003f84070 */
[----:B------:R-:W-:Y:S01]  /*21a0*/  LOP3.LUT R10, R7, 0x84, RZ, 0xfc, !PT ;  /* 0x00000084070a7812 */ /* 0x000fe200078efcff */
[----:B------:R-:W-:Y:S01]  /*21b0*/  @!P2 IMAD.MOV R108, RZ, RZ, -R108 ;  /* 0x000000ffff6ca224 */ /* 0x000fe200078e0a6c */
[----:B------:R-:W-:Y:S01]  /*21c0*/  ISETP.GE.AND P2, PT, R9, RZ, PT ;  /* 0x000000ff0900720c */ /* 0x000fe20003f46270 */
[--C-:B------:R-:W-:Y:S01]  /*21d0*/  @!P6 IMAD.IADD R104, R104, 0x1, -R3.reuse ;  /* 0x000000016868e824 */ /* 0x100fe200078e0a03 */
[----:B------:R-:W-:Y:S01]  /*21e0*/  IABS R100, R10 ;  /* 0x0000000a00647213 */ /* 0x000fe20000000000 */
[----:B------:R-:W-:Y:S01]  /*21f0*/  @!P5 IMAD.IADD R54, R54, 0x1, -R3 ;  /* 0x000000013636d824 */ /* 0x000fe200078e0a03 */
[----:B------:R-:W-:Y:S01]  /*2200*/  IABS R96, R11 ;  /* 0x0000000b00607213 */ /* 0x000fe20000000000 */
[----:B------:R-:W-:Y:S01]  /*2210*/  IMAD.MOV R9, RZ, RZ, -R6 ;  /* 0x000000ffff097224 */ /* 0x000fe200078e0a06 */
[C---:B------:R-:W-:Y:S01]  /*2220*/  ISETP.GT.U32.AND P6, PT, R3.reuse, R104, PT ;  /* 0x000000680300720c */ /* 0x040fe20003fc4070 */
[----:B------:R-:W-:Y:S01]  /*2230*/  IMAD.HI.U32 R6, R2, R56, RZ ;  /* 0x0000003802067227 */ /* 0x000fe200078e00ff */
[----:B------:R-:W-:-:S03]  /*2240*/  ISETP.GT.U32.AND P5, PT, R3, R54, PT ;  /* 0x000000360300720c */ /* 0x000fc60003fa4070 */
[----:B------:R-:W-:Y:S01]  /*2250*/  @!P4 IMAD.IADD R106, R106, 0x1, -R3 ;  /* 0x000000016a6ac824 */ /* 0x000fe200078e0a03 */
[----:B------:R-:W-:Y:S01]  /*2260*/  ISETP.GE.AND P4, PT, R8, RZ, PT ;  /* 0x000000ff0800720c */ /* 0x000fe20003f86270 */
[----:B------:R-:W-:-:S04]  /*2270*/  IMAD.HI.U32 R8, R2, R100, RZ ;  /* 0x0000006402087227 */ /* 0x000fc800078e00ff */
[----:B------:R-:W-:Y:S02]  /*2280*/  IMAD.MOV R8, RZ, RZ, -R8 ;  /* 0x000000ffff087224 */ /* 0x000fe400078e0a08 */
[C---:B------:R-:W-:Y:S02]  /*2290*/  IMAD R102, R3.reuse, R9, R102 ;  /* 0x0000000903667224 */ /* 0x040fe400078e0266 */
[C---:B------:R-:W-:Y:S02]  /*22a0*/  IMAD R100, R3.reuse, R8, R100 ;  /* 0x0000000803647224 */ /* 0x040fe400078e0264 */
[--C-:B------:R-:W-:Y:S02]  /*22b0*/  @!P6 IMAD.IADD R104, R104, 0x1, -R3.reuse ;  /* 0x000000016868e824 */ /* 0x100fe400078e0a03 */
[----:B------:R-:W-:Y:S01]  /*22c0*/  @!P5 IMAD.IADD R54, R54, 0x1, -R3 ;  /* 0x000000013636d824 */ /* 0x000fe200078e0a03 */
[C---:B------:R-:W-:Y:S01]  /*22d0*/  ISETP.GT.U32.AND P5, PT, R3.reuse, R102, PT ;  /* 0x000000660300720c */ /* 0x040fe20003fa4070 */
[----:B------:R-:W-:Y:S01]  /*22e0*/  @!P0 IMAD.MOV R104, RZ, RZ, -R104 ;  /* 0x000000ffff688224 */ /* 0x000fe200078e0a68 */
[----:B------:R-:W-:Y:S01]  /*22f0*/  ISETP.GT.U32.AND P0, PT, R3, R100, PT ;  /* 0x000000640300720c */ /* 0x000fe20003f04070 */
[----:B------:R-:W-:-:S02]  /*2300*/  IMAD.MOV R6, RZ, RZ, -R6 ;  /* 0x000000ffff067224 */ /* 0x000fc400078e0a06 */
[----:B------:R-:W-:Y:S01]  /*2310*/  @!P1 IMAD.MOV R106, RZ, RZ, -R106 ;  /* 0x000000ffff6a9224 */ /* 0x000fe200078e0a6a */
[----:B------:R-:W-:Y:S01]  /*2320*/  ISETP.GE.AND P1, PT, R10, RZ, PT ;  /* 0x000000ff0a00720c */ /* 0x000fe20003f26270 */
[----:B------:R-:W-:Y:S01]  /*2330*/  IMAD R56, R3, R6, R56 ;  /* 0x0000000603387224 */ /* 0x000fe200078e0238 */
[C---:B------:R-:W-:Y:S01]  /*2340*/  LOP3.LUT R10, R7.reuse, 0x8c, RZ, 0xfc, !PT ;  /* 0x0000008c070a7812 */ /* 0x040fe200078efcff */
[----:B------:R-:W-:Y:S01]  /*2350*/  @!P3 IMAD.MOV R54, RZ, RZ, -R54 ;  /* 0x000000ffff36b224 */ /* 0x000fe200078e0a36 */
[----:B------:R-:W-:Y:S02]  /*2360*/  LOP3.LUT R6, R7, 0x88, RZ, 0xfc, !PT ;  /* 0x0000008807067812 */ /* 0x000fe400078efcff */
[----:B------:R-:W-:Y:S01]  /*2370*/  IABS R58, R10 ;  /* 0x0000000a003a7213 */ /* 0x000fe20000000000 */
[--C-:B------:R-:W-:Y:S01]  /*2380*/  @!P5 IMAD.IADD R102, R102, 0x1, -R3.reuse ;  /* 0x000000016666d824 */ /* 0x100fe200078e0a03 */
[C---:B------:R-:W-:Y:S01]  /*2390*/  ISETP.GT.U32.AND P3, PT, R3.reuse, R56, PT ;  /* 0x000000380300720c */ /* 0x040fe20003f64070 */
[----:B------:R-:W-:Y:S01]  /*23a0*/  @!P0 IMAD.IADD R100, R100, 0x1, -R3 ;  /* 0x0000000164648824 */ /* 0x000fe200078e0a03 */
[----:B------:R-:W-:Y:S01]  /*23b0*/  IABS R98, R6 ;  /* 0x0000000600627213 */ /* 0x000fe20000000000 */
[----:B------:R-:W-:Y:S01]  /*23c0*/  IMAD.HI.U32 R8, R2, R58, RZ ;  /* 0x0000003a02087227 */ /* 0x000fe200078e00ff */
[----:B------:R-:W-:-:S02]  /*23d0*/  ISETP.GT.U32.AND P5, PT, R3, R102, PT ;  /* 0x000000660300720c */ /* 0x000fc40003fa4070 */
[----:B------:R-:W-:Y:S01]  /*23e0*/  ISETP.GT.U32.AND P0, PT, R3, R100, PT ;  /* 0x000000640300720c */ /* 0x000fe20003f04070 */
[----:B------:R-:W-:Y:S01]  /*23f0*/  IMAD.MOV R8, RZ, RZ, -R8 ;  /* 0x000000ffff087224 */ /* 0x000fe200078e0a08 */
[----:B------:R-:W-:Y:S01]  /*2400*/  ISETP.GE.AND P6, PT, R6, RZ, PT ;  /* 0x000000ff0600720c */ /* 0x000fe20003fc6270 */
[----:B------:R-:W-:-:S04]  /*2410*/  IMAD.HI.U32 R6, R2, R98, RZ ;  /* 0x0000006202067227 */ /* 0x000fc800078e00ff */
[----:B------:R-:W-:Y:S02]  /*2420*/  IMAD R58, R3, R8, R58 ;  /* 0x00000008033a7224 */ /* 0x000fe400078e023a */
[----:B------:R-:W-:-:S04]  /*2430*/  IMAD.HI.U32 R8, R2, R94, RZ ;  /* 0x0000005e02087227 */ /* 0x000fc800078e00ff */
[--C-:B------:R-:W-:Y:S02]  /*2440*/  @!P3 IMAD.IADD R56, R56, 0x1, -R3.reuse ;  /* 0x000000013838b824 */ /* 0x100fe400078e0a03 */
[----:B------:R-:W-:Y:S02]  /*2450*/  IMAD.MOV R8, RZ, RZ, -R8 ;  /* 0x000000ffff087224 */ /* 0x000fe400078e0a08 */
[--C-:B------:R-:W-:Y:S01]  /*2460*/  @!P5 IMAD.IADD R102, R102, 0x1, -R3.reuse ;  /* 0x000000016666d824 */ /* 0x100fe200078e0a03 */
[C---:B------:R-:W-:Y:S01]  /*2470*/  ISETP.GT.U32.AND P3, PT, R3.reuse, R56, PT ;  /* 0x000000380300720c */ /* 0x040fe20003f64070 */
[----:B------:R-:W-:Y:S01]  /*2480*/  IMAD R94, R3, R8, R94 ;  /* 0x00000008035e7224 */ /* 0x000fe200078e025e */
[----:B------:R-:W-:Y:S01]  /*2490*/  ISETP.GE.AND P5, PT, R10, RZ, PT ;  /* 0x000000ff0a00720c */ /* 0x000fe20003fa6270 */
[----:B------:R-:W-:Y:S01]  /*24a0*/  @!P0 IMAD.IADD R100, R100, 0x1, -R3 ;  /* 0x0000000164648824 */ /* 0x000fe200078e0a03 */
[----:B------:R-:W-:Y:S01]  /*24b0*/  LOP3.LUT R10, R7, 0x9c, RZ, 0xfc, !PT ;  /* 0x0000009c070a7812 */ /* 0x000fe200078efcff */
[----:B------:R-:W-:-:S02]  /*24c0*/  IMAD.MOV R9, RZ, RZ, -R6 ;  /* 0x000000ffff097224 */ /* 0x000fc400078e0a06 */
[----:B------:R-:W-:Y:S01]  /*24d0*/  @!P2 IMAD.MOV R102, RZ, RZ, -R102 ;  /* 0x000000ffff66a224 */ /* 0x000fe200078e0a66 */
[C---:B------:R-:W-:Y:S01]  /*24e0*/  ISETP.GT.U32.AND P2, PT, R3.reuse, R58, PT ;  /* 0x0000003a0300720c */ /* 0x040fe20003f44070 */
[----:B------:R-:W-:Y:S01]  /*24f0*/  @!P1 IMAD.MOV R100, RZ, RZ, -R100 ;  /* 0x000000ffff649224 */ /* 0x000fe200078e0a64 */
[C---:B------:R-:W-:Y:S01]  /*2500*/  ISETP.GT.U32.AND P1, PT, R3.reuse, R94, PT ;  /* 0x0000005e0300720c */ /* 0x040fe20003f24070 */
[----:B------:R-:W-:Y:S01]  /*2510*/  IMAD R98, R3, R9, R98 ;  /* 0x0000000903627224 */ /* 0x000fe200078e0262 */
[----:B------:R-:W-:Y:S01]  /*2520*/  LOP3.LUT R9, R7, 0x98, RZ, 0xfc, !PT ;  /* 0x0000009807097812 */ /* 0x000fe200078efcff */
[----:B------:R-:W-:Y:S01]  /*2530*/  IMAD.HI.U32 R6, R2, R96, RZ ;  /* 0x0000006002067227 */ /* 0x000fe200078e00ff */
[----:B------:R-:W-:Y:S02]  /*2540*/  IABS R92, R10 ;  /* 0x0000000a005c7213 */ /* 0x000fe40000000000 */
[----:B------:R-:W-:Y:S01]  /*2550*/  IABS R60, R9 ;  /* 0x00000009003c7213 */ /* 0x000fe20000000000 */
[----:B------:R-:W-:-:S02]  /*2560*/  IMAD.MOV R6, RZ, RZ, -R6 ;  /* 0x000000ffff067224 */ /* 0x000fc400078e0a06 */
[----:B------:R-:W-:Y:S01]  /*2570*/  @!P3 IMAD.IADD R56, R56, 0x1, -R3 ;  /* 0x000000013838b824 */ /* 0x000fe200078e0a03 */
[C---:B------:R-:W-:Y:S01]  /*2580*/  ISETP.GT.U32.AND P3, PT, R3.reuse, R98, PT ;  /* 0x000000620300720c */ /* 0x040fe20003f64070 */
[----:B------:R-:W-:Y:S02]  /*2590*/  IMAD R96, R3, R6, R96 ;  /* 0x0000000603607224 */ /* 0x000fe400078e0260 */
[----:B------:R-:W-:-:S03]  /*25a0*/  IMAD.HI.U32 R6, R2, R60, RZ ;  /* 0x0000003c02067227 */ /* 0x000fc600078e00ff */
[C---:B------:R-:W-:Y:S01]  /*25b0*/  ISETP.GT.U32.AND P0, PT, R3.reuse, R96, PT ;  /* 0x000000600300720c */ /* 0x040fe20003f04070 */
[--C-:B------:R-:W-:Y:S02]  /*25c0*/  @!P2 IMAD.IADD R58, R58, 0x1, -R3.reuse ;  /* 0x000000013a3aa824 */ /* 0x100fe400078e0a03 */
[--C-:B------:R-:W-:Y:S02]  /*25d0*/  @!P1 IMAD.IADD R94, R94, 0x1, -R3.reuse ;  /* 0x000000015e5e9824 */ /* 0x100fe400078e0a03 */
[----:B------:R-:W-:Y:S01]  /*25e0*/  IMAD.MOV R6, RZ, RZ, -R6 ;  /* 0x000000ffff067224 */ /* 0x000fe200078e0a06 */
[C---:B------:R-:W-:Y:S01]  /*25f0*/  ISETP.GT.U32.AND P2, PT, R3.reuse, R58, PT ;  /* 0x0000003a0300720c */ /* 0x040fe20003f44070 */
[----:B------:R-:W-:Y:S01]  /*2600*/  @!P3 IMAD.IADD R98, R98, 0x1, -R3 ;  /* 0x000000016262b824 */ /* 0x000fe200078e0a03 */
[C---:B------:R-:W-:Y:S01]  /*2610*/  ISETP.GT.U32.AND P1, PT, R3.reuse, R94, PT ;  /* 0x0000005e0300720c */ /* 0x040fe20003f24070 */
[C---:B------:R-:W-:Y:S02]  /*2620*/  IMAD R60, R3.reuse, R6, R60 ;  /* 0x00000006033c7224 */ /* 0x040fe400078e023c */
[----:B------:R-:W-:Y:S01]  /*2630*/  IMAD.HI.U32 R6, R2, R92, RZ ;  /* 0x0000005c02067227 */ /* 0x000fe200078e00ff */
[----:B------:R-:W-:-:S03]  /*2640*/  ISETP.GT.U32.AND P3, PT, R3, R98, PT ;  /* 0x000000620300720c */ /* 0x000fc60003f64070 */
[----:B------:R-:W-:Y:S02]  /*2650*/  IMAD.MOV R6, RZ, RZ, -R6 ;  /* 0x000000ffff067224 */ /* 0x000fe400078e0a06 */
[----:B------:R-:W-:Y:S01]  /*2660*/  @!P4 IMAD.MOV R56, RZ, RZ, -R56 ;  /* 0x000000ffff38c224 */ /* 0x000fe200078e0a38 */
[----:B------:R-:W-:Y:S01]  /*2670*/  ISETP.GE.AND P4, PT, R11, RZ, PT ;  /* 0x000000ff0b00720c */ /* 0x000fe20003f86270 */
[--C-:B------:R-:W-:Y:S01]  /*2680*/  @!P0 IMAD.IADD R96, R96, 0x1, -R3.reuse ;  /* 0x0000000160608824 */ /* 0x100fe200078e0a03 */
[----:B------:R-:W-:Y:S01]  /*2690*/  LOP3.LUT R11, R7, 0xa0, RZ, 0xfc, !PT ;  /* 0x000000a0070b7812 */ /* 0x000fe200078efcff */
[----:B------:R-:W-:Y:S01]  /*26a0*/  IMAD R92, R3, R6, R92 ;  /* 0x00000006035c7224 */ /* 0x000fe200078e025c */
[----:B------:R-:W-:Y:S01]  /*26b0*/  LOP3.LUT R6, R7, 0xa4, RZ, 0xfc, !PT ;  /* 0x000000a407067812 */ /* 0x000fe200078efcff */
[--C-:B------:R-:W-:Y:S01]  /*26c0*/  @!P2 IMAD.IADD R58, R58, 0x1, -R3.reuse ;  /* 0x000000013a3aa824 */ /* 0x100fe200078e0a03 */
[----:B------:R-:W-:Y:S01]  /*26d0*/  IABS R90, R11 ;  /* 0x0000000b005a7213 */ /* 0x000fe20000000000 */
[--C-:B------:R-:W-:Y:S01]  /*26e0*/  @!P1 IMAD.IADD R94, R94, 0x1, -R3.reuse ;  /* 0x000000015e5e9824 */ /* 0x100fe200078e0a03 */
[C---:B------:R-:W-:Y:S01]  /*26f0*/  ISETP.GT.U32.AND P0, PT, R3.reuse, R96, PT ;  /* 0x000000600300720c */ /* 0x040fe20003f04070 */
[----:B------:R-:W-:Y:S01]  /*2700*/  @!P3 IMAD.IADD R98, R98, 0x1, -R3 ;  /* 0x000000016262b824 */ /* 0x000fe200078e0a03 */
[C---:B------:R-:W-:Y:S01]  /*2710*/  ISETP.GT.U32.AND P2, PT, R3.reuse, R60, PT ;  /* 0x0000003c0300720c */ /* 0x040fe20003f44070 */
[----:B------:R-:W-:Y:S01]  /*2720*/  IMAD.HI.U32 R8, R2, R90, RZ ;  /* 0x0000005a02087227 */ /* 0x000fe200078e00ff */
[----:B------:R-:W-:-:S02]  /*2730*/  ISETP.GT.U32.AND P1, PT, R3, R92, PT ;  /* 0x0000005c0300720c */ /* 0x000fc40003f24070 */
[----:B------:R-:W-:Y:S01]  /*2740*/  ISETP.GE.AND P3, PT, R12, RZ, PT ;  /* 0x000000ff0c00720c */ /* 0x000fe20003f66270 */
[----:B------:R-:W-:Y:S01]  /*2750*/  IMAD.MOV R8, RZ, RZ, -R8 ;  /* 0x000000ffff087224 */ /* 0x000fe200078e0a08 */
[----:B------:R-:W-:Y:S01]  /*2760*/  IABS R62, R6 ;  /* 0x00000006003e7213 */ /* 0x000fe20000000000 */
[----:B------:R-:W-:Y:S01]  /*2770*/  @!P6 IMAD.MOV R98, RZ, RZ, -R98 ;  /* 0x000000ffff62e224 */ /* 0x000fe200078e0a62 */
[----:B------:R-:W-:Y:S01]  /*2780*/  ISETP.GE.AND P6, PT, R9, RZ, PT ;  /* 0x000000ff0900720c */ /* 0x000fe20003fc6270 */
[----:B------:R-:W-:Y:S01]  /*2790*/  IMAD R90, R3, R8, R90 ;  /* 0x00000008035a7224 */ /* 0x000fe200078e025a */
[C---:B------:R-:W-:Y:S01]  /*27a0*/  LOP3.LUT R8, R7.reuse, 0xa8, RZ, 0xfc, !PT ;  /* 0x000000a807087812 */ /* 0x040fe200078efcff */
[--C-:B------:R-:W-:Y:S01]  /*27b0*/  @!P0 IMAD.IADD R96, R96, 0x1, -R3.reuse ;  /* 0x0000000160608824 */ /* 0x100fe200078e0a03 */
[----:B------:R-:W-:Y:S01]  /*27c0*/  LOP3.LUT R9, R7, 0xac, RZ, 0xfc, !PT ;  /* 0x000000ac07097812 */ /* 0x000fe200078efcff */
[--C-:B------:R-:W-:Y:S01]  /*27d0*/  @!P2 IMAD.IADD R60, R60, 0x1, -R3.reuse ;  /* 0x000000013c3ca824 */ /* 0x100fe200078e0a03 */
[----:B------:R-:W-:Y:S01]  /*27e0*/  IABS R88, R8 ;  /* 0x0000000800587213 */ /* 0x000fe20000000000 */
[----:B------:R-:W-:Y:S01]  /*27f0*/  @!P1 IMAD.IADD R92, R92, 0x1, -R3 ;  /* 0x000000015c5c9824 */ /* 0x000fe200078e0a03 */
[----:B------:R-:W-:Y:S01]  /*2800*/  IABS R86, R9 ;  /* 0x0000000900567213 */ /* 0x000fe20000000000 */
[----:B------:R-:W-:Y:S01]  /*2810*/  @!P4 IMAD.MOV R96, RZ, RZ, -R96 ;  /* 0x000000ffff60c224 */ /* 0x000fe200078e0a60 */
[C---:B------:R-:W-:Y:S01]  /*2820*/  ISETP.GT.U32.AND P2, PT, R3.reuse, R60, PT ;  /* 0x0000003c0300720c */ /* 0x040fe20003f44070 */
[----:B------:R-:W-:Y:S01]  /*2830*/  @!P3 IMAD.MOV R94, RZ, RZ, -R94 ;  /* 0x000000ffff5eb224 */ /* 0x000fe200078e0a5e */
[----:B------:R-:W-:Y:S01]  /*2840*/  ISETP.GE.AND P4, PT, R6, RZ, PT ;  /* 0x000000ff0600720c */ /* 0x000fe20003f86270 */
[----:B------:R-:W-:Y:S01]  /*2850*/  IMAD.HI.U32 R6, R2, R62, RZ ;  /* 0x0000003e02067227 */ /* 0x000fe200078e00ff */
[----:B------:R-:W-:-:S02]  /*2860*/  ISETP.GT.U32.AND P1, PT, R3, R92, PT ;  /* 0x0000005c0300720c */ /* 0x000fc40003f24070 */
[----:B------:R-:W-:Y:S01]  /*2870*/  ISETP.GE.AND P3, PT, R8, RZ, PT ;  /* 0x000000ff0800720c */ /* 0x000fe20003f66270 */
[----:B------:R-:W-:Y:S01]  /*2880*/  IMAD.HI.U32 R8, R2, R88, RZ ;  /* 0x0000005802087227 */ /* 0x000fe200078e00ff */
[----:B------:R-:W-:Y:S02]  /*2890*/  ISETP.GE.AND P0, PT, R11, RZ, PT ;  /* 0x000000ff0b00720c */ /* 0x000fe40003f06270 */
[C---:B------:R-:W-:Y:S01]  /*28a0*/  LOP3.LUT R11, R7.reuse, 0xb4, RZ, 0xfc, !PT ;  /* 0x000000b4070b7812 */ /* 0x040fe200078efcff */
[----:B------:R-:W-:Y:S01]  /*28b0*/  IMAD.MOV R6, RZ, RZ, -R6 ;  /* 0x000000ffff067224 */ /* 0x000fe200078e0a06 */
[----:B------:R-:W-:Y:S01]  /*28c0*/  LOP3.LUT R12, R7, 0xb8, RZ, 0xfc, !PT ;  /* 0x000000b8070c7812 */ /* 0x000fe200078efcff */
[----:B------:R-:W-:Y:S01]  /*28d0*/  IMAD.MOV R8, RZ, RZ, -R8 ;  /* 0x000000ffff087224 */ /* 0x000fe200078e0a08 */
[----:B------:R-:W-:Y:S01]  /*28e0*/  IABS R78, R11 ;  /* 0x0000000b004e7213 */ /* 0x000fe20000000000 */
[C---:B------:R-:W-:Y:S01]  /*28f0*/  IMAD R62, R3.reuse, R6, R62 ;  /* 0x00000006033e7224 */ /* 0x040fe200078e023e */
[----:B------:R-:W-:Y:S01]  /*2900*/  IABS R74, R12 ;  /* 0x0000000c004a7213 */ /* 0x000fe20000000000 */
[----:B------:R-:W-:Y:S01]  /*2910*/  @!P2 IMAD.IADD R60, R60, 0x1, -R3 ;  /* 0x000000013c3ca824 */ /* 0x000fe200078e0a03 */
[C---:B------:R-:W-:Y:S01]  /*2920*/  ISETP.GT.U32.AND P2, PT, R3.reuse, R90, PT ;  /* 0x0000005a0300720c */ /* 0x040fe20003f44070 */
[----:B------:R-:W-:-:S02]  /*2930*/  IMAD R88, R3, R8, R88 ;  /* 0x0000000803587224 */ /* 0x000fc400078e0258 */
[----:B------:R-:W-:Y:S01]  /*2940*/  @!P1 IMAD.IADD R92, R92, 0x1, -R3 ;  /* 0x000000015c5c9824 */ /* 0x000fe200078e0a03 */
[C---:B------:R-:W-:Y:S01]  /*2950*/  ISETP.GT.U32.AND P1, PT, R3.reuse, R62, PT ;  /* 0x0000003e0300720c */ /* 0x040fe20003f24070 */
[----:B------:R-:W-:Y:S01]  /*2960*/  @!P6 IMAD.MOV R60, RZ, RZ, -R60 ;  /* 0x000000ffff3ce224 */ /* 0x000fe200078e0a3c */
[----:B------:R-:W-:Y:S01]  /*2970*/  ISETP.GT.U32.AND P6, PT, R3, R88, PT ;  /* 0x000000580300720c */ /* 0x000fe20003fc4070 */
[----:B------:R-:W-:Y:S01]  /*2980*/  @!P5 IMAD.MOV R58, RZ, RZ, -R58 ;  /* 0x000000ffff3ad224 */ /* 0x000fe200078e0a3a */
[----:B------:R-:W-:Y:S01]  /*2990*/  ISETP.GE.AND P5, PT, R10, RZ, PT ;  /* 0x000000ff0a00720c */ /* 0x000fe20003fa6270 */
[----:B------:R-:W-:Y:S01]  /*29a0*/  IMAD.HI.U32 R6, R2, R86, RZ ;  /* 0x0000005602067227 */ /* 0x000fe200078e00ff */
[----:B------:R-:W-:-:S03]  /*29b0*/  LOP3.LUT R10, R7, 0xb0, RZ, 0xfc, !PT ;  /* 0x000000b0070a7812 */ /* 0x000fc600078efcff */
[--C-:B------:R-:W-:Y:S01]  /*29c0*/  @!P2 IMAD.IADD R90, R90, 0x1, -R3.reuse ;  /* 0x000000015a5aa824 */ /* 0x100fe200078e0a03 */
[----:B------:R-:W-:Y:S01]  /*29d0*/  IABS R82, R10 ;  /* 0x0000000a00527213 */ /* 0x000fe20000000000 */
[----:B------:R-:W-:Y:S02]  /*29e0*/  IMAD.MOV R6, RZ, RZ, -R6 ;  /* 0x000000ffff067224 */ /* 0x000fe400078e0a06 */
[--C-:B------:R-:W-:Y:S01]  /*29f0*/  @!P1 IMAD.IADD R62, R62, 0x1, -R3.reuse ;  /* 0x000000013e3e9824 */ /* 0x100fe200078e0a03 */
[C---:B------:R-:W-:Y:S01]  /*2a00*/  ISETP.GT.U32.AND P2, PT, R3.reuse, R90, PT ;  /* 0x0000005a0300720c */ /* 0x040fe20003f44070 */
[----:B------:R-:W-:Y:S02]  /*2a10*/  @!P6 IMAD.IADD R88, R88, 0x1, -R3 ;  /* 0x000000015858e824 */ /* 0x000fe400078e0a03 */
[----:B------:R-:W-:Y:S01]  /*2a20*/  IMAD.HI.U32 R8, R2, R82, RZ ;  /* 0x0000005202087227 */ /* 0x000fe200078e00ff */
[C---:B------:R-:W-:Y:S02]  /*2a30*/  ISETP.GT.U32.AND P1, PT, R3.reuse, R62, PT ;  /* 0x0000003e0300720c */ /* 0x040fe40003f24070 */
[----:B------:R-:W-:Y:S01]  /*2a40*/  ISETP.GT.U32.AND P6, PT, R3, R88, PT ;  /* 0x000000580300720c */ /* 0x000fe20003fc4070 */
[----:B------:R-:W-:-:S02]  /*2a50*/  IMAD.MOV R8, RZ, RZ, -R8 ;  /* 0x000000ffff087224 */ /* 0x000fc400078e0a08 */
[C---:B------:R-:W-:Y:S02]  /*2a60*/  IMAD R86, R3.reuse, R6, R86 ;  /* 0x0000000603567224 */ /* 0x040fe400078e0256 */
[----:B------:R-:W-:Y:S02]  /*2a70*/  IMAD R82, R3, R8, R82 ;  /* 0x0000000803527224 */ /* 0x000fe400078e0252 */
[----:B------:R-:W-:-:S04]  /*2a80*/  IMAD.HI.U32 R6, R2, R78, RZ ;  /* 0x0000004e02067227 */ /* 0x000fc800078e00ff */
[--C-:B------:R-:W-:Y:S01]  /*2a90*/  @!P1 IMAD.IADD R62, R62, 0x1, -R3.reuse ;  /* 0x000000013e3e9824 */ /* 0x100fe200078e0a03 */
[----:B------:R-:W-:Y:S01]  /*2aa0*/  ISETP.GT.U32.AND P1, PT, R3, R86, PT ;  /* 0x000000560300720c */ /* 0x000fe20003f24070 */
[----:B------:R-:W-:Y:S01]  /*2ab0*/  @!P5 IMAD.MOV R92, RZ, RZ, -R92 ;  /* 0x000000ffff5cd224 */ /* 0x000fe200078e0a5c */
[----:B------:R-:W-:Y:S01]  /*2ac0*/  ISETP.GE.AND P5, PT, R9, RZ, PT ;  /* 0x000000ff0900720c */ /* 0x000fe20003fa6270 */
[----:B------:R-:W-:Y:S01]  /*2ad0*/  @!P6 IMAD.IADD R88, R88, 0x1, -R3 ;  /* 0x000000015858e824 */ /* 0x000fe200078e0a03 */
[----:B------:R-:W-:Y:S01]  /*2ae0*/  ISETP.GT.U32.AND P6, PT, R3, R82, PT ;  /* 0x000000520300720c */ /* 0x000fe20003fc4070 */
[----:B------:R-:W-:Y:S02]  /*2af0*/  IMAD.MOV R9, RZ, RZ, -R6 ;  /* 0x000000ffff097224 */ /* 0x000fe400078e0a06 */
[----:B------:R-:W-:-:S04]  /*2b00*/  IMAD.HI.U32 R6, R2, R74, RZ ;  /* 0x0000004a02067227 */ /* 0x000fc800078e00ff */
[--C-:B------:R-:W-:Y:S01]  /*2b10*/  @!P2 IMAD.IADD R90, R90, 0x1, -R3.reuse ;  /* 0x000000015a5aa824 */ /* 0x100fe200078e0a03 */
[----:B------:R-:W-:Y:S01]  /*2b20*/  ISETP.GE.AND P2, PT, R10, RZ, PT ;  /* 0x000000ff0a00720c */ /* 0x000fe20003f46270 */
[C---:B------:R-:W-:Y:S02]  /*2b30*/  IMAD R78, R3.reuse, R9, R78 ;  /* 0x00000009034e7224 */ /* 0x040fe400078e024e */
[----:B------:R-:W-:Y:S02]  /*2b40*/  IMAD.MOV R10, RZ, RZ, -R6 ;  /* 0x000000ffff0a7224 */ /* 0x000fe400078e0a06 */
[--C-:B------:R-:W-:Y:S01]  /*2b50*/  @!P1 IMAD.IADD R86, R86, 0x1, -R3.reuse ;  /* 0x0000000156569824 */ /* 0x100fe200078e0a03 */
[C---:B------:R-:W-:Y:S01]  /*2b60*/  ISETP.GT.U32.AND P1, PT, R3.reuse, R78, PT ;  /* 0x0000004e0300720c */ /* 0x040fe20003f24070 */
[----:B------:R-:W-:Y:S01]  /*2b70*/  IMAD R74, R3, R10, R74 ;  /* 0x0000000a034a7224 */ /* 0x000fe200078e024a */
[----:B------:R-:W-:Y:S01]  /*2b80*/  LOP3.LUT R10, R7, 0xcc, RZ, 0xfc, !PT ;  /* 0x000000cc070a7812 */ /* 0x000fe200078efcff */
[----:B------:R-:W-:-:S02]  /*2b90*/  @!P6 IMAD.IADD R82, R82, 0x1, -R3 ;  /* 0x000000015252e824 */ /* 0x000fc400078e0a03 */
[C---:B------:R-:W-:Y:S01]  /*2ba0*/  IMAD.HI.U32 R8, R2.reuse, R72, RZ ;  /* 0x0000004802087227 */ /* 0x040fe200078e00ff */
[----:B------:R-:W-:Y:S02]  /*2bb0*/  ISETP.GT.U32.AND P6, PT, R3, R74, PT ;  /* 0x0000004a0300720c */ /* 0x000fe40003fc4070 */
[----:B------:R-:W-:Y:S01]  /*2bc0*/  IABS R64, R10 ;  /* 0x0000000a00407213 */ /* 0x000fe20000000000 */
[----:B------:R-:W-:Y:S02]  /*2bd0*/  IMAD.MOV R8, RZ, RZ, -R8 ;  /* 0x000000ffff087224 */ /* 0x000fe400078e0a08 */
[----:B------:R-:W-:-:S04]  /*2be0*/  IMAD.HI.U32 R6, R2, R68, RZ ;  /* 0x0000004402067227 */ /* 0x000fc800078e00ff */
[--C-:B------:R-:W-:Y:S01]  /*2bf0*/  @!P1 IMAD.IADD R78, R78, 0x1, -R3.reuse ;  /* 0x000000014e4e9824 */ /* 0x100fe200078e0a03 */
[C---:B------:R-:W-:Y:S01]  /*2c00*/  ISETP.GT.U32.AND P1, PT, R3.reuse, R86, PT ;  /* 0x000000560300720c */ /* 0x040fe20003f24070 */
[C---:B------:R-:W-:Y:S02]  /*2c10*/  IMAD R72, R3.reuse, R8, R72 ;  /* 0x0000000803487224 */ /* 0x040fe400078e0248 */
[----:B------:R-:W-:Y:S01]  /*2c20*/  @!P6 IMAD.IADD R74, R74, 0x1, -R3 ;  /* 0x000000014a4ae824 */ /* 0x000fe200078e0a03 */
[C---:B------:R-:W-:Y:S01]  /*2c30*/  ISETP.GT.U32.AND P6, PT, R3.reuse, R78, PT ;  /* 0x0000004e0300720c */ /* 0x040fe20003fc4070 */
[----:B------:R-:W-:Y:S01]  /*2c40*/  @!P3 IMAD.MOV R88, RZ, RZ, -R88 ;  /* 0x000000ffff58b224 */ /* 0x000fe200078e0a58 */
[C---:B------:R-:W-:Y:S01]  /*2c50*/  ISETP.GT.U32.AND P3, PT, R3.reuse, R72, PT ;  /* 0x000000480300720c */ /* 0x040fe20003f64070 */
[----:B------:R-:W-:Y:S02]  /*2c60*/  IMAD.MOV R6, RZ, RZ, -R6 ;  /* 0x000000ffff067224 */ /* 0x000fe400078e0a06 */
[----:B------:R-:W-:Y:S01]  /*2c70*/  @!P4 IMAD.MOV R62, RZ, RZ, -R62 ;  /* 0x000000ffff3ec224 */ /* 0x000fe200078e0a3e */
[----:B------:R-:W-:Y:S01]  /*2c80*/  ISETP.GT.U32.AND P4, PT, R3, R74, PT ;  /* 0x0000004a0300720c */ /* 0x000fe20003f84070 */
[----:B------:R-:W-:-:S04]  /*2c90*/  IMAD.HI.U32 R9, R2, R70, RZ ;  /* 0x0000004602097227 */ /* 0x000fc800078e00ff */
[C---:B------:R-:W-:Y:S02]  /*2ca0*/  IMAD R68, R3.reuse, R6, R68 ;  /* 0x0000000603447224 */ /* 0x040fe400078e0244 */
[----:B------:R-:W-:Y:S01]  /*2cb0*/  @!P0 IMAD.MOV R90, RZ, RZ, -R90 ;  /* 0x000000ffff5a8224 */ /* 0x000fe200078e0a5a */
[C---:B------:R-:W-:Y:S01]  /*2cc0*/  ISETP.GT.U32.AND P0, PT, R3.reuse, R82, PT ;  /* 0x000000520300720c */ /* 0x040fe20003f04070 */
[----:B------:R-:W-:Y:S02]  /*2cd0*/  IMAD.MOV R9, RZ, RZ, -R9 ;  /* 0x000000ffff097224 */ /* 0x000fe400078e0a09 */
[--C-:B------:R-:W-:Y:S01]  /*2ce0*/  @!P6 IMAD.IADD R78, R78, 0x1, -R3.reuse ;  /* 0x000000014e4ee824 */ /* 0x100fe200078e0a03 */
[C---:B------:R-:W-:Y:S01]  /*2cf0*/  ISETP.GT.U32.AND P6, PT, R3.reuse, R68, PT ;  /* 0x000000440300720c */ /* 0x040fe20003fc4070 */
[----:B------:R-:W-:Y:S01]  /*2d00*/  IMAD R70, R3, R9, R70 ;  /* 0x0000000903467224 */ /* 0x000fe200078e0246 */
[----:B------:R-:W-:Y:S01]  /*2d10*/  LOP3.LUT R9, R7, 0xc8, RZ, 0xfc, !PT ;  /* 0x000000c807097812 */ /* 0x000fe200078efcff */
[----:B------:R-:W-:-:S02]  /*2d20*/  @!P1 IMAD.IADD R86, R86, 0x1, -R3 ;  /* 0x0000000156569824 */ /* 0x000fc400078e0a03 */
[--C-:B------:R-:W-:Y:S01]  /*2d30*/  @!P3 IMAD.IADD R72, R72, 0x1, -R3.reuse ;  /* 0x000000014848b824 */ /* 0x100fe200078e0a03 */
[----:B------:R-:W-:Y:S01]  /*2d40*/  IABS R66, R9 ;  /* 0x0000000900427213 */ /* 0x000fe20000000000 */
[----:B------:R-:W-:Y:S01]  /*2d50*/  IMAD.HI.U32 R8, R2, R64, RZ ;  /* 0x0000004002087227 */ /* 0x000fe200078e00ff */
[----:B------:R-:W-:Y:S02]  /*2d60*/  ISETP.GT.U32.AND P1, PT, R3, R70, PT ;  /* 0x000000460300720c */ /* 0x000fe40003f24070 */
[----:B------:R-:W-:Y:S01]  /*2d70*/  ISETP.GE.AND P3, PT, R13, RZ, PT ;  /* 0x000000ff0d00720c */ /* 0x000fe20003f66270 */
[--C-:B------:R-:W-:Y:S01]  /*2d80*/  @!P4 IMAD.IADD R74, R74, 0x1, -R3.reuse ;  /* 0x000000014a4ac824 */ /* 0x100fe200078e0a03 */
[----:B------:R-:W-:Y:S01]  /*2d90*/  ISETP.GE.AND P4, PT, R12, RZ, PT ;  /* 0x000000ff0c00720c */ /* 0x000fe20003f86270 */
[----:B------:R-:W-:Y:S01]  /*2da0*/  @!P5 IMAD.MOV R86, RZ, RZ, -R86 ;  /* 0x000000ffff56d224 */ /* 0x000fe200078e0a56 */
[----:B------:R-:W-:Y:S01]  /*2db0*/  ISETP.GT.U32.AND P5, PT, R3, R72, PT ;  /* 0x000000480300720c */ /* 0x000fe20003fa4070 */
[----:B------:R-:W-:Y:S01]  /*2dc0*/  IMAD.MOV R8, RZ, RZ, -R8 ;  /* 0x000000ffff087224 */ /* 0x000fe200078e0a08 */
[----:B------:R-:W-:Y:S01]  /*2dd0*/  LOP3.LUT R12, R7, 0xf0, RZ, 0xfc, !PT ;  /* 0x000000f0070c7812 */ /* 0x000fe200078efcff */
[----:B------:R-:W-:Y:S01]  /*2de0*/  @!P0 IMAD.IADD R82, R82, 0x1, -R3 ;  /* 0x0000000152528824 */ /* 0x000fe200078e0a03 */
[----:B------:R-:W-:Y:S01]  /*2df0*/  ISETP.GE.AND P0, PT, R11, RZ, PT ;  /* 0x000000ff0b00720c */ /* 0x000fe20003f06270 */
[----:B------:R-:W-:Y:S01]  /*2e00*/  IMAD.HI.U32 R6, R2, R66, RZ ;  /* 0x0000004202067227 */ /* 0x000fe200078e00ff */
[----:B------:R-:W-:-:S02]  /*2e10*/  LOP3.LUT R11, R7, 0xd4, RZ, 0xfc, !PT ;  /* 0x000000d4070b7812 */ /* 0x000fc400078efcff */
[----:B------:R-:W-:Y:S01]  /*2e20*/  IABS R182, R12 ;  /* 0x0000000c00b67213 */ /* 0x000fe20000000000 */
[----:B------:R-:W-:Y:S01]  /*2e30*/  IMAD R64, R3, R8, R64 ;  /* 0x0000000803407224 */ /* 0x000fe200078e0240 */
[----:B------:R-:W-:Y:S01]  /*2e40*/  LOP3.LUT R8, R7, 0xd0, RZ, 0xfc, !PT ;  /* 0x000000d007087812 */ /* 0x000fe200078efcff */
[--C-:B------:R-:W-:Y:S01]  /*2e50*/  @!P6 IMAD.IADD R68, R68, 0x1, -R3.reuse ;  /* 0x000000014444e824 */ /* 0x100fe200078e0a03 */
[----:B------:R-:W-:Y:S01]  /*2e60*/  IABS R168, R11 ;  /* 0x0000000b00a87213 */ /* 0x000fe20000000000 */
[----:B------:R-:W-:Y:S01]  /*2e70*/  IMAD.MOV R6, RZ, RZ, -R6 ;  /* 0x000000ffff067224 */ /* 0x000fe200078e0a06 */
[----:B------:R-:W-:Y:S01]  /*2e80*/  IABS R166, R8 ;  /* 0x0000000800a67213 */ /* 0x000fe20000000000 */
[----:B------:R-:W-:Y:S01]  /*2e90*/  @!P4 IMAD.MOV R74, RZ, RZ, -R74 ;  /* 0x000000ffff4ac224 */ /* 0x000fe200078e0a4a */
[C---:B------:R-:W-:Y:S01]  /*2ea0*/  ISETP.GT.U32.AND P6, PT, R3.reuse, R68, PT ;  /* 0x000000440300720c */ /* 0x040fe20003fc4070 */
[----:B------:R-:W-:Y:S01]  /*2eb0*/  IMAD R66, R3, R6, R66 ;  /* 0x0000000603427224 */ /* 0x000fe200078e0242 */
[----:B------:R-:W-:Y:S01]  /*2ec0*/  ISETP.GE.AND P4, PT, R15, RZ, PT ;  /* 0x000000ff0f00720c */ /* 0x000fe20003f86270 */
[----:B------:R-:W-:Y:S01]  /*2ed0*/  @!P5 IMAD.IADD R72, R72, 0x1, -R3 ;  /* 0x000000014848d824 */ /* 0x000fe200078e0a03 */
[----:B------:R-:W-:Y:S01]  /*2ee0*/  ISETP.GT.U32.AND P5, PT, R3, R64, PT ;  /* 0x000000400300720c */ /* 0x000fe20003fa4070 */
[----:B------:R-:W-:Y:S01]  /*2ef0*/  IMAD.HI.U32 R6, R2, R166, RZ ;  /* 0x000000a602067227 */ /* 0x000fe200078e00ff */
[----:B------:R-:W-:-:S02]  /*2f00*/  LOP3.LUT R13, R7, 0x118, RZ, 0xfc, !PT ;  /* 0x00000118070d7812 */ /* 0x000fc400078efcff */
[----:B------:R-:W-:Y:S01]  /*2f10*/  LOP3.LUT R15, R7, 0x18c, RZ, 0xfc, !PT ;  /* 0x0000018c070f7812 */ /* 0x000fe200078efcff */
[----:B------:R-:W-:Y:S01]  /*2f20*/  @!P0 IMAD.MOV R78, RZ, RZ, -R78 ;  /* 0x000000ffff4e8224 */ /* 0x000fe200078e0a4e */
[C---:B------:R-:W-:Y:S01]  /*2f30*/  ISETP.GT.U32.AND P0, PT, R3.reuse, R66, PT ;  /* 0x000000420300720c */ /* 0x040fe20003f04070 */
[----:B------:R-:W-:Y:S01]  /*2f40*/  IMAD.MOV R6, RZ, RZ, -R6 ;  /* 0x000000ffff067224 */ /* 0x000fe200078e0a06 */
[----:B------:R-:W-:Y:S01]  /*2f50*/  IABS R202, R13 ;  /* 0x0000000d00ca7213 */ /* 0x000fe20000000000 */
[--C-:B------:R-:W-:Y:S01]  /*2f60*/  @!P6 IMAD.IADD R68, R68, 0x1, -R3.reuse ;  /* 0x000000014444e824 */ /* 0x100fe200078e0a03 */
[----:B------:R-:W-:Y:S01]  /*2f70*/  ISETP.GE.AND P6, PT, R10, RZ, PT ;  /* 0x000000ff0a00720c */ /* 0x000fe20003fc6270 */
[----:B------:R-:W-:Y:S01]  /*2f80*/  IMAD R166, R3, R6, R166 ;  /* 0x0000000603a67224 */ /* 0x000fe200078e02a6 */
[C---:B------:R-:W-:Y:S01]  /*2f90*/  LOP3.LUT R6, R7.reuse, 0xd8, RZ, 0xfc, !PT ;  /* 0x000000d807067812 */ /* 0x040fe200078efcff */
[--C-:B------:R-:W-:Y:S01]  /*2fa0*/  @!P5 IMAD.IADD R64, R64, 0x1, -R3.reuse ;  /* 0x000000014040d824 */ /* 0x100fe200078e0a03 */
[----:B------:R-:W-:Y:S01]  /*2fb0*/  LOP3.LUT R10, R7, 0xe0, RZ, 0xfc, !PT ;  /* 0x000000e0070a7812 */ /* 0x000fe200078efcff */
[----:B------:R-:W-:Y:S01]  /*2fc0*/  @!P4 IMAD.MOV R68, RZ, RZ, -R68 ;  /* 0x000000ffff44c224 */ /* 0x000fe200078e0a44 */
[C---:B------:R-:W-:Y:S01]  /*2fd0*/  ISETP.GT.U32.AND P4, PT, R3.reuse, R166, PT ;  /* 0x000000a60300720c */ /* 0x040fe20003f84070 */
[--C-:B------:R-:W-:Y:S01]  /*2fe0*/  @!P1 IMAD.IADD R70, R70, 0x1, -R3.reuse ;  /* 0x0000000146469824 */ /* 0x100fe200078e0a03 */
[----:B------:R-:W-:Y:S01]  /*2ff0*/  ISETP.GT.U32.AND P5, PT, R3, R64, PT ;  /* 0x000000400300720c */ /* 0x000fe20003fa4070 */
[----:B------:R-:W-:Y:S01]  /*3000*/  @!P0 IMAD.IADD R66, R66, 0x1, -R3 ;  /* 0x0000000142428824 */ /* 0x000fe200078e0a03 */
[----:B------:R-:W-:Y:S01]  /*3010*/  ISETP.GE.AND P0, PT, R8, RZ, PT ;  /* 0x000000ff0800720c */ /* 0x000fe20003f06270 */
[----:B------:R-:W-:Y:S01]  /*3020*/  IMAD.HI.U32 R8, R2, R168, RZ ;  /* 0x000000a802087227 */ /* 0x000fe200078e00ff */
[----:B------:R-:W-:-:S02]  /*3030*/  IABS R170, R6 ;  /* 0x0000000600aa7213 */ /* 0x000fc40000000000 */
[----:B------:R-:W-:Y:S01]  /*3040*/  IABS R174, R10 ;  /* 0x0000000a00ae7213 */ /* 0x000fe20000000000 */
[----:B------:R-:W-:Y:S01]  /*3050*/  @!P2 IMAD.MOV R82, RZ, RZ, -R82 ;  /* 0x000000ffff52a224 */ /* 0x000fe200078e0a52 */
[C---:B------:R-:W-:Y:S01]  /*3060*/  ISETP.GT.U32.AND P2, PT, R3.reuse, R70, PT ;  /* 0x000000460300720c */ /* 0x040fe20003f44070 */
[----:B------:R-:W-:Y:S01]  /*3070*/  @!P3 IMAD.MOV R72, RZ, RZ, -R72 ;  /* 0x000000ffff48b224 */ /* 0x000fe200078e0a48 */
[----:B------:R-:W-:Y:S01]  /*3080*/  ISETP.GT.U32.AND P3, PT, R3, R66, PT ;  /* 0x000000420300720c */ /* 0x000fe20003f64070 */
[----:B------:R-:W-:Y:S01]  /*3090*/  IMAD.MOV R8, RZ, RZ, -R8 ;  /* 0x000000ffff087224 */ /* 0x000fe200078e0a08 */
[----:B------:R-:W-:Y:S01]  /*30a0*/  ISETP.GE.AND P1, PT, R14, RZ, PT ;  /* 0x000000ff0e00720c */ /* 0x000fe20003f26270 */
[--C-:B------:R-:W-:Y:S01]  /*30b0*/  @!P4 IMAD.IADD R166, R166, 0x1, -R3.reuse ;  /* 0x00000001a6a6c824 */ /* 0x100fe200078e0a03 */
[----:B------:R-:W-:Y:S01]  /*30c0*/  LOP3.LUT R14, R7, 0x170, RZ, 0xfc, !PT ;  /* 0x00000170070e7812 */ /* 0x000fe200078efcff */
[----:B------:R-:W-:Y:S01]  /*30d0*/  IMAD R168, R3, R8, R168 ;  /* 0x0000000803a87224 */ /* 0x000fe200078e02a8 */
[----:B------:R-:W-:Y:S01]  /*30e0*/  LOP3.LUT R8, R7, 0xdc, RZ, 0xfc, !PT ;  /* 0x000000dc07087812 */ /* 0x000fe200078efcff */
[----:B------:R-:W-:Y:S01]  /*30f0*/  @!P5 IMAD.IADD R64, R64, 0x1, -R3 ;  /* 0x000000014040d824 */ /* 0x000fe200078e0a03 */
[----:B------:R-:W-:-:S02]  /*3100*/  ISETP.GT.U32.AND P4, PT, R3, R166, PT ;  /* 0x000000a60300720c */ /* 0x000fc40003f84070 */
[----:B------:R-:W-:Y:S01]  /*3110*/  ISETP.GT.U32.AND P5, PT, R3, R168, PT ;  /* 0x000000a80300720c */ /* 0x000fe20003fa4070 */
[--C-:B------:R-:W-:Y:S01]  /*3120*/  @!P2 IMAD.IADD R70, R70, 0x1, -R3.reuse ;  /* 0x000000014646a824 */ /* 0x100fe200078e0a03 */
[----:B------:R-:W-:Y:S01]  /*3130*/  ISETP.GE.AND P2, PT, R9, RZ, PT ;  /* 0x000000ff0900720c */ /* 0x000fe20003f46270 */
[----:B------:R-:W-:Y:S01]  /*3140*/  @!P3 IMAD.IADD R66, R66, 0x1, -R3 ;  /* 0x000000014242b824 */ /* 0x000fe200078e0a03 */
[----:B------:R-:W-:Y:S01]  /*3150*/  ISETP.GE.AND P3, PT, R6, RZ, PT ;  /* 0x000000ff0600720c */ /* 0x000fe20003f66270 */
[C---:B------:R-:W-:Y:S01]  /*3160*/  IMAD.HI.U32 R6, R2.reuse, R170, RZ ;  /* 0x000000aa02067227 */ /* 0x040fe200078e00ff */
[----:B------:R-:W-:Y:S02]  /*3170*/  IABS R172, R8 ;  /* 0x0000000800ac7213 */ /* 0x000fe40000000000 */
[----:B------:R-:W-:Y:S01]  /*3180*/  IABS R250, R14 ;  /* 0x0000000e00fa7213 */ /* 0x000fe20000000000 */
[----:B------:R-:W-:Y:S01]  /*3190*/  IMAD.HI.U32 R9, R2, R174, RZ ;  /* 0x000000ae02097227 */ /* 0x000fe200078e00ff */
[----:B------:R-:W-:-:S03]  /*31a0*/  IABS R123, R15 ;  /* 0x0000000f007b7213 */ /* 0x000fc60000000000 */
[----:B------:R-:W-:Y:S02]  /*31b0*/  IMAD.MOV R6, RZ, RZ, -R6 ;  /* 0x000000ffff067224 */ /* 0x000fe400078e0a06 */
[----:B------:R-:W-:Y:S02]  /*31c0*/  IMAD.MOV R9, RZ, RZ, -R9 ;  /* 0x000000ffff097224 */ /* 0x000fe400078e0a09 */
[--C-:B------:R-:W-:Y:S02]  /*31d0*/  @!P5 IMAD.IADD R168, R168, 0x1, -R3.reuse ;  /* 0x00000001a8a8d824 */ /* 0x100fe400078e0a03 */
[C---:B------:R-:W-:Y:S02]  /*31e0*/  IMAD R170, R3.reuse, R6, R170 ;  /* 0x0000000603aa7224 */ /* 0x040fe400078e02aa */
[----:B------:R-:W-:Y:S01]  /*31f0*/  @!P4 IMAD.IADD R166, R166, 0x1, -R3 ;  /* 0x00000001a6a6c824 */ /* 0x000fe200078e0a03 */
[C---:B------:R-:W-:Y:S01]  /*3200*/  ISETP.GT.U32.AND P5, PT, R3.reuse, R168, PT ;  /* 0x000000a80300720c */ /* 0x040fe20003fa4070 */
[C---:B------:R-:W-:Y:S01]  /*3210*/  IMAD R174, R3.reuse, R9, R174 ;  /* 0x0000000903ae7224 */ /* 0x040fe200078e02ae */
[C---:B------:R-:W-:Y:S01]  /*3220*/  ISETP.GT.U32.AND P4, PT, R3.reuse, R170, PT ;  /* 0x000000aa0300720c */ /* 0x040fe20003f84070 */
[----:B------:R-:W-:Y:S01]  /*3230*/  @!P2 IMAD.MOV R66, RZ, RZ, -R66 ;  /* 0x000000ffff42a224 */ /* 0x000fe200078e0a42 */
[----:B------:R-:W-:Y:S01]  /*3240*/  ISETP.GE.AND P2, PT, R8, RZ, PT ;  /* 0x000000ff0800720c */ /* 0x000fe20003f46270 */
[----:B------:R-:W-:Y:S01]  /*3250*/  @!P0 IMAD.MOV R166, RZ, RZ, -R166 ;  /* 0x000000ffffa68224 */ /* 0x000fe200078e0aa6 */
[----:B------:R-:W-:Y:S01]  /*3260*/  ISETP.GT.U32.AND P0, PT, R3, R174, PT ;  /* 0x000000ae0300720c */ /* 0x000fe20003f04070 */
[----:B------:R-:W-:-:S04]  /*3270*/  IMAD.HI.U32 R8, R2, R172, RZ ;  /* 0x000000ac02087227 */ /* 0x000fc800078e00ff */
[----:B------:R-:W-:Y:S01]  /*3280*/  @!P1 IMAD.MOV R70, RZ, RZ, -R70 ;  /* 0x000000ffff469224 */ /* 0x000fe200078e0a46 */
[----:B------:R-:W-:Y:S01]  /*3290*/  ISETP.GE.AND P1, PT, R11, RZ, PT ;  /* 0x000000ff0b00720c */ /* 0x000fe20003f26270 */
[----:B------:R-:W-:Y:S01]  /*32a0*/  IMAD.MOV R8, RZ, RZ, -R8 ;  /* 0x000000ffff087224 */ /* 0x000fe200078e0a08 */
[----:B------:R-:W-:Y:S01]  /*32b0*/  LOP3.LUT R11, R7, 0xec, RZ, 0xfc, !PT ;  /* 0x000000ec070b7812 */ /* 0x000fe200078efcff */
[--C-:B------:R-:W-:Y:S02]  /*32c0*/  @!P5 IMAD.IADD R168, R168, 0x1, -R3.reuse ;  /* 0x00000001a8a8d824 */ /* 0x100fe400078e0a03 */
[----:B------:R-:W-:Y:S01]  /*32d0*/  IMAD R172, R3, R8, R172 ;  /* 0x0000000803ac7224 */ /* 0x000fe200078e02ac */
        /* <DEDUP_REMOVED lines=12> */
[C---:B------:R-:W-:Y:S01]  /*33a0*/  IMAD.HI.U32 R8, R2.reuse, R180, RZ ;  /* 0x000000b402087227 */ /* 0x040fe200078e00ff */
[----:B------:R-:W-:Y:S02]  /*33b0*/  LOP3.LUT R10, R7, 0xe8, RZ, 0xfc, !PT ;  /* 0x000000e8070a7812 */ /* 0x000fe400078efcff */
[----:B------:R-:W-:Y:S01]  /*33c0*/  ISETP.GT.U32.AND P5, PT, R3, R172, PT ;  /* 0x000000ac0300720c */ /* 0x000fe20003fa4070 */
[----:B------:R-:W-:Y:S01]  /*33d0*/  IMAD.MOV R6, RZ, RZ, -R6 ;  /* 0x000000ffff067224 */ /* 0x000fe200078e0a06 */
[----:B------:R-:W-:Y:S01]  /*33e0*/  IABS R178, R10 ;  /* 0x0000000a00b27213 */ /* 0x000fe20000000000 */
[----:B------:R-:W-:-:S04]  /*33f0*/  IMAD.HI.U32 R9, R2, R182, RZ ;  /* 0x000000b602097227 */ /* 0x000fc800078e00ff */
[----:B------:R-:W-:Y:S02]  /*3400*/  IMAD.MOV R8, RZ, RZ, -R8 ;  /* 0x000000ffff087224 */ /* 0x000fe400078e0a08 */
[C---:B------:R-:W-:Y:S02]  /*3410*/  IMAD R176, R3.reuse, R6, R176 ;  /* 0x0000000603b07224 */ /* 0x040fe400078e02b0 */
[----:B------:R-:W-:Y:S02]  /*3420*/  IMAD.MOV R9, RZ, RZ, -R9 ;  /* 0x000000ffff097224 */ /* 0x000fe400078e0a09 */
[----:B------:R-:W-:Y:S01]  /*3430*/  IMAD R180, R3, R8, R180 ;  /* 0x0000000803b47224 */ /* 0x000fe200078e02b4 */
[----:B------:R-:W-:Y:S01]  /*3440*/  LOP3.LUT R8, R7, 0xf4, RZ, 0xfc, !PT ;  /* 0x000000f407087812 */ /* 0x000fe200078efcff */
[--C-:B------:R-:W-:Y:S01]  /*3450*/  @!P4 IMAD.IADD R170, R170, 0x1, -R3.reuse ;  /* 0x00000001aaaac824 */ /* 0x100fe200078e0a03 */
[C---:B------:R-:W-:Y:S01]  /*3460*/  ISETP.GT.U32.AND P4, PT, R3.reuse, R176, PT ;  /* 0x000000b00300720c */ /* 0x040fe20003f84070 */
[C---:B------:R-:W-:Y:S01]  /*3470*/  IMAD R182, R3.reuse, R9, R182 ;  /* 0x0000000903b67224 */ /* 0x040fe200078e02b6 */
[----:B------:R-:W-:Y:S01]  /*3480*/  IABS R184, R8 ;  /* 0x0000000800b87213 */ /* 0x000fe20000000000 */
[----:B------:R-:W-:Y:S01]  /*3490*/  @!P0 IMAD.IADD R174, R174, 0x1, -R3 ;  /* 0x00000001aeae8824 */ /* 0x000fe200078e0a03 */
[----:B------:R-:W-:Y:S01]  /*34a0*/  ISETP.GT.U32.AND P0, PT, R3, R180, PT ;  /* 0x000000b40300720c */ /* 0x000fe20003f04070 */
[----:B------:R-:W-:Y:S01]  /*34b0*/  IMAD.HI.U32 R6, R2, R178, RZ ;  /* 0x000000b202067227 */ /* 0x000fe200078e00ff */
[----:B------:R-:W-:-:S03]  /*34c0*/  LOP3.LUT R9, R7, 0xf8, RZ, 0xfc, !PT ;  /* 0x000000f807097812 */ /* 0x000fc600078efcff */
[----:B------:R-:W-:Y:S01]  /*34d0*/  @!P6 IMAD.MOV R174, RZ, RZ, -R174 ;  /* 0x000000ffffaee224 */ /* 0x000fe200078e0aae */
[C---:B------:R-:W-:Y:S01]  /*34e0*/  ISETP.GT.U32.AND P6, PT, R3.reuse, R182, PT ;  /* 0x000000b60300720c */ /* 0x040fe20003fc4070 */
[----:B------:R-:W-:Y:S01]  /*34f0*/  IMAD.MOV R6, RZ, RZ, -R6 ;  /* 0x000000ffff067224 */ /* 0x000fe200078e0a06 */
[----:B------:R-:W-:Y:S01]  /*3500*/  IABS R186, R9 ;  /* 0x0000000900ba7213 */ /* 0x000fe20000000000 */
[----:B------:R-:W-:Y:S02]  /*3510*/  @!P4 IMAD.IADD R176, R176, 0x1, -R3 ;  /* 0x00000001b0b0c824 */ /* 0x000fe400078e0a03 */
[----:B------:R-:W-:Y:S02]  /*3520*/  IMAD R178, R3, R6, R178 ;  /* 0x0000000603b27224 */ /* 0x000fe400078e02b2 */
[----:B------:R-:W-:-:S03]  /*3530*/  IMAD.HI.U32 R6, R2, R184, RZ ;  /* 0x000000b802067227 */ /* 0x000fc600078e00ff */
[C---:B------:R-:W-:Y:S01]  /*3540*/  ISETP.GT.U32.AND P4, PT, R3.reuse, R178, PT ;  /* 0x000000b20300720c */ /* 0x040fe20003f84070 */
[--C-:B------:R-:W-:Y:S02]  /*3550*/  @!P0 IMAD.IADD R180, R180, 0x1, -R3.reuse ;  /* 0x00000001b4b48824 */ /* 0x100fe400078e0a03 */
[--C-:B------:R-:W-:Y:S02]  /*3560*/  @!P5 IMAD.IADD R172, R172, 0x1, -R3.reuse ;  /* 0x00000001acacd824 */ /* 0x100fe400078e0a03 */
[----:B------:R-:W-:Y:S02]  /*3570*/  IMAD.MOV R6, RZ, RZ, -R6 ;  /* 0x000000ffff067224 */ /* 0x000fe400078e0a06 */
[----:B------:R-:W-:Y:S01]  /*3580*/  @!P3 IMAD.MOV R170, RZ, RZ, -R170 ;  /* 0x000000ffffaab224 */ /* 0x000fe200078e0aaa */
[C---:B------:R-:W-:Y:S01]  /*3590*/  ISETP.GT.U32.AND P3, PT, R3.reuse, R176, PT ;  /* 0x000000b00300720c */ /* 0x040fe20003f64070 */
[----:B------:R-:W-:Y:S01]  /*35a0*/  @!P6 IMAD.IADD R182, R182, 0x1, -R3 ;  /* 0x00000001b6b6e824 */ /* 0x000fe200078e0a03 */
[C---:B------:R-:W-:Y:S01]  /*35b0*/  ISETP.GT.U32.AND P6, PT, R3.reuse, R180, PT ;  /* 0x000000b40300720c */ /* 0x040fe20003fc4070 */
[C---:B------:R-:W-:Y:S01]  /*35c0*/  IMAD R184, R3.reuse, R6, R184 ;  /* 0x0000000603b87224 */ /* 0x040fe200078e02b8 */
[----:B------:R-:W-:Y:S01]  /*35d0*/  ISETP.GT.U32.AND P5, PT, R3, R172, PT ;  /* 0x000000ac0300720c */ /* 0x000fe20003fa4070 */
[----:B------:R-:W-:-:S04]  /*35e0*/  IMAD.HI.U32 R6, R2, R186, RZ ;  /* 0x000000ba02067227 */ /* 0x000fc800078e00ff */
[----:B------:R-:W-:Y:S02]  /*35f0*/  IMAD.MOV R6, RZ, RZ, -R6 ;  /* 0x000000ffff067224 */ /* 0x000fe400078e0a06 */
[--C-:B------:R-:W-:Y:S01]  /*3600*/  @!P4 IMAD.IADD R178, R178, 0x1, -R3.reuse ;  /* 0x00000001b2b2c824 */ /* 0x100fe200078e0a03 */
[----:B------:R-:W-:Y:S01]  /*3610*/  ISETP.GE.AND P4, PT, R8, RZ, PT ;  /* 0x000000ff0800720c */ /* 0x000fe20003f86270 */
[C---:B------:R-:W-:Y:S02]  /*3620*/  IMAD R186, R3.reuse, R6, R186 ;  /* 0x0000000603ba7224 */ /* 0x040fe400078e02ba */
[--C-:B------:R-:W-:Y:S01]  /*3630*/  @!P3 IMAD.IADD R176, R176, 0x1, -R3.reuse ;  /* 0x00000001b0b0b824 */ /* 0x100fe200078e0a03 */
[C---:B------:R-:W-:Y:S01]  /*3640*/  ISETP.GT.U32.AND P0, PT, R3.reuse, R178, PT ;  /* 0x000000b20300720c */ /* 0x040fe20003f04070 */
[--C-:B------:R-:W-:Y:S01]  /*3650*/  @!P6 IMAD.IADD R180, R180, 0x1, -R3.reuse ;  /* 0x00000001b4b4e824 */ /* 0x100fe200078e0a03 */
[C---:B------:R-:W-:Y:S01]  /*3660*/  ISETP.GT.U32.AND P6, PT, R3.reuse, R186, PT ;  /* 0x000000ba0300720c */ /* 0x040fe20003fc4070 */
[----:B------:R-:W-:Y:S01]  /*3670*/  @!P5 IMAD.IADD R172, R172, 0x1, -R3 ;  /* 0x00000001acacd824 */ /* 0x000fe200078e0a03 */
[----:B------:R-:W-:Y:S01]  /*3680*/  ISETP.GE.AND P5, PT, R10, RZ, PT ;  /* 0x000000ff0a00720c */ /* 0x000fe20003fa6270 */
[----:B------:R-:W-:Y:S01]  /*3690*/  @!P1 IMAD.MOV R176, RZ, RZ, -R176 ;  /* 0x000000ffffb09224 */ /* 0x000fe200078e0ab0 */
[----:B------:R-:W-:Y:S01]  /*36a0*/  ISETP.GT.U32.AND P1, PT, R3, R182, PT ;  /* 0x000000b60300720c */ /* 0x000fe20003f24070 */
[----:B------:R-:W-:Y:S01]  /*36b0*/  @!P2 IMAD.MOV R172, RZ, RZ, -R172 ;  /* 0x000000ffffaca224 */ /* 0x000fe200078e0aac */
[----:B------:R-:W-:-:S02]  /*36c0*/  ISETP.GE.AND P2, PT, R11, RZ, PT ;  /* 0x000000ff0b00720c */ /* 0x000fc40003f46270 */
[C---:B------:R-:W-:Y:S02]  /*36d0*/  LOP3.LUT R11, R7.reuse, 0x100, RZ, 0xfc, !PT ;  /* 0x00000100070b7812 */ /* 0x040fe400078efcff */
[----:B------:R-:W-:Y:S01]  /*36e0*/  ISETP.GE.AND P3, PT, R12, RZ, PT ;  /* 0x000000ff0c00720c */ /* 0x000fe20003f66270 */
[--C-:B------:R-:W-:Y:S01]  /*36f0*/  @!P0 IMAD.IADD R178, R178, 0x1, -R3.reuse ;  /* 0x00000001b2b28824 */ /* 0x100fe200078e0a03 */
[----:B------:R-:W-:Y:S01]  /*3700*/  LOP3.LUT R12, R7, 0x104, RZ, 0xfc, !PT ;  /* 0x00000104070c7812 */ /* 0x000fe200078efcff */
[--C-:B------:R-:W-:Y:S01]  /*3710*/  @!P6 IMAD.IADD R186, R186, 0x1, -R3.reuse ;  /* 0x00000001babae824 */ /* 0x100fe200078e0a03 */
[----:B------:R-:W-:Y:S01]  /*3720*/  IABS R190, R11 ;  /* 0x0000000b00be7213 */ /* 0x000fe20000000000 */
[----:B------:R-:W-:Y:S01]  /*3730*/  @!P5 IMAD.MOV R178, RZ, RZ, -R178 ;  /* 0x000000ffffb2d224 */ /* 0x000fe200078e0ab2 */
[----:B------:R-:W-:Y:S01]  /*3740*/  IABS R192, R12 ;  /* 0x0000000c00c07213 */ /* 0x000fe20000000000 */
[----:B------:R-:W-:Y:S01]  /*3750*/  @!P1 IMAD.IADD R182, R182, 0x1, -R3 ;  /* 0x00000001b6b69824 */ /* 0x000fe200078e0a03 */
[----:B------:R-:W-:Y:S01]  /*3760*/  ISETP.GE.AND P1, PT, R9, RZ, PT ;  /* 0x000000ff0900720c */ /* 0x000fe20003f26270 */
[----:B------:R-:W-:Y:S01]  /*3770*/  IMAD.HI.U32 R8, R2, R190, RZ ;  /* 0x000000be02087227 */ /* 0x000fe200078e00ff */
[----:B------:R-:W-:-:S02]  /*3780*/  ISETP.GT.U32.AND P5, PT, R3, R186, PT ;  /* 0x000000ba0300720c */ /* 0x000fc40003fa4070 */
[----:B------:R-:W-:Y:S01]  /*3790*/  ISETP.GT.U32.AND P0, PT, R3, R184, PT ;  /* 0x000000b80300720c */ /* 0x000fe20003f04070 */
[----:B------:R-:W-:Y:S01]  /*37a0*/  IMAD.HI.U32 R9, R2, R192, RZ ;  /* 0x000000c002097227 */ /* 0x000fe200078e00ff */
[----:B------:R-:W-:-:S03]  /*37b0*/  LOP3.LUT R10, R7, 0xfc, RZ, 0xfc, !PT ;  /* 0x000000fc070a7812 */ /* 0x000fc600078efcff */
[----:B------:R-:W-:Y:S01]  /*37c0*/  IMAD.MOV R8, RZ, RZ, -R8 ;  /* 0x000000ffff087224 */ /* 0x000fe200078e0a08 */
[----:B------:R-:W-:Y:S01]  /*37d0*/  IABS R188, R10 ;  /* 0x0000000a00bc7213 */ /* 0x000fe20000000000 */
[----:B------:R-:W-:Y:S02]  /*37e0*/  IMAD.MOV R9, RZ, RZ, -R9 ;  /* 0x000000ffff097224 */ /* 0x000fe400078e0a09 */
[C---:B------:R-:W-:Y:S02]  /*37f0*/  IMAD R190, R3.reuse, R8, R190 ;  /* 0x0000000803be7224 */ /* 0x040fe400078e02be */
[----:B------:R-:W-:Y:S01]  /*3800*/  IMAD R192, R3, R9, R192 ;  /* 0x0000000903c07224 */ /* 0x000fe200078e02c0 */
[----:B------:R-:W-:Y:S01]  /*3810*/  LOP3.LUT R9, R7, 0x108, RZ, 0xfc, !PT ;  /* 0x0000010807097812 */ /* 0x000fe200078efcff */
[----:B------:R-:W-:Y:S01]  /*3820*/  @!P3 IMAD.MOV R182, RZ, RZ, -R182 ;  /* 0x000000ffffb6b224 */ /* 0x000fe200078e0ab6 */
[C---:B------:R-:W-:Y:S01]  /*3830*/  ISETP.GT.U32.AND P3, PT, R3.reuse, R190, PT ;  /* 0x000000be0300720c */ /* 0x040fe20003f64070 */
[----:B------:R-:W-:Y:S01]  /*3840*/  @!P5 IMAD.IADD R186, R186, 0x1, -R3 ;  /* 0x00000001babad824 */ /* 0x000fe200078e0a03 */
[----:B------:R-:W-:Y:S01]  /*3850*/  ISETP.GT.U32.AND P5, PT, R3, R192, PT ;  /* 0x000000c00300720c */ /* 0x000fe20003fa4070 */
[----:B------:R-:W-:Y:S01]  /*3860*/  IMAD.HI.U32 R6, R2, R188, RZ ;  /* 0x000000bc02067227 */ /* 0x000fe200078e00ff */
[----:B------:R-:W-:-:S03]  /*3870*/  IABS R194, R9 ;  /* 0x0000000900c27213 */ /* 0x000fc60000000000 */
[--C-:B------:R-:W-:Y:S01]  /*3880*/  @!P0 IMAD.IADD R184, R184, 0x1, -R3.reuse ;  /* 0x00000001b8b88824 */ /* 0x100fe200078e0a03 */
[----:B------:R-:W-:Y:S01]  /*3890*/  ISETP.GE.AND P0, PT, R10, RZ, PT ;  /* 0x000000ff0a00720c */ /* 0x000fe20003f06270 */
[----:B------:R-:W-:Y:S01]  /*38a0*/  IMAD.MOV R6, RZ, RZ, -R6 ;  /* 0x000000ffff067224 */ /* 0x000fe200078e0a06 */
[----:B------:R-:W-:Y:S01]  /*38b0*/  LOP3.LUT R10, R7, 0x10c, RZ, 0xfc, !PT ;  /* 0x0000010c070a7812 */ /* 0x000fe200078efcff */
[----:B------:R-:W-:Y:S01]  /*38c0*/  @!P2 IMAD.MOV R180, RZ, RZ, -R180 ;  /* 0x000000ffffb4a224 */ /* 0x000fe200078e0ab4 */
[C---:B------:R-:W-:Y:S01]  /*38d0*/  ISETP.GT.U32.AND P6, PT, R3.reuse, R184, PT ;  /* 0x000000b80300720c */ /* 0x040fe20003fc4070 */
[C---:B------:R-:W-:Y:S01]  /*38e0*/  IMAD R188, R3.reuse, R6, R188 ;  /* 0x0000000603bc7224 */ /* 0x040fe200078e02bc */
[----:B------:R-:W-:Y:S01]  /*38f0*/  IABS R196, R10 ;  /* 0x0000000a00c47213 */ /* 0x000fe20000000000 */
[----:B------:R-:W-:Y:S02]  /*3900*/  @!P3 IMAD.IADD R190, R190, 0x1, -R3 ;  /* 0x00000001bebeb824 */ /* 0x000fe400078e0a03 */
[----:B------:R-:W-:Y:S01]  /*3910*/  IMAD.HI.U32 R6, R2, R194, RZ ;  /* 0x000000c202067227 */ /* 0x000fe200078e00ff */
[----:B------:R-:W-:-:S03]  /*3920*/  ISETP.GT.U32.AND P2, PT, R3, R188, PT ;  /* 0x000000bc0300720c */ /* 0x000fc60003f44070 */
[----:B------:R-:W-:Y:S01]  /*3930*/  @!P5 IMAD.IADD R192, R192, 0x1, -R3 ;  /* 0x00000001c0c0d824 */ /* 0x000fe200078e0a03 */
[----:B------:R-:W-:Y:S01]  /*3940*/  ISETP.GT.U32.AND P5, PT, R3, R190, PT ;  /* 0x000000be0300720c */ /* 0x000fe20003fa4070 */
[----:B------:R-:W-:Y:S02]  /*3950*/  IMAD.MOV R8, RZ, RZ, -R6 ;  /* 0x000000ffff087224 */ /* 0x000fe400078e0a06 */
[----:B------:R-:W-:-:S04]  /*3960*/  IMAD.HI.U32 R6, R2, R196, RZ ;  /* 0x000000c402067227 */ /* 0x000fc800078e00ff */
[----:B------:R-:W-:Y:S02]  /*3970*/  IMAD.MOV R6, RZ, RZ, -R6 ;  /* 0x000000ffff067224 */ /* 0x000fe400078e0a06 */
[--C-:B------:R-:W-:Y:S01]  /*3980*/  @!P2 IMAD.IADD R188, R188, 0x1, -R3.reuse ;  /* 0x00000001bcbca824 */ /* 0x100fe200078e0a03 */
[----:B------:R-:W-:Y:S01]  /*3990*/  ISETP.GE.AND P2, PT, R12, RZ, PT ;  /* 0x000000ff0c00720c */ /* 0x000fe20003f46270 */
[----:B------:R-:W-:Y:S01]  /*39a0*/  IMAD R196, R3, R6, R196 ;  /* 0x0000000603c47224 */ /* 0x000fe200078e02c4 */
[----:B------:R-:W-:Y:S01]  /*39b0*/  LOP3.LUT R12, R7, 0x114, RZ, 0xfc, !PT ;  /* 0x00000114070c7812 */ /* 0x000fe200078efcff */
[--C-:B------:R-:W-:Y:S01]  /*39c0*/  @!P5 IMAD.IADD R190, R190, 0x1, -R3.reuse ;  /* 0x00000001bebed824 */ /* 0x100fe200078e0a03 */
[C---:B------:R-:W-:Y:S01]  /*39d0*/  ISETP.GT.U32.AND P3, PT, R3.reuse, R188, PT ;  /* 0x000000bc0300720c */ /* 0x040fe20003f64070 */
[----:B------:R-:W-:Y:S01]  /*39e0*/  @!P6 IMAD.IADD R184, R184, 0x1, -R3 ;  /* 0x00000001b8b8e824 */ /* 0x000fe200078e0a03 */
[C---:B------:R-:W-:Y:S01]  /*39f0*/  ISETP.GT.U32.AND P5, PT, R3.reuse, R196, PT ;  /* 0x000000c40300720c */ /* 0x040fe20003fa4070 */
[----:B------:R-:W-:Y:S01]  /*3a00*/  IMAD R194, R3, R8, R194 ;  /* 0x0000000803c27224 */ /* 0x000fe200078e02c2 */
[----:B------:R-:W-:Y:S01]  /*3a10*/  ISETP.GE.AND P6, PT, R11, RZ, PT ;  /* 0x000000ff0b00720c */ /* 0x000fe20003fc6270 */
[----:B------:R-:W-:Y:S01]  /*3a20*/  @!P1 IMAD.MOV R186, RZ, RZ, -R186 ;  /* 0x000000ffffba9224 */ /* 0x000fe200078e0aba */
[----:B------:R-:W-:Y:S01]  /*3a30*/  LOP3.LUT R11, R7, 0x110, RZ, 0xfc, !PT ;  /* 0x00000110070b7812 */ /* 0x000fe200078efcff */
[----:B------:R-:W-:Y:S01]  /*3a40*/  @!P4 IMAD.MOV R184, RZ, RZ, -R184 ;  /* 0x000000ffffb8c224 */ /* 0x000fe200078e0ab8 */
[----:B------:R-:W-:-:S02]  /*3a50*/  IABS R200, R12 ;  /* 0x0000000c00c87213 */ /* 0x000fc40000000000 */
[----:B------:R-:W-:Y:S02]  /*3a60*/  IABS R198, R11 ;  /* 0x0000000b00c67213 */ /* 0x000fe40000000000 */
[C---:B------:R-:W-:Y:S01]  /*3a70*/  ISETP.GT.U32.AND P4, PT, R3.reuse, R192, PT ;  /* 0x000000c00300720c */ /* 0x040fe20003f84070 */
[--C-:B------:R-:W-:Y:S01]  /*3a80*/  @!P3 IMAD.IADD R188, R188, 0x1, -R3.reuse ;  /* 0x00000001bcbcb824 */ /* 0x100fe200078e0a03 */
[----:B------:R-:W-:Y:S01]  /*3a90*/  ISETP.GT.U32.AND P3, PT, R3, R194, PT ;  /* 0x000000c20300720c */ /* 0x000fe20003f64070 */
[----:B------:R-:W-:Y:S02]  /*3aa0*/  @!P5 IMAD.IADD R196, R196, 0x1, -R3 ;  /* 0x00000001c4c4d824 */ /* 0x000fe400078e0a03 */
[----:B------:R-:W-:-:S03]  /*3ab0*/  IMAD.HI.U32 R6, R2, R198, RZ ;  /* 0x000000c602067227 */ /* 0x000fc600078e00ff */
[----:B------:R-:W-:Y:S01]  /*3ac0*/  ISETP.GT.U32.AND P1, PT, R3, R196, PT ;  /* 0x000000c40300720c */ /* 0x000fe20003f24070 */
[----:B------:R-:W-:Y:S02]  /*3ad0*/  IMAD.MOV R8, RZ, RZ, -R6 ;  /* 0x000000ffff087224 */ /* 0x000fe400078e0a06 */
[----:B------:R-:W-:-:S04]  /*3ae0*/  IMAD.HI.U32 R6, R2, R200, RZ ;  /* 0x000000c802067227 */ /* 0x000fc800078e00ff */
[C---:B------:R-:W-:Y:S02]  /*3af0*/  IMAD R198, R3.reuse, R8, R198 ;  /* 0x0000000803c67224 */ /* 0x040fe400078e02c6 */
[----:B------:R-:W-:Y:S02]  /*3b00*/  IMAD.MOV R8, RZ, RZ, -R6 ;  /* 0x000000ffff087224 */ /* 0x000fe400078e0a06 */
[--C-:B------:R-:W-:Y:S01]  /*3b10*/  @!P3 IMAD.IADD R194, R194, 0x1, -R3.reuse ;  /* 0x00000001c2c2b824 */ /* 0x100fe200078e0a03 */
[----:B------:R-:W-:Y:S01]  /*3b20*/  ISETP.GE.AND P3, PT, R10, RZ, PT ;  /* 0x000000ff0a00720c */ /* 0x000fe20003f66270 */
[----:B------:R-:W-:Y:S01]  /*3b30*/  IMAD R200, R3, R8, R200 ;  /* 0x0000000803c87224 */ /* 0x000fe200078e02c8 */
[----:B------:R-:W-:Y:S01]  /*3b40*/  LOP3.LUT R8, R7, 0x11c, RZ, 0xfc, !PT ;  /* 0x0000011c07087812 */ /* 0x000fe200078efcff */
[----:B------:R-:W-:Y:S01]  /*3b50*/  @!P1 IMAD.IADD R196, R196, 0x1, -R3 ;  /* 0x00000001c4c49824 */ /* 0x000fe200078e0a03 */
[C---:B------:R-:W-:Y:S01]  /*3b60*/  ISETP.GT.U32.AND P5, PT, R3.reuse, R194, PT ;  /* 0x000000c20300720c */ /* 0x040fe20003fa4070 */
[----:B------:R-:W-:Y:S01]  /*3b70*/  IMAD.HI.U32 R6, R2, R202, RZ ;  /* 0x000000ca02067227 */ /* 0x000fe200078e00ff */
[----:B------:R-:W-:-:S02]  /*3b80*/  ISETP.GT.U32.AND P1, PT, R3, R200, PT ;  /* 0x000000c80300720c */ /* 0x000fc40003f24070 */
[----:B------:R-:W-:Y:S01]  /*3b90*/  IABS R204, R8 ;  /* 0x0000000800cc7213 */ /* 0x000fe20000000000 */
[----:B------:R-:W-:Y:S01]  /*3ba0*/  IMAD.MOV R6, RZ, RZ, -R6 ;  /* 0x000000ffff067224 */ /* 0x000fe200078e0a06 */
[----:B------:R-:W-:Y:S01]  /*3bb0*/  LOP3.LUT R10, R7, 0x128, RZ, 0xfc, !PT ;  /* 0x00000128070a7812 */ /* 0x000fe200078efcff */
[--C-:B------:R-:W-:Y:S01]  /*3bc0*/  @!P4 IMAD.IADD R192, R192, 0x1, -R3.reuse ;  /* 0x00000001c0c0c824 */ /* 0x100fe200078e0a03 */
[----:B------:R-:W-:Y:S01]  /*3bd0*/  ISETP.GE.AND P4, PT, R9, RZ, PT ;  /* 0x000000ff0900720c */ /* 0x000fe20003f86270 */
[----:B------:R-:W-:Y:S01]  /*3be0*/  IMAD R202, R3, R6, R202 ;  /* 0x0000000603ca7224 */ /* 0x000fe200078e02ca */
[----:B------:R-:W-:Y:S01]  /*3bf0*/  LOP3.LUT R9, R7, 0x124, RZ, 0xfc, !PT ;  /* 0x0000012407097812 */ /* 0x000fe200078efcff */
[----:B------:R-:W-:Y:S01]  /*3c00*/  @!P0 IMAD.MOV R188, RZ, RZ, -R188 ;  /* 0x000000ffffbc8224 */ /* 0x000fe200078e0abc */
[C---:B------:R-:W-:Y:S01]  /*3c10*/  ISETP.GT.U32.AND P0, PT, R3.reuse, R198, PT ;  /* 0x000000c60300720c */ /* 0x040fe20003f04070 */
[----:B------:R-:W-:Y:S01]  /*3c20*/  @!P3 IMAD.MOV R196, RZ, RZ, -R196 ;  /* 0x000000ffffc4b224 */ /* 0x000fe200078e0ac4 */
[----:B------:R-:W-:Y:S01]  /*3c30*/  ISETP.GT.U32.AND P3, PT, R3, R202, PT ;  /* 0x000000ca0300720c */ /* 0x000fe20003f64070 */
[--C-:B------:R-:W-:Y:S01]  /*3c40*/  @!P1 IMAD.IADD R200, R200, 0x1, -R3.reuse ;  /* 0x00000001c8c89824 */ /* 0x100fe200078e0a03 */
[----:B------:R-:W-:Y:S01]  /*3c50*/  IABS R208, R9 ;  /* 0x0000000900d07213 */ /* 0x000fe20000000000 */
[----:B------:R-:W-:Y:S01]  /*3c60*/  @!P5 IMAD.IADD R194, R194, 0x1, -R3 ;  /* 0x00000001c2c2d824 */ /* 0x000fe200078e0a03 */
[----:B------:R-:W-:Y:S01]  /*3c70*/  ISETP.GE.AND P5, PT, R13, RZ, PT ;  /* 0x000000ff0d00720c */ /* 0x000fe20003fa6270 */
[----:B------:R-:W-:Y:S01]  /*3c80*/  IMAD.HI.U32 R6, R2, R204, RZ ;  /* 0x000000cc02067227 */ /* 0x000fe200078e00ff */
[----:B------:R-:W-:-:S02]  /*3c90*/  ISETP.GT.U32.AND P1, PT, R3, R200, PT ;  /* 0x000000c80300720c */ /* 0x000fc40003f24070 */
[----:B------:R-:W-:Y:S01]  /*3ca0*/  IABS R210, R10 ;  /* 0x0000000a00d27213 */ /* 0x000fe20000000000 */
[----:B------:R-:W-:Y:S01]  /*3cb0*/  @!P4 IMAD.MOV R194, RZ, RZ, -R194 ;  /* 0x000000ffffc2c224 */ /* 0x000fe200078e0ac2 */
[----:B------:R-:W-:Y:S01]  /*3cc0*/  ISETP.GE.AND P4, PT, R8, RZ, PT ;  /* 0x000000ff0800720c */ /* 0x000fe20003f86270 */
[----:B------:R-:W-:Y:S01]  /*3cd0*/  IMAD.MOV R6, RZ, RZ, -R6 ;  /* 0x000000ffff067224 */ /* 0x000fe200078e0a06 */
[C---:B------:R-:W-:Y:S01]  /*3ce0*/  LOP3.LUT R8, R7.reuse, 0x120, RZ, 0xfc, !PT ;  /* 0x0000012007087812 */ /* 0x040fe200078efcff */
[--C-:B------:R-:W-:Y:S01]  /*3cf0*/  @!P0 IMAD.IADD R198, R198, 0x1, -R3.reuse ;  /* 0x00000001c6c68824 */ /* 0x100fe200078e0a03 */
[----:B------:R-:W-:Y:S01]  /*3d00*/  LOP3.LUT R13, R7, 0x16c, RZ, 0xfc, !PT ;  /* 0x0000016c070d7812 */ /* 0x000fe200078efcff */
[C---:B------:R-:W-:Y:S01]  /*3d10*/  IMAD R204, R3.reuse, R6, R204 ;  /* 0x0000000603cc7224 */ /* 0x040fe200078e02cc */
[----:B------:R-:W-:Y:S01]  /*3d20*/  IABS R206, R8 ;  /* 0x0000000800ce7213 */ /* 0x000fe20000000000 */
[--C-:B------:R-:W-:Y:S01]  /*3d30*/  @!P3 IMAD.IADD R202, R202, 0x1, -R3.reuse ;  /* 0x00000001cacab824 */ /* 0x100fe200078e0a03 */
[C---:B------:R-:W-:Y:S01]  /*3d40*/  ISETP.GT.U32.AND P0, PT, R3.reuse, R198, PT ;  /* 0x000000c60300720c */ /* 0x040fe20003f04070 */
[----:B------:R-:W-:Y:S01]  /*3d50*/  @!P1 IMAD.IADD R200, R200, 0x1, -R3 ;  /* 0x00000001c8c89824 */ /* 0x000fe200078e0a03 */
[C---:B------:R-:W-:Y:S01]  /*3d60*/  ISETP.GT.U32.AND P1, PT, R3.reuse, R204, PT ;  /* 0x000000cc0300720c */ /* 0x040fe20003f24070 */
[----:B------:R-:W-:Y:S01]  /*3d70*/  IMAD.HI.U32 R6, R2, R206, RZ ;  /* 0x000000ce02067227 */ /* 0x000fe200078e00ff */
[----:B------:R-:W-:-:S02]  /*3d80*/  ISETP.GT.U32.AND P3, PT, R3, R202, PT ;  /* 0x000000ca0300720c */ /* 0x000fc40003f64070 */
[----:B------:R-:W-:Y:S01]  /*3d90*/  IABS R248, R13 ;  /* 0x0000000d00f87213 */ /* 0x000fe20000000000 */
[----:B------:R-:W-:Y:S02]  /*3da0*/  IMAD.MOV R6, RZ, RZ, -R6 ;  /* 0x000000ffff067224 */ /* 0x000fe400078e0a06 */
[----:B------:R-:W-:Y:S01]  /*3db0*/  @!P2 IMAD.MOV R192, RZ, RZ, -R192 ;  /* 0x000000ffffc0a224 */ /* 0x000fe200078e0ac0 */
[----:B------:R-:W-:Y:S01]  /*3dc0*/  ISETP.GE.AND P2, PT, R12, RZ, PT ;  /* 0x000000ff0c00720c */ /* 0x000fe20003f46270 */
[----:B------:R-:W-:Y:S01]  /*3dd0*/  IMAD R206, R3, R6, R206 ;  /* 0x0000000603ce7224 */ /* 0x000fe200078e02ce */
[----:B------:R-:W-:Y:S01]  /*3de0*/  LOP3.LUT R12, R7, 0x148, RZ, 0xfc, !PT ;  /* 0x00000148070c7812 */ /* 0x000fe200078efcff */
[--C-:B------:R-:W-:Y:S01]  /*3df0*/  @!P0 IMAD.IADD R198, R198, 0x1, -R3.reuse ;  /* 0x00000001c6c68824 */ /* 0x100fe200078e0a03 */
[----:B------:R-:W-:Y:S01]  /*3e00*/  ISETP.GE.AND P0, PT, R8, RZ, PT ;  /* 0x000000ff0800720c */ /* 0x000fe20003f06270 */
[--C-:B------:R-:W-:Y:S01]  /*3e10*/  @!P1 IMAD.IADD R204, R204, 0x1, -R3.reuse ;  /* 0x00000001cccc9824 */ /* 0x100fe200078e0a03 */
[----:B------:R-:W-:Y:S01]  /*3e20*/  IABS R226, R12 ;  /* 0x0000000c00e27213 */ /* 0x000fe20000000000 */
[----:B------:R-:W-:Y:S01]  /*3e30*/  @!P3 IMAD.IADD R202, R202, 0x1, -R3 ;  /* 0x00000001cacab824 */ /* 0x000fe200078e0a03 */
[C---:B------:R-:W-:Y:S01]  /*3e40*/  ISETP.GT.U32.AND P3, PT, R3.reuse, R206, PT ;  /* 0x000000ce0300720c */ /* 0x040fe20003f64070 */
[----:B------:R-:W-:Y:S01]  /*3e50*/  IMAD.HI.U32 R8, R2, R208, RZ ;  /* 0x000000d002087227 */ /* 0x000fe200078e00ff */
[----:B------:R-:W-:-:S03]  /*3e60*/  ISETP.GT.U32.AND P1, PT, R3, R204, PT ;  /* 0x000000cc0300720c */ /* 0x000fc60003f24070 */
[----:B------:R-:W-:Y:S02]  /*3e70*/  IMAD.MOV R8, RZ, RZ, -R8 ;  /* 0x000000ffff087224 */ /* 0x000fe400078e0a08 */
[----:B------:R-:W-:-:S04]  /*3e80*/  IMAD.HI.U32 R6, R2, R210, RZ ;  /* 0x000000d202067227 */ /* 0x000fc800078e00ff */
[----:B------:R-:W-:Y:S01]  /*3e90*/  @!P6 IMAD.MOV R190, RZ, RZ, -R190 ;  /* 0x000000ffffbee224 */ /* 0x000fe200078e0abe */
[----:B------:R-:W-:Y:S01]  /*3ea0*/  ISETP.GE.AND P6, PT, R11, RZ, PT ;  /* 0x000000ff0b00720c */ /* 0x000fe20003fc6270 */
[----:B------:R-:W-:Y:S01]  /*3eb0*/  IMAD R208, R3, R8, R208 ;  /* 0x0000000803d07224 */ /* 0x000fe200078e02d0 */
[C---:B------:R-:W-:Y:S01]  /*3ec0*/  LOP3.LUT R11, R7.reuse, 0x134, RZ, 0xfc, !PT ;  /* 0x00000134070b7812 */ /* 0x040fe200078efcff */
[----:B------:R-:W-:Y:S02]  /*3ed0*/  IMAD.MOV R6, RZ, RZ, -R6 ;  /* 0x000000ffff067224 */ /* 0x000fe400078e0a06 */
[----:B------:R-:W-:Y:S01]  /*3ee0*/  @!P2 IMAD.MOV R200, RZ, RZ, -R200 ;  /* 0x000000ffffc8a224 */ /* 0x000fe200078e0ac8 */
[----:B------:R-:W-:Y:S01]  /*3ef0*/  ISETP.GE.AND P2, PT, R10, RZ, PT ;  /* 0x000000ff0a00720c */ /* 0x000fe20003f46270 */
[----:B------:R-:W-:Y:S01]  /*3f00*/  @!P5 IMAD.MOV R202, RZ, RZ, -R202 ;  /* 0x000000ffffcad224 */ /* 0x000fe200078e0aca */
[----:B------:R-:W-:Y:S01]  /*3f10*/  LOP3.LUT R10, R7, 0x130, RZ, 0xfc, !PT ;  /* 0x00000130070a7812 */ /* 0x000fe200078efcff */
[C---:B------:R-:W-:Y:S01]  /*3f20*/  IMAD R210, R3.reuse, R6, R210 ;  /* 0x0000000603d27224 */ /* 0x040fe200078e02d2 */
[C---:B------:R-:W-:Y:S01]  /*3f30*/  ISETP.GT.U32.AND P5, PT, R3.reuse, R208, PT ;  /* 0x000000d00300720c */ /* 0x040fe20003fa4070 */
[--C-:B------:R-:W-:Y:S01]  /*3f40*/  @!P3 IMAD.IADD R206, R206, 0x1, -R3.reuse ;  /* 0x00000001ceceb824 */ /* 0x100fe200078e0a03 */
[----:B------:R-:W-:Y:S01]  /*3f50*/  IABS R214, R10 ;  /* 0x0000000a00d67213 */ /* 0x000fe20000000000 */
[----:B------:R-:W-:Y:S01]  /*3f60*/  @!P1 IMAD.IADD R204, R204, 0x1, -R3 ;  /* 0x00000001cccc9824 */ /* 0x000fe200078e0a03 */
[C---:B------:R-:W-:Y:S01]  /*3f70*/  ISETP.GT.U32.AND P1, PT, R3.reuse, R210, PT ;  /* 0x000000d20300720c */ /* 0x040fe20003f24070 */
[----:B------:R-:W-:Y:S01]  /*3f80*/  @!P6 IMAD.MOV R198, RZ, RZ, -R198 ;  /* 0x000000ffffc6e224 */ /* 0x000fe200078e0ac6 */
[----:B------:R-:W-:Y:S01]  /*3f90*/  ISETP.GT.U32.AND P3, PT, R3, R206, PT ;  /* 0x000000ce0300720c */ /* 0x000fe20003f64070 */
[----:B------:R-:W-:Y:S01]  /*3fa0*/  IMAD.HI.U32 R8, R2, R214, RZ ;  /* 0x000000d602087227 */ /* 0x000fe200078e00ff */
[----:B------:R-:W-:-:S02]  /*3fb0*/  ISETP.GE.AND P6, PT, R9, RZ, PT ;  /* 0x000000ff0900720c */ /* 0x000fc40003fc6270 */
[----:B------:R-:W-:Y:S01]  /*3fc0*/  LOP3.LUT R9, R7, 0x12c, RZ, 0xfc, !PT ;  /* 0x0000012c07097812 */ /* 0x000fe200078efcff */
[----:B------:R-:W-:Y:S01]  /*3fd0*/  IMAD.MOV R8, RZ, RZ, -R8 ;  /* 0x000000ffff087224 */ /* 0x000fe200078e0a08 */
[----:B------:R-:W-:Y:S01]  /*3fe0*/  IABS R216, R11 ;  /* 0x0000000b00d87213 */ /* 0x000fe20000000000 */
[--C-:B------:R-:W-:Y:S01]  /*3ff0*/  @!P5 IMAD.IADD R208, R208, 0x1, -R3.reuse ;  /* 0x00000001d0d0d824 */ /* 0x100fe200078e0a03 */
[----:B------:R-:W-:Y:S01]  /*4000*/  IABS R212, R9 ;  /* 0x0000000900d47213 */ /* 0x000fe20000000000 */
[C---:B------:R-:W-:Y:S02]  /*4010*/  IMAD R214, R3.reuse, R8, R214 ;  /* 0x0000000803d67224 */ /* 0x040fe400078e02d6 */
[--C-:B------:R-:W-:Y:S01]  /*4020*/  @!P1 IMAD.IADD R210, R210, 0x1, -R3.reuse ;  /* 0x00000001d2d29824 */ /* 0x100fe200078e0a03 */
[C---:B------:R-:W-:Y:S01]  /*4030*/  ISETP.GT.U32.AND P5, PT, R3.reuse, R208, PT ;  /* 0x000000d00300720c */ /* 0x040fe20003fa4070 */
[----:B------:R-:W-:Y:S01]  /*4040*/  @!P3 IMAD.IADD R206, R206, 0x1, -R3 ;  /* 0x00000001ceceb824 */ /* 0x000fe200078e0a03 */
[----:B------:R-:W-:Y:S01]  /*4050*/  ISETP.GE.AND P3, PT, R10, RZ, PT ;  /* 0x000000ff0a00720c */ /* 0x000fe20003f66270 */
[----:B------:R-:W-:Y:S01]  /*4060*/  IMAD.HI.U32 R6, R2, R212, RZ ;  /* 0x000000d402067227 */ /* 0x000fe200078e00ff */
[----:B------:R-:W-:-:S02]  /*4070*/  ISETP.GT.U32.AND P1, PT, R3, R210, PT ;  /* 0x000000d20300720c */ /* 0x000fc40003f24070 */
[----:B------:R-:W-:Y:S01]  /*4080*/  LOP3.LUT R10, R7, 0x140, RZ, 0xfc, !PT ;  /* 0x00000140070a7812 */ /* 0x000fe200078efcff */
[----:B------:R-:W-:Y:S01]  /*4090*/  @!P4 IMAD.MOV R204, RZ, RZ, -R204 ;  /* 0x000000ffffccc224 */ /* 0x000fe200078e0acc */
[----:B------:R-:W-:Y:S01]  /*40a0*/  ISETP.GE.AND P4, PT, R9, RZ, PT ;  /* 0x000000ff0900720c */ /* 0x000fe20003f86270 */
[----:B------:R-:W-:Y:S01]  /*40b0*/  @!P0 IMAD.MOV R206, RZ, RZ, -R206 ;  /* 0x000000ffffce8224 */ /* 0x000fe200078e0ace */
[----:B------:R-:W-:Y:S01]  /*40c0*/  ISETP.GT.U32.AND P0, PT, R3, R214, PT ;  /* 0x000000d60300720c */ /* 0x000fe20003f04070 */
[----:B------:R-:W-:Y:S01]  /*40d0*/  IMAD.HI.U32 R9, R2, R216, RZ ;  /* 0x000000d802097227 */ /* 0x000fe200078e00ff */
[----:B------:R-:W-:-:S03]  /*40e0*/  IABS R222, R10 ;  /* 0x0000000a00de7213 */ /* 0x000fc60000000000 */
[----:B------:R-:W-:Y:S02]  /*40f0*/  IMAD.MOV R6, RZ, RZ, -R6 ;  /* 0x000000ffff067224 */ /* 0x000fe400078e0a06 */
[----:B------:R-:W-:Y:S02]  /*4100*/  IMAD.MOV R9, RZ, RZ, -R9 ;  /* 0x000000ffff097224 */ /* 0x000fe400078e0a09 */
[----:B------:R-:W-:Y:S01]  /*4110*/  IMAD R212, R3, R6, R212 ;  /* 0x0000000603d47224 */ /* 0x000fe200078e02d4 */
[----:B------:R-:W-:Y:S01]  /*4120*/  LOP3.LUT R6, R7, 0x138, RZ, 0xfc, !PT ;  /* 0x0000013807067812 */ /* 0x000fe200078efcff */
[--C-:B------:R-:W-:Y:S02]  /*4130*/  @!P5 IMAD.IADD R208, R208, 0x1, -R3.reuse ;  /* 0x00000001d0d0d824 */ /* 0x100fe400078e0a03 */
[C---:B------:R-:W-:Y:S01]  /*4140*/  IMAD R216, R3.reuse, R9, R216 ;  /* 0x0000000903d87224 */ /* 0x040fe200078e02d8 */
[----:B------:R-:W-:Y:S01]  /*4150*/  ISETP.GT.U32.AND P5, PT, R3, R212, PT ;  /* 0x000000d40300720c */ /* 0x000fe20003fa4070 */
[--C-:B------:R-:W-:Y:S01]  /*4160*/  @!P1 IMAD.IADD R210, R210, 0x1, -R3.reuse ;  /* 0x00000001d2d29824 */ /* 0x100fe200078e0a03 */
[----:B------:R-:W-:Y:S01]  /*4170*/  LOP3.LUT R9, R7, 0x13c, RZ, 0xfc, !PT ;  /* 0x0000013c07097812 */ /* 0x000fe200078efcff */
[----:B------:R-:W-:Y:S01]  /*4180*/  @!P0 IMAD.IADD R214, R214, 0x1, -R3 ;  /* 0x00000001d6d68824 */ /* 0x000fe200078e0a03 */
[----:B------:R-:W-:Y:S01]  /*4190*/  IABS R218, R6 ;  /* 0x0000000600da7213 */ /* 0x000fe20000000000 */
[----:B------:R-:W-:Y:S01]  /*41a0*/  @!P2 IMAD.MOV R210, RZ, RZ, -R210 ;  /* 0x000000ffffd2a224 */ /* 0x000fe200078e0ad2 */
[----:B------:R-:W-:Y:S01]  /*41b0*/  IABS R220, R9 ;  /* 0x0000000900dc7213 */ /* 0x000fe20000000000 */
[----:B------:R-:W-:Y:S01]  /*41c0*/  @!P6 IMAD.MOV R208, RZ, RZ, -R208 ;  /* 0x000000ffffd0e224 */ /* 0x000fe200078e0ad0 */
[----:B------:R-:W-:-:S02]  /*41d0*/  ISETP.GT.U32.AND P2, PT, R3, R214, PT ;  /* 0x000000d60300720c */ /* 0x000fc40003f44070 */
[----:B------:R-:W-:Y:S01]  /*41e0*/  ISETP.GT.U32.AND P1, PT, R3, R216, PT ;  /* 0x000000d80300720c */ /* 0x000fe20003f24070 */
[----:B------:R-:W-:Y:S01]  /*41f0*/  IMAD.HI.U32 R8, R2, R220, RZ ;  /* 0x000000dc02087227 */ /* 0x000fe200078e00ff */
[----:B------:R-:W-:Y:S02]  /*4200*/  ISETP.GE.AND P6, PT, R11, RZ, PT ;  /* 0x000000ff0b00720c */ /* 0x000fe40003fc6270 */
[----:B------:R-:W-:Y:S01]  /*4210*/  LOP3.LUT R11, R7, 0x144, RZ, 0xfc, !PT ;  /* 0x00000144070b7812 */ /* 0x000fe200078efcff */
[----:B------:R-:W-:Y:S01]  /*4220*/  @!P5 IMAD.IADD R212, R212, 0x1, -R3 ;  /* 0x00000001d4d4d824 */ /* 0x000fe200078e0a03 */
[----:B------:R-:W-:Y:S01]  /*4230*/  ISETP.GE.AND P5, PT, R6, RZ, PT ;  /* 0x000000ff0600720c */ /* 0x000fe20003fa6270 */
[----:B------:R-:W-:Y:S01]  /*4240*/  IMAD.MOV R8, RZ, RZ, -R8 ;  /* 0x000000ffff087224 */ /* 0x000fe200078e0a08 */
[----:B------:R-:W-:Y:S01]  /*4250*/  IABS R224, R11 ;  /* 0x0000000b00e07213 */ /* 0x000fe20000000000 */
[----:B------:R-:W-:Y:S01]  /*4260*/  IMAD.HI.U32 R6, R2, R218, RZ ;  /* 0x000000da02067227 */ /* 0x000fe200078e00ff */
[----:B------:R-:W-:-:S03]  /*4270*/  ISETP.GT.U32.AND P0, PT, R3, R212, PT ;  /* 0x000000d40300720c */ /* 0x000fc60003f04070 */
[C---:B------:R-:W-:Y:S02]  /*4280*/  IMAD R220, R3.reuse, R8, R220 ;  /* 0x0000000803dc7224 */ /* 0x040fe400078e02dc */
[--C-:B------:R-:W-:Y:S02]  /*4290*/  @!P2 IMAD.IADD R214, R214, 0x1, -R3.reuse ;  /* 0x00000001d6d6a824 */ /* 0x100fe400078e0a03 */
[----:B------:R-:W-:Y:S01]  /*42a0*/  IMAD.MOV R6, RZ, RZ, -R6 ;  /* 0x000000ffff067224 */ /* 0x000fe200078e0a06 */
[C---:B------:R-:W-:Y:S01]  /*42b0*/  ISETP.GT.U32.AND P2, PT, R3.reuse, R220, PT ;  /* 0x000000dc0300720c */ /* 0x040fe20003f44070 */
[--C-:B------:R-:W-:Y:S02]  /*42c0*/  @!P1 IMAD.IADD R216, R216, 0x1, -R3.reuse ;  /* 0x00000001d8d89824 */ /* 0x100fe400078e0a03 */
[C---:B------:R-:W-:Y:S02]  /*42d0*/  IMAD R218, R3.reuse, R6, R218 ;  /* 0x0000000603da7224 */ /* 0x040fe400078e02da */
[----:B------:R-:W-:Y:S01]  /*42e0*/  @!P0 IMAD.IADD R212, R212, 0x1, -R3 ;  /* 0x00000001d4d48824 */ /* 0x000fe200078e0a03 */
[C---:B------:R-:W-:Y:S01]  /*42f0*/  ISETP.GT.U32.AND P1, PT, R3.reuse, R216, PT ;  /* 0x000000d80300720c */ /* 0x040fe20003f24070 */
[----:B------:R-:W-:Y:S01]  /*4300*/  IMAD.HI.U32 R6, R2, R222, RZ ;  /* 0x000000de02067227 */ /* 0x000fe200078e00ff */
[----:B------:R-:W-:-:S03]  /*4310*/  ISETP.GT.U32.AND P0, PT, R3, R218, PT ;  /* 0x000000da0300720c */ /* 0x000fc60003f04070 */
[----:B------:R-:W-:Y:S02]  /*4320*/  IMAD.MOV R8, RZ, RZ, -R6 ;  /* 0x000000ffff087224 */ /* 0x000fe400078e0a06 */
[----:B------:R-:W-:Y:S02]  /*4330*/  @!P2 IMAD.IADD R220, R220, 0x1, -R3 ;  /* 0x00000001dcdca824 */ /* 0x000fe400078e0a03 */
[----:B------:R-:W-:-:S03]  /*4340*/  IMAD.HI.U32 R6, R2, R224, RZ ;  /* 0x000000e002067227 */ /* 0x000fc600078e00ff */
[C---:B------:R-:W-:Y:S01]  /*4350*/  ISETP.GT.U32.AND P2, PT, R3.reuse, R220, PT ;  /* 0x000000dc0300720c */ /* 0x040fe20003f44070 */
[C---:B------:R-:W-:Y:S02]  /*4360*/  IMAD R222, R3.reuse, R8, R222 ;  /* 0x0000000803de7224 */ /* 0x040fe400078e02de */
[--C-:B------:R-:W-:Y:S02]  /*4370*/  @!P0 IMAD.IADD R218, R218, 0x1, -R3.reuse ;  /* 0x00000001dada8824 */ /* 0x100fe400078e0a03 */
[----:B------:R-:W-:Y:S02]  /*4380*/  IMAD.MOV R6, RZ, RZ, -R6 ;  /* 0x000000ffff067224 */ /* 0x000fe400078e0a06 */
[----:B------:R-:W-:Y:S01]  /*4390*/  @!P3 IMAD.MOV R214, RZ, RZ, -R214 ;  /* 0x000000ffffd6b224 */ /* 0x000fe200078e0ad6 */
[C---:B------:R-:W-:Y:S01]  /*43a0*/  ISETP.GT.U32.AND P0, PT, R3.reuse, R218, PT ;  /* 0x000000da0300720c */ /* 0x040fe20003f04070 */
[C---:B------:R-:W-:Y:S01]  /*43b0*/  IMAD R224, R3.reuse, R6, R224 ;  /* 0x0000000603e07224 */ /* 0x040fe200078e02e0 */
[----:B------:R-:W-:Y:S01]  /*43c0*/  ISETP.GT.U32.AND P3, PT, R3, R222, PT ;  /* 0x000000de0300720c */ /* 0x000fe20003f64070 */
[--C-:B------:R-:W-:Y:S01]  /*43d0*/  @!P1 IMAD.IADD R216, R216, 0x1, -R3.reuse ;  /* 0x00000001d8d89824 */ /* 0x100fe200078e0a03 */
[----:B------:R-:W-:Y:S01]  /*43e0*/  ISETP.GE.AND P1, PT, R9, RZ, PT ;  /* 0x000000ff0900720c */ /* 0x000fe20003f26270 */
[----:B------:R-:W-:Y:S01]  /*43f0*/  @!P2 IMAD.IADD R220, R220, 0x1, -R3 ;  /* 0x00000001dcdca824 */ /* 0x000fe200078e0a03 */
[----:B------:R-:W-:Y:S01]  /*4400*/  ISETP.GT.U32.AND P2, PT, R3, R224, PT ;  /* 0x000000e00300720c */ /* 0x000fe20003f44070 */
[----:B------:R-:W-:Y:S01]  /*4410*/  @!P4 IMAD.MOV R212, RZ, RZ, -R212 ;  /* 0x000000ffffd4c224 */ /* 0x000fe200078e0ad4 */
[----:B------:R-:W-:Y:S01]  /*4420*/  ISETP.GE.AND P4, PT, R10, RZ, PT ;  /* 0x000000ff0a00720c */ /* 0x000fe20003f86270 */
[----:B------:R-:W-:Y:S01]  /*4430*/  IMAD.HI.U32 R8, R2, R226, RZ ;  /* 0x000000e202087227 */ /* 0x000fe200078e00ff */
[----:B------:R-:W-:-:S02]  /*4440*/  LOP3.LUT R9, R7, 0x14c, RZ, 0xfc, !PT ;  /* 0x0000014c07097812 */ /* 0x000fc400078efcff */
[----:B------:R-:W-:Y:S01]  /*4450*/  LOP3.LUT R10, R7, 0x150, RZ, 0xfc, !PT ;  /* 0x00000150070a7812 */ /* 0x000fe200078efcff */
[--C-:B------:R-:W-:Y:S01]  /*4460*/  @!P0 IMAD.IADD R218, R218, 0x1, -R3.reuse ;  /* 0x00000001dada8824 */ /* 0x100fe200078e0a03 */
[----:B------:R-:W-:Y:S01]  /*4470*/  IABS R228, R9 ;  /* 0x0000000900e47213 */ /* 0x000fe20000000000 */
[--C-:B------:R-:W-:Y:S01]  /*4480*/  @!P3 IMAD.IADD R222, R222, 0x1, -R3.reuse ;  /* 0x00000001dedeb824 */ /* 0x100fe200078e0a03 */
[----:B------:R-:W-:Y:S01]  /*4490*/  IABS R230, R10 ;  /* 0x0000000a00e67213 */ /* 0x000fe20000000000 */
[----:B------:R-:W-:Y:S01]  /*44a0*/  @!P5 IMAD.MOV R218, RZ, RZ, -R218 ;  /* 0x000000ffffdad224 */ /* 0x000fe200078e0ada */
[----:B------:R-:W-:Y:S01]  /*44b0*/  ISETP.GE.AND P0, PT, R12, RZ, PT ;  /* 0x000000ff0c00720c */ /* 0x000fe20003f06270 */
[----:B------:R-:W-:Y:S01]  /*44c0*/  @!P2 IMAD.IADD R224, R224, 0x1, -R3 ;  /* 0x00000001e0e0a824 */ /* 0x000fe200078e0a03 */
[----:B------:R-:W-:Y:S01]  /*44d0*/  ISETP.GT.U32.AND P5, PT, R3, R222, PT ;  /* 0x000000de0300720c */ /* 0x000fe20003fa4070 */
[----:B------:R-:W-:Y:S01]  /*44e0*/  IMAD.MOV R8, RZ, RZ, -R8 ;  /* 0x000000ffff087224 */ /* 0x000fe200078e0a08 */
[----:B------:R-:W-:Y:S01]  /*44f0*/  ISETP.GE.AND P2, PT, R9, RZ, PT ;  /* 0x000000ff0900720c */ /* 0x000fe20003f46270 */
[----:B------:R-:W-:Y:S01]  /*4500*/  @!P1 IMAD.MOV R220, RZ, RZ, -R220 ;  /* 0x000000ffffdc9224 */ /* 0x000fe200078e0adc */
[C---:B------:R-:W-:Y:S01]  /*4510*/  ISETP.GT.U32.AND P1, PT, R3.reuse, R224, PT ;  /* 0x000000e00300720c */ /* 0x040fe20003f24070 */
[----:B------:R-:W-:Y:S01]  /*4520*/  IMAD R226, R3, R8, R226 ;  /* 0x0000000803e27224 */ /* 0x000fe200078e02e2 */
[C---:B------:R-:W-:Y:S01]  /*4530*/  LOP3.LUT R9, R7.reuse, 0x15c, RZ, 0xfc, !PT ;  /* 0x0000015c07097812 */ /* 0x040fe200078efcff */
[----:B------:R-:W-:Y:S01]  /*4540*/  IMAD.HI.U32 R6, R2, R228, RZ ;  /* 0x000000e402067227 */ /* 0x000fe200078e00ff */
[----:B------:R-:W-:-:S02]  /*4550*/  LOP3.LUT R12, R7, 0x168, RZ, 0xfc, !PT ;  /* 0x00000168070c7812 */ /* 0x000fc400078efcff */
[C---:B------:R-:W-:Y:S01]  /*4560*/  ISETP.GT.U32.AND P3, PT, R3.reuse, R226, PT ;  /* 0x000000e20300720c */ /* 0x040fe20003f64070 */
[----:B------:R-:W-:Y:S01]  /*4570*/  IMAD.HI.U32 R8, R2, R230, RZ ;  /* 0x000000e602087227 */ /* 0x000fe200078e00ff */
[----:B------:R-:W-:Y:S02]  /*4580*/  IABS R238, R9 ;  /* 0x0000000900ee7213 */ /* 0x000fe40000000000 */
[----:B------:R-:W-:Y:S01]  /*4590*/  IABS R246, R12 ;  /* 0x0000000c00f67213 */ /* 0x000fe20000000000 */
        /* <DEDUP_REMOVED lines=9> */
[----:B------:R-:W-:Y:S01]  /*4630*/  ISETP.GE.AND P6, PT, R11, RZ, PT ;  /* 0x000000ff0b00720c */ /* 0x000fe20003fc6270 */
[--C-:B------:R-:W-:Y:S01]  /*4640*/  @!P1 IMAD.IADD R224, R224, 0x1, -R3.reuse ;  /* 0x00000001e0e09824 */ /* 0x100fe200078e0a03 */
[C---:B------:R-:W-:Y:S01]  /*4650*/  ISETP.GT.U32.AND P1, PT, R3.reuse, R228, PT ;  /* 0x000000e40300720c */ /* 0x040fe20003f24070 */
[----:B------:R-:W-:Y:S01]  /*4660*/  @!P4 IMAD.MOV R222, RZ, RZ, -R222 ;  /* 0x000000ffffdec224 */ /* 0x000fe200078e0ade */
[----:B------:R-:W-:Y:S01]  /*4670*/  ISETP.GT.U32.AND P4, PT, R3, R230, PT ;  /* 0x000000e60300720c */ /* 0x000fe20003f84070 */
[----:B------:R-:W-:Y:S01]  /*4680*/  @!P3 IMAD.IADD R226, R226, 0x1, -R3 ;  /* 0x00000001e2e2b824 */ /* 0x000fe200078e0a03 */
[----:B------:R-:W-:-:S02]  /*4690*/  LOP3.LUT R11, R7, 0x154, RZ, 0xfc, !PT ;  /* 0x00000154070b7812 */ /* 0x000fc400078efcff */
[----:B------:R-:W-:Y:S02]  /*46a0*/  IABS R236, R8 ;  /* 0x0000000800ec7213 */ /* 0x000fe40000000000 */
[----:B------:R-:W-:Y:S02]  /*46b0*/  IABS R232, R11 ;  /* 0x0000000b00e87213 */ /* 0x000fe40000000000 */
[----:B------:R-:W-:Y:S01]  /*46c0*/  ISETP.GT.U32.AND P3, PT, R3, R226, PT ;  /* 0x000000e20300720c */ /* 0x000fe20003f64070 */
[----:B------:R-:W-:Y:S01]  /*46d0*/  @!P6 IMAD.MOV R224, RZ, RZ, -R224 ;  /* 0x000000ffffe0e224 */ /* 0x000fe200078e0ae0 */
[----:B------:R-:W-:Y:S01]  /*46e0*/  IABS R240, R10 ;  /* 0x0000000a00f07213 */ /* 0x000fe20000000000 */
[----:B------:R-:W-:Y:S01]  /*46f0*/  IMAD.HI.U32 R6, R2, R232, RZ ;  /* 0x000000e802067227 */ /* 0x000fe200078e00ff */
[----:B------:R-:W-:Y:S02]  /*4700*/  ISETP.GE.AND P6, PT, R11, RZ, PT ;  /* 0x000000ff0b00720c */ /* 0x000fe40003fc6270 */
[----:B------:R-:W-:Y:S01]  /*4710*/  LOP3.LUT R11, R7, 0x164, RZ, 0xfc, !PT ;  /* 0x00000164070b7812 */ /* 0x000fe200078efcff */
[----:B------:R-:W-:-:S02]  /*4720*/  @!P1 IMAD.IADD R228, R228, 0x1, -R3 ;  /* 0x00000001e4e49824 */ /* 0x000fc400078e0a03 */
[--C-:B------:R-:W-:Y:S01]  /*4730*/  @!P4 IMAD.IADD R230, R230, 0x1, -R3.reuse ;  /* 0x00000001e6e6c824 */ /* 0x100fe200078e0a03 */
[----:B------:R-:W-:Y:S01]  /*4740*/  IABS R242, R11 ;  /* 0x0000000b00f27213 */ /* 0x000fe20000000000 */
[----:B------:R-:W-:Y:S01]  /*4750*/  IMAD.MOV R6, RZ, RZ, -R6 ;  /* 0x000000ffff067224 */ /* 0x000fe200078e0a06 */
[C---:B------:R-:W-:Y:S01]  /*4760*/  ISETP.GT.U32.AND P1, PT, R3.reuse, R228, PT ;  /* 0x000000e40300720c */ /* 0x040fe20003f24070 */
[----:B------:R-:W-:Y:S01]  /*4770*/  @!P3 IMAD.IADD R226, R226, 0x1, -R3 ;  /* 0x00000001e2e2b824 */ /* 0x000fe200078e0a03 */
[C---:B------:R-:W-:Y:S01]  /*4780*/  ISETP.GT.U32.AND P4, PT, R3.reuse, R230, PT ;  /* 0x000000e60300720c */ /* 0x040fe20003f84070 */
[----:B------:R-:W-:Y:S01]  /*4790*/  IMAD R232, R3, R6, R232 ;  /* 0x0000000603e87224 */ /* 0x000fe200078e02e8 */
[----:B------:R-:W-:Y:S01]  /*47a0*/  ISETP.GE.AND P3, PT, R8, RZ, PT ;  /* 0x000000ff0800720c */ /* 0x000fe20003f66270 */
[----:B------:R-:W-:-:S04]  /*47b0*/  IMAD.HI.U32 R6, R2, R236, RZ ;  /* 0x000000ec02067227 */ /* 0x000fc800078e00ff */
[----:B------:R-:W-:Y:S02]  /*47c0*/  IMAD.MOV R6, RZ, RZ, -R6 ;  /* 0x000000ffff067224 */ /* 0x000fe400078e0a06 */
[----:B------:R-:W-:-:S04]  /*47d0*/  IMAD.HI.U32 R8, R2, R240, RZ ;  /* 0x000000f002087227 */ /* 0x000fc800078e00ff */
[C---:B------:R-:W-:Y:S02]  /*47e0*/  IMAD R236, R3.reuse, R6, R236 ;  /* 0x0000000603ec7224 */ /* 0x040fe400078e02ec */
[--C-:B------:R-:W-:Y:S01]  /*47f0*/  @!P1 IMAD.IADD R228, R228, 0x1, -R3.reuse ;  /* 0x00000001e4e49824 */ /* 0x100fe200078e0a03 */
[C---:B------:R-:W-:Y:S01]  /*4800*/  ISETP.GT.U32.AND P1, PT, R3.reuse, R232, PT ;  /* 0x000000e80300720c */ /* 0x040fe20003f24070 */
[----:B------:R-:W-:Y:S01]  /*4810*/  @!P4 IMAD.IADD R230, R230, 0x1, -R3 ;  /* 0x00000001e6e6c824 */ /* 0x000fe200078e0a03 */
[----:B------:R-:W-:Y:S01]  /*4820*/  ISETP.GT.U32.AND P4, PT, R3, R236, PT ;  /* 0x000000ec0300720c */ /* 0x000fe20003f84070 */
[----:B------:R-:W-:-:S04]  /*4830*/  IMAD.HI.U32 R6, R2, R238, RZ ;  /* 0x000000ee02067227 */ /* 0x000fc800078e00ff */
[----:B------:R-:W-:Y:S02]  /*4840*/  IMAD.MOV R6, RZ, RZ, -R6 ;  /* 0x000000ffff067224 */ /* 0x000fe400078e0a06 */
[----:B------:R-:W-:Y:S02]  /*4850*/  IMAD.MOV R8, RZ, RZ, -R8 ;  /* 0x000000ffff087224 */ /* 0x000fe400078e0a08 */
[C---:B------:R-:W-:Y:S02]  /*4860*/  IMAD R238, R3.reuse, R6, R238 ;  /* 0x0000000603ee7224 */ /* 0x040fe400078e02ee */
[C---:B------:R-:W-:Y:S02]  /*4870*/  IMAD R240, R3.reuse, R8, R240 ;  /* 0x0000000803f07224 */ /* 0x040fe400078e02f0 */
[--C-:B------:R-:W-:Y:S01]  /*4880*/  @!P1 IMAD.IADD R232, R232, 0x1, -R3.reuse ;  /* 0x00000001e8e89824 */ /* 0x100fe200078e0a03 */
[C---:B------:R-:W-:Y:S01]  /*4890*/  ISETP.GT.U32.AND P1, PT, R3.reuse, R238, PT ;  /* 0x000000ee0300720c */ /* 0x040fe20003f24070 */
[----:B------:R-:W-:Y:S01]  /*48a0*/  @!P4 IMAD.IADD R236, R236, 0x1, -R3 ;  /* 0x00000001ececc824 */ /* 0x000fe200078e0a03 */
[----:B------:R-:W-:Y:S01]  /*48b0*/  ISETP.GT.U32.AND P4, PT, R3, R240, PT ;  /* 0x000000f00300720c */ /* 0x000fe20003f84070 */
[----:B------:R-:W-:-:S04]  /*48c0*/  IMAD.HI.U32 R6, R2, R242, RZ ;  /* 0x000000f202067227 */ /* 0x000fc800078e00ff */
[----:B------:R-:W-:Y:S02]  /*48d0*/  IMAD.MOV R6, RZ, RZ, -R6 ;  /* 0x000000ffff067224 */ /* 0x000fe400078e0a06 */
[----:B------:R-:W-:Y:S02]  /*48e0*/  @!P2 IMAD.MOV R228, RZ, RZ, -R228 ;  /* 0x000000ffffe4a224 */ /* 0x000fe400078e0ae4 */
[C---:B------:R-:W-:Y:S02]  /*48f0*/  IMAD R242, R3.reuse, R6, R242 ;  /* 0x0000000603f27224 */ /* 0x040fe400078e02f2 */
[--C-:B------:R-:W-:Y:S01]  /*4900*/  @!P1 IMAD.IADD R238, R238, 0x1, -R3.reuse ;  /* 0x00000001eeee9824 */ /* 0x100fe200078e0a03 */
[C---:B------:R-:W-:Y:S01]  /*4910*/  ISETP.GT.U32.AND P1, PT, R3.reuse, R232, PT ;  /* 0x000000e80300720c */ /* 0x040fe20003f24070 */
[----:B------:R-:W-:Y:S02]  /*4920*/  @!P4 IMAD.IADD R240, R240, 0x1, -R3 ;  /* 0x00000001f0f0c824 */ /* 0x000fe400078e0a03 */
[----:B------:R-:W-:Y:S01]  /*4930*/  IMAD.HI.U32 R6, R2, R248, RZ ;  /* 0x000000f802067227 */ /* 0x000fe200078e00ff */
[----:B------:R-:W-:-:S02]  /*4940*/  ISETP.GT.U32.AND P2, PT, R3, R238, PT ;  /* 0x000000ee0300720c */ /* 0x000fc40003f44070 */
[C---:B------:R-:W-:Y:S01]  /*4950*/  ISETP.GT.U32.AND P4, PT, R3.reuse, R240, PT ;  /* 0x000000f00300720c */ /* 0x040fe20003f84070 */
[----:B------:R-:W-:Y:S02]  /*4960*/  IMAD.MOV R6, RZ, RZ, -R6 ;  /* 0x000000ffff067224 */ /* 0x000fe400078e0a06 */
[----:B------:R-:W-:Y:S01]  /*4970*/  @!P5 IMAD.MOV R230, RZ, RZ, -R230 ;  /* 0x000000ffffe6d224 */ /* 0x000fe200078e0ae6 */
[C---:B------:R-:W-:Y:S01]  /*4980*/  ISETP.GT.U32.AND P5, PT, R3.reuse, R242, PT ;  /* 0x000000f20300720c */ /* 0x040fe20003fa4070 */
[----:B------:R-:W-:Y:S02]  /*4990*/  IMAD R248, R3, R6, R248 ;  /* 0x0000000603f87224 */ /* 0x000fe400078e02f8 */
[----:B------:R-:W-:-:S04]  /*49a0*/  IMAD.HI.U32 R6, R2, R250, RZ ;  /* 0x000000fa02067227 */ /* 0x000fc800078e00ff */
[--C-:B------:R-:W-:Y:S01]  /*49b0*/  @!P2 IMAD.IADD R238, R238, 0x1, -R3.reuse ;  /* 0x00000001eeeea824 */ /* 0x100fe200078e0a03 */
[C---:B------:R-:W-:Y:S01]  /*49c0*/  ISETP.GT.U32.AND P2, PT, R3.reuse, R248, PT ;  /* 0x000000f80300720c */ /* 0x040fe20003f44070 */
[----:B------:R-:W-:Y:S01]  /*49d0*/  @!P4 IMAD.IADD R240, R240, 0x1, -R3 ;  /* 0x00000001f0f0c824 */ /* 0x000fe200078e0a03 */
[----:B------:R-:W-:Y:S01]  /*49e0*/  ISETP.GE.AND P4, PT, R10, RZ, PT ;  /* 0x000000ff0a00720c */ /* 0x000fe20003f86270 */
[----:B------:R-:W-:Y:S01]  /*49f0*/  @!P0 IMAD.MOV R226, RZ, RZ, -R226 ;  /* 0x000000ffffe28224 */ /* 0x000fe200078e0ae2 */
[----:B------:R-:W-:Y:S01]  /*4a00*/  ISETP.GT.U32.AND P0, PT, R3, R236, PT ;  /* 0x000000ec0300720c */ /* 0x000fe20003f04070 */
[----:B------:R-:W-:Y:S02]  /*4a10*/  IMAD.MOV R6, RZ, RZ, -R6 ;  /* 0x000000ffff067224 */ /* 0x000fe400078e0a06 */
[----:B------:R-:W-:-:S04]  /*4a20*/  IMAD.HI.U32 R8, R2, R246, RZ ;  /* 0x000000f602087227 */ /* 0x000fc800078e00ff */
[--C-:B------:R-:W-:Y:S01]  /*4a30*/  @!P5 IMAD.IADD R242, R242, 0x1, -R3.reuse ;  /* 0x00000001f2f2d824 */ /* 0x100fe200078e0a03 */
[----:B------:R-:W-:Y:S01]  /*4a40*/  ISETP.GE.AND P5, PT, R11, RZ, PT ;  /* 0x000000ff0b00720c */ /* 0x000fe20003fa6270 */
[----:B------:R-:W-:Y:S01]  /*4a50*/  IMAD R250, R3, R6, R250 ;  /* 0x0000000603fa7224 */ /* 0x000fe200078e02fa */
[----:B------:R-:W-:Y:S01]  /*4a60*/  LOP3.LUT R11, R7, 0x17c, RZ, 0xfc, !PT ;  /* 0x0000017c070b7812 */ /* 0x000fe200078efcff */
[----:B------:R-:W-:Y:S02]  /*4a70*/  IMAD.MOV R8, RZ, RZ, -R8 ;  /* 0x000000ffff087224 */ /* 0x000fe400078e0a08 */
[--C-:B------:R-:W-:Y:S01]  /*4a80*/  @!P2 IMAD.IADD R248, R248, 0x1, -R3.reuse ;  /* 0x00000001f8f8a824 */ /* 0x100fe200078e0a03 */
[C---:B------:R-:W-:Y:S01]  /*4a90*/  ISETP.GT.U32.AND P2, PT, R3.reuse, R242, PT ;  /* 0x000000f20300720c */ /* 0x040fe20003f44070 */
[----:B------:R-:W-:Y:S01]  /*4aa0*/  @!P4 IMAD.MOV R240, RZ, RZ, -R240 ;  /* 0x000000fffff0c224 */ /* 0x000fe200078e0af0 */
[C---:B------:R-:W-:Y:S01]  /*4ab0*/  ISETP.GT.U32.AND P4, PT, R3.reuse, R250, PT ;  /* 0x000000fa0300720c */ /* 0x040fe20003f84070 */
[----:B------:R-:W-:Y:S01]  /*4ac0*/  IMAD R246, R3, R8, R246 ;  /* 0x0000000803f67224 */ /* 0x000fe200078e02f6 */
[----:B------:R-:W-:Y:S01]  /*4ad0*/  LOP3.LUT R8, R7, 0x174, RZ, 0xfc, !PT ;  /* 0x0000017407087812 */ /* 0x000fe200078efcff */
[--C-:B------:R-:W-:Y:S01]  /*4ae0*/  @!P0 IMAD.IADD R236, R236, 0x1, -R3.reuse ;  /* 0x00000001ecec8824 */ /* 0x100fe200078e0a03 */
[----:B------:R-:W-:Y:S01]  /*4af0*/  ISETP.GE.AND P0, PT, R9, RZ, PT ;  /* 0x000000ff0900720c */ /* 0x000fe20003f06270 */
[----:B------:R-:W-:Y:S01]  /*4b00*/  @!P1 IMAD.IADD R232, R232, 0x1, -R3 ;  /* 0x00000001e8e89824 */ /* 0x000fe200078e0a03 */
[----:B------:R-:W-:Y:S01]  /*4b10*/  IABS R252, R8 ;  /* 0x0000000800fc7213 */ /* 0x000fe20000000000 */
[----:B------:R-:W-:Y:S01]  /*4b20*/  @!P3 IMAD.MOV R236, RZ, RZ, -R236 ;  /* 0x000000ffffecb224 */ /* 0x000fe200078e0aec */
[----:B------:R-:W-:Y:S01]  /*4b30*/  LOP3.LUT R9, R7, 0x178, RZ, 0xfc, !PT ;  /* 0x0000017807097812 */ /* 0x000fe200078efcff */
[----:B------:R-:W-:Y:S01]  /*4b40*/  @!P6 IMAD.MOV R232, RZ, RZ, -R232 ;  /* 0x000000ffffe8e224 */ /* 0x000fe200078e0ae8 */
[C---:B------:R-:W-:Y:S01]  /*4b50*/  ISETP.GT.U32.AND P3, PT, R3.reuse, R248, PT ;  /* 0x000000f80300720c */ /* 0x040fe20003f64070 */
[----:B------:R-:W-:Y:S01]  /*4b60*/  IMAD.HI.U32 R6, R2, R252, RZ ;  /* 0x000000fc02067227 */ /* 0x000fe200078e00ff */
[----:B------:R-:W-:-:S02]  /*4b70*/  ISETP.GT.U32.AND P1, PT, R3, R246, PT ;  /* 0x000000f60300720c */ /* 0x000fc40003f24070 */
[----:B------:R-:W-:Y:S01]  /*4b80*/  IABS R103, R9 ;  /* 0x0000000900677213 */ /* 0x000fe20000000000 */
[--C-:B------:R-:W-:Y:S01]  /*4b90*/  @!P2 IMAD.IADD R242, R242, 0x1, -R3.reuse ;  /* 0x00000001f2f2a824 */ /* 0x100fe200078e0a03 */
[----:B------:R-:W-:Y:S01]  /*4ba0*/  IABS R107, R11 ;  /* 0x0000000b006b7213 */ /* 0x000fe20000000000 */
[----:B------:R-:W-:Y:S01]  /*4bb0*/  @!P4 IMAD.IADD R250, R250, 0x1, -R3 ;  /* 0x00000001fafac824 */ /* 0x000fe200078e0a03 */
[----:B------:R-:W-:Y:S01]  /*4bc0*/  ISETP.GE.AND P2, PT, R14, RZ, PT ;  /* 0x000000ff0e00720c */ /* 0x000fe20003f46270 */
[----:B------:R-:W-:Y:S01]  /*4bd0*/  IMAD.MOV R6, RZ, RZ, -R6 ;  /* 0x000000ffff067224 */ /* 0x000fe200078e0a06 */
[----:B------:R-:W-:Y:S01]  /*4be0*/  LOP3.LUT R14, R7, 0x188, RZ, 0xfc, !PT ;  /* 0x00000188070e7812 */ /* 0x000fe200078efcff */
[----:B------:R-:W-:Y:S01]  /*4bf0*/  @!P5 IMAD.MOV R242, RZ, RZ, -R242 ;  /* 0x000000fffff2d224 */ /* 0x000fe200078e0af2 */
[C---:B------:R-:W-:Y:S01]  /*4c00*/  ISETP.GT.U32.AND P5, PT, R3.reuse, R250, PT ;  /* 0x000000fa0300720c */ /* 0x040fe20003fa4070 */
[----:B------:R-:W-:Y:S01]  /*4c10*/  IMAD R252, R3, R6, R252 ;  /* 0x0000000603fc7224 */ /* 0x000fe200078e02fc */
[----:B------:R-:W-:Y:S01]  /*4c20*/  IABS R119, R14 ;  /* 0x0000000e00777213 */ /* 0x000fe20000000000 */
[----:B------:R-:W-:Y:S01]  /*4c30*/  IMAD.HI.U32 R6, R2, R103, RZ ;  /* 0x0000006702067227 */ /* 0x000fe200078e00ff */
[----:B------:R-:W-:-:S03]  /*4c40*/  ISETP.GE.AND P4, PT, R9, RZ, PT ;  /* 0x000000ff0900720c */ /* 0x000fc60003f86270 */
[--C-:B------:R-:W-:Y:S01]  /*4c50*/  @!P3 IMAD.IADD R248, R248, 0x1, -R3.reuse ;  /* 0x00000001f8f8b824 */ /* 0x100fe200078e0a03 */
[C---:B------:R-:W-:Y:S01]  /*4c60*/  ISETP.GT.U32.AND P3, PT, R3.reuse, R252, PT ;  /* 0x000000fc0300720c */ /* 0x040fe20003f64070 */
[----:B------:R-:W-:Y:S02]  /*4c70*/  IMAD.MOV R6, RZ, RZ, -R6 ;  /* 0x000000ffff067224 */ /* 0x000fe400078e0a06 */
[----:B------:R-:W-:Y:S01]  /*4c80*/  @!P1 IMAD.IADD R246, R246, 0x1, -R3 ;  /* 0x00000001f6f69824 */ /* 0x000fe200078e0a03 */
        /* <DEDUP_REMOVED lines=8> */
[----:B------:R-:W-:Y:S02]  /*4d10*/  @!P3 IMAD.IADD R252, R252, 0x1, -R3 ;  /* 0x00000001fcfcb824 */ /* 0x000fe400078e0a03 */
[----:B------:R-:W-:Y:S02]  /*4d20*/  IMAD.MOV R6, RZ, RZ, -R6 ;  /* 0x000000ffff067224 */ /* 0x000fe400078e0a06 */
[----:B------:R-:W-:Y:S01]  /*4d30*/  IMAD.HI.U32 R9, R2, R119, RZ ;  /* 0x0000007702097227 */ /* 0x000fe200078e00ff */
[----:B------:R-:W-:-:S03]  /*4d40*/  ISETP.GT.U32.AND P3, PT, R3, R252, PT ;  /* 0x000000fc0300720c */ /* 0x000fc60003f64070 */
[--C-:B------:R-:W-:Y:S01]  /*4d50*/  @!P6 IMAD.IADD R246, R246, 0x1, -R3.reuse ;  /* 0x00000001f6f6e824 */ /* 0x100fe200078e0a03 */
[----:B------:R-:W-:Y:S01]  /*4d60*/  ISETP.GE.AND P6, PT, R8, RZ, PT ;  /* 0x000000ff0800720c */ /* 0x000fe20003fc6270 */
[----:B------:R-:W-:Y:S01]  /*4d70*/  @!P5 IMAD.IADD R103, R103, 0x1, -R3 ;  /* 0x000000016767d824 */ /* 0x000fe200078e0a03 */
[----:B------:R-:W-:Y:S01]  /*4d80*/  ISETP.GE.AND P5, PT, R11, RZ, PT ;  /* 0x000000ff0b00720c */ /* 0x000fe20003fa6270 */
[----:B------:R-:W-:Y:S01]  /*4d90*/  @!P1 IMAD.MOV R246, RZ, RZ, -R246 ;  /* 0x000000fffff69224 */ /* 0x000fe200078e0af6 */
[----:B------:R-:W-:Y:S01]  /*4da0*/  LOP3.LUT R11, R7, 0x1a0, RZ, 0xfc, !PT ;  /* 0x000001a0070b7812 */ /* 0x000fe200078efcff */
[C---:B------:R-:W-:Y:S01]  /*4db0*/  IMAD R107, R3.reuse, R6, R107 ;  /* 0x00000006036b7224 */ /* 0x040fe200078e026b */
[----:B------:R-:W-:Y:S01]  /*4dc0*/  ISETP.GT.U32.AND P1, PT, R3, R103, PT ;  /* 0x000000670300720c */ /* 0x000fe20003f24070 */
[----:B------:R-:W-:Y:S01]  /*4dd0*/  @!P0 IMAD.MOV R238, RZ, RZ, -R238 ;  /* 0x000000ffffee8224 */ /* 0x000fe200078e0aee */
[----:B------:R-:W-:Y:S01]  /*4de0*/  ISETP.GE.AND P0, PT, R13, RZ, PT ;  /* 0x000000ff0d00720c */ /* 0x000fe20003f06270 */
[----:B------:R-:W-:Y:S01]  /*4df0*/  @!P3 IMAD.IADD R252, R252, 0x1, -R3 ;  /* 0x00000001fcfcb824 */ /* 0x000fe200078e0a03 */
[----:B------:R-:W-:Y:S01]  /*4e00*/  LOP3.LUT R13, R7, 0x184, RZ, 0xfc, !PT ;  /* 0x00000184070d7812 */ /* 0x000fe200078efcff */
[----:B------:R-:W-:Y:S01]  /*4e10*/  IMAD.MOV R10, RZ, RZ, -R9 ;  /* 0x000000ffff0a7224 */ /* 0x000fe200078e0a09 */
[----:B------:R-:W-:Y:S01]  /*4e20*/  ISETP.GT.U32.AND P3, PT, R3, R107, PT ;  /* 0x0000006b0300720c */ /* 0x000fe20003f64070 */
[----:B------:R-:W-:Y:S01]  /*4e30*/  IMAD.HI.U32 R6, R2, R111, RZ ;  /* 0x0000006f02067227 */ /* 0x000fe200078e00ff */
[----:B------:R-:W-:-:S02]  /*4e40*/  IABS R115, R13 ;  /* 0x0000000d00737213 */ /* 0x000fc40000000000 */
[----:B------:R-:W-:Y:S01]  /*4e50*/  LOP3.LUT R9, R7, 0x194, RZ, 0xfc, !PT ;  /* 0x0000019407097812 */ /* 0x000fe200078efcff */
[----:B------:R-:W-:Y:S01]  /*4e60*/  IMAD R119, R3, R10, R119 ;  /* 0x0000000a03777224 */ /* 0x000fe200078e0277 */
[----:B------:R-:W-:Y:S01]  /*4e70*/  LOP3.LUT R10, R7, 0x198, RZ, 0xfc, !PT ;  /* 0x00000198070a7812 */ /* 0x000fe200078efcff */
[----:B------:R-:W-:Y:S01]  /*4e80*/  @!P1 IMAD.IADD R103, R103, 0x1, -R3 ;  /* 0x0000000167679824 */ /* 0x000fe200078e0a03 */
[----:B------:R-:W-:Y:S01]  /*4e90*/  IABS R162, R9 ;  /* 0x0000000900a27213 */ /* 0x000fe20000000000 */
[----:B------:R-:W-:Y:S01]  /*4ea0*/  IMAD.HI.U32 R8, R2, R115, RZ ;  /* 0x0000007302087227 */ /* 0x000fe200078e00ff */
[----:B------:R-:W-:Y:S02]  /*4eb0*/  ISETP.GT.U32.AND P1, PT, R3, R119, PT ;  /* 0x000000770300720c */ /* 0x000fe40003f24070 */
[----:B------:R-:W-:Y:S01]  /*4ec0*/  IABS R160, R10 ;  /* 0x0000000a00a07213 */ /* 0x000fe20000000000 */
[----:B------:R-:W-:Y:S01]  /*4ed0*/  IMAD.MOV R6, RZ, RZ, -R6 ;  /* 0x000000ffff067224 */ /* 0x000fe200078e0a06 */
[----:B------:R-:W-:Y:S01]  /*4ee0*/  IABS R156, R11 ;  /* 0x0000000b009c7213 */ /* 0x000fe20000000000 */
[----:B------:R-:W-:-:S02]  /*4ef0*/  IMAD.MOV R8, RZ, RZ, -R8 ;  /* 0x000000ffff087224 */ /* 0x000fc400078e0a08 */
[----:B------:R-:W-:Y:S02]  /*4f00*/  @!P3 IMAD.IADD R107, R107, 0x1, -R3 ;  /* 0x000000016b6bb824 */ /* 0x000fe400078e0a03 */
[C---:B------:R-:W-:Y:S02]  /*4f10*/  IMAD R111, R3.reuse, R6, R111 ;  /* 0x00000006036f7224 */ /* 0x040fe400078e026f */
[C---:B------:R-:W-:Y:S01]  /*4f20*/  IMAD R115, R3.reuse, R8, R115 ;  /* 0x0000000803737224 */ /* 0x040fe200078e0273 */
[----:B------:R-:W-:Y:S01]  /*4f30*/  ISETP.GT.U32.AND P3, PT, R3, R107, PT ;  /* 0x0000006b0300720c */ /* 0x000fe20003f64070 */
[----:B------:R-:W-:Y:S01]  /*4f40*/  IMAD.HI.U32 R6, R2, R123, RZ ;  /* 0x0000007b02067227 */ /* 0x000fe200078e00ff */
[----:B------:R-:W-:-:S03]  /*4f50*/  LOP3.LUT R8, R7, 0x190, RZ, 0xfc, !PT ;  /* 0x0000019007087812 */ /* 0x000fc600078efcff */
[----:B------:R-:W-:Y:S01]  /*4f60*/  @!P1 IMAD.IADD R119, R119, 0x1, -R3 ;  /* 0x0000000177779824 */ /* 0x000fe200078e0a03 */
[----:B------:R-:W-:Y:S01]  /*4f70*/  IABS R164, R8 ;  /* 0x0000000800a47213 */ /* 0x000fe20000000000 */
[----:B------:R-:W-:Y:S02]  /*4f80*/  IMAD.MOV R6, RZ, RZ, -R6 ;  /* 0x000000ffff067224 */ /* 0x000fe400078e0a06 */
[----:B------:R-:W-:Y:S01]  /*4f90*/  @!P4 IMAD.MOV R103, RZ, RZ, -R103 ;  /* 0x000000ffff67c224 */ /* 0x000fe200078e0a67 */
[C---:B------:R-:W-:Y:S01]  /*4fa0*/  ISETP.GT.U32.AND P4, PT, R3.reuse, R119, PT ;  /* 0x000000770300720c */ /* 0x040fe20003f84070 */
[C---:B------:R-:W-:Y:S02]  /*4fb0*/  IMAD R123, R3.reuse, R6, R123 ;  /* 0x00000006037b7224 */ /* 0x040fe400078e027b */
[----:B------:R-:W-:Y:S01]  /*4fc0*/  @!P2 IMAD.MOV R250, RZ, RZ, -R250 ;  /* 0x000000fffffaa224 */ /* 0x000fe200078e0afa */
[----:B------:R-:W-:Y:S01]  /*4fd0*/  ISETP.GT.U32.AND P2, PT, R3, R115, PT ;  /* 0x000000730300720c */ /* 0x000fe20003f44070 */
[----:B------:R-:W-:-:S04]  /*4fe0*/  IMAD.HI.U32 R6, R2, R164, RZ ;  /* 0x000000a402067227 */ /* 0x000fc800078e00ff */
[----:B------:R-:W-:Y:S01]  /*4ff0*/  @!P3 IMAD.IADD R107, R107, 0x1, -R3 ;  /* 0x000000016b6bb824 */ /* 0x000fe200078e0a03 */
[----:B------:R-:W-:Y:S01]  /*5000*/  ISETP.GE.AND P3, PT, R13, RZ, PT ;  /* 0x000000ff0d00720c */ /* 0x000fe20003f66270 */
[----:B------:R-:W-:Y:S01]  /*5010*/  IMAD.MOV R6, RZ, RZ, -R6 ;  /* 0x000000ffff067224 */ /* 0x000fe200078e0a06 */
[----:B------:R-:W-:Y:S01]  /*5020*/  LOP3.LUT R13, R7, 0x1e0, RZ, 0xfc, !PT ;  /* 0x000001e0070d7812 */ /* 0x000fe200078efcff */
[----:B------:R-:W-:Y:S01]  /*5030*/  @!P0 IMAD.MOV R248, RZ, RZ, -R248 ;  /* 0x000000fffff88224 */ /* 0x000fe200078e0af8 */
[C---:B------:R-:W-:Y:S01]  /*5040*/  ISETP.GT.U32.AND P0, PT, R3.reuse, R111, PT ;  /* 0x0000006f0300720c */ /* 0x040fe20003f04070 */
[----:B------:R-:W-:Y:S01]  /*5050*/  @!P5 IMAD.MOV R107, RZ, RZ, -R107 ;  /* 0x000000ffff6bd224 */ /* 0x000fe200078e0a6b */
[C---:B------:R-:W-:Y:S01]  /*5060*/  ISETP.GT.U32.AND P5, PT, R3.reuse, R123, PT ;  /* 0x0000007b0300720c */ /* 0x040fe20003fa4070 */
[----:B------:R-:W-:Y:S01]  /*5070*/  IMAD R164, R3, R6, R164 ;  /* 0x0000000603a47224 */ /* 0x000fe200078e02a4 */
[----:B------:R-:W-:Y:S01]  /*5080*/  IABS R18, R13 ;  /* 0x0000000d00127213 */ /* 0x000fe20000000000 */
[----:B------:R-:W-:-:S02]  /*5090*/  @!P4 IMAD.IADD R119, R119, 0x1, -R3 ;  /* 0x000000017777c824 */ /* 0x000fc400078e0a03 */
[----:B------:R-:W-:Y:S01]  /*50a0*/  @!P2 IMAD.IADD R115, R115, 0x1, -R3 ;  /* 0x000000017373a824 */ /* 0x000fe200078e0a03 */
[----:B------:R-:W-:Y:S01]  /*50b0*/  ISETP.GT.U32.AND P4, PT, R3, R164, PT ;  /* 0x000000a40300720c */ /* 0x000fe20003f84070 */
[----:B------:R-:W-:-:S03]  /*50c0*/  IMAD.HI.U32 R6, R2, R162, RZ ;  /* 0x000000a202067227 */ /* 0x000fc600078e00ff */
[----:B------:R-:W-:Y:S01]  /*50d0*/  ISETP.GT.U32.AND P1, PT, R3, R115, PT ;  /* 0x000000730300720c */ /* 0x000fe20003f24070 */
[--C-:B------:R-:W-:Y:S01]  /*50e0*/  @!P0 IMAD.IADD R111, R111, 0x1, -R3.reuse ;  /* 0x000000016f6f8824 */ /* 0x100fe200078e0a03 */
[----:B------:R-:W-:Y:S01]  /*50f0*/  ISETP.GE.AND P0, PT, R14, RZ, PT ;  /* 0x000000ff0e00720c */ /* 0x000fe20003f06270 */
[--C-:B------:R-:W-:Y:S01]  /*5100*/  @!P5 IMAD.IADD R123, R123, 0x1, -R3.reuse ;  /* 0x000000017b7bd824 */ /* 0x100fe200078e0a03 */
[----:B------:R-:W-:Y:S01]  /*5110*/  ISETP.GE.AND P5, PT, R9, RZ, PT ;  /* 0x000000ff0900720c */ /* 0x000fe20003fa6270 */
[----:B------:R-:W-:Y:S01]  /*5120*/  IMAD.MOV R6, RZ, RZ, -R6 ;  /* 0x000000ffff067224 */ /* 0x000fe200078e0a06 */
[C---:B------:R-:W-:Y:S01]  /*5130*/  ISETP.GT.U32.AND P2, PT, R3.reuse, R111, PT ;  /* 0x0000006f0300720c */ /* 0x040fe20003f44070 */
[----:B------:R-:W-:Y:S01]  /*5140*/  @!P6 IMAD.MOV R252, RZ, RZ, -R252 ;  /* 0x000000fffffce224 */ /* 0x000fe200078e0afc */
[----:B------:R-:W-:Y:S01]  /*5150*/  ISETP.GE.AND P6, PT, R12, RZ, PT ;  /* 0x000000ff0c00720c */ /* 0x000fe20003fc6270 */
[----:B------:R-:W-:Y:S01]  /*5160*/  @!P4 IMAD.IADD R164, R164, 0x1, -R3 ;  /* 0x00000001a4a4c824 */ /* 0x000fe200078e0a03 */
[C---:B------:R-:W-:Y:S01]  /*5170*/  ISETP.GT.U32.AND P4, PT, R3.reuse, R123, PT ;  /* 0x0000007b0300720c */ /* 0x040fe20003f84070 */
[----:B------:R-:W-:Y:S01]  /*5180*/  IMAD R162, R3, R6, R162 ;  /* 0x0000000603a27224 */ /* 0x000fe200078e02a2 */
[C---:B------:R-:W-:Y:S01]  /*5190*/  LOP3.LUT R9, R7.reuse, 0x19c, RZ, 0xfc, !PT ;  /* 0x0000019c07097812 */ /* 0x040fe200078efcff */
[----:B------:R-:W-:Y:S01]  /*51a0*/  IMAD.HI.U32 R6, R2, R160, RZ ;  /* 0x000000a002067227 */ /* 0x000fe200078e00ff */
[----:B------:R-:W-:-:S02]  /*51b0*/  LOP3.LUT R12, R7, 0x1b0, RZ, 0xfc, !PT ;  /* 0x000001b0070c7812 */ /* 0x000fc400078efcff */
[----:B------:R-:W-:Y:S01]  /*51c0*/  IABS R158, R9 ;  /* 0x00000009009e7213 */ /* 0x000fe20000000000 */
[----:B------:R-:W-:Y:S01]  /*51d0*/  @!P1 IMAD.IADD R115, R115, 0x1, -R3 ;  /* 0x0000000173739824 */ /* 0x000fe200078e0a03 */
[----:B------:R-:W-:Y:S01]  /*51e0*/  ISETP.GE.AND P1, PT, R8, RZ, PT ;  /* 0x000000ff0800720c */ /* 0x000fe20003f26270 */
[----:B------:R-:W-:Y:S01]  /*51f0*/  IMAD.MOV R6, RZ, RZ, -R6 ;  /* 0x000000ffff067224 */ /* 0x000fe200078e0a06 */
[----:B------:R-:W-:Y:S01]  /*5200*/  IABS R148, R12 ;  /* 0x0000000c00947213 */ /* 0x000fe20000000000 */
[----:B------:R-:W-:Y:S01]  /*5210*/  @!P3 IMAD.MOV R115, RZ, RZ, -R115 ;  /* 0x000000ffff73b224 */ /* 0x000fe200078e0a73 */
[C---:B------:R-:W-:Y:S01]  /*5220*/  ISETP.GT.U32.AND P3, PT, R3.reuse, R162, PT ;  /* 0x000000a20300720c */ /* 0x040fe20003f64070 */
[----:B------:R-:W-:Y:S01]  /*5230*/  IMAD R160, R3, R6, R160 ;  /* 0x0000000603a07224 */ /* 0x000fe200078e02a0 */
[----:B------:R-:W-:Y:S01]  /*5240*/  IABS R14, R21 ;  /* 0x00000015000e7213 */ /* 0x000fe20000000000 */
[--C-:B------:R-:W-:Y:S01]  /*5250*/  @!P2 IMAD.IADD R111, R111, 0x1, -R3.reuse ;  /* 0x000000016f6fa824 */ /* 0x100fe200078e0a03 */
[----:B------:R-:W-:Y:S01]  /*5260*/  ISETP.GE.AND P2, PT, R15, RZ, PT ;  /* 0x000000ff0f00720c */ /* 0x000fe20003f46270 */
[----:B------:R-:W-:Y:S01]  /*5270*/  @!P4 IMAD.IADD R123, R123, 0x1, -R3 ;  /* 0x000000017b7bc824 */ /* 0x000fe200078e0a03 */
[C---:B------:R-:W-:Y:S01]  /*5280*/  ISETP.GT.U32.AND P4, PT, R3.reuse, R160, PT ;  /* 0x000000a00300720c */ /* 0x040fe20003f84070 */
[----:B------:R-:W-:Y:S01]  /*5290*/  @!P6 IMAD.MOV R111, RZ, RZ, -R111 ;  /* 0x000000ffff6fe224 */ /* 0x000fe200078e0a6f */
[----:B------:R-:W-:Y:S01]  /*52a0*/  ISETP.GT.U32.AND P6, PT, R3, R164, PT ;  /* 0x000000a40300720c */ /* 0x000fe20003fc4070 */
[----:B------:R-:W-:Y:S01]  /*52b0*/  IMAD.HI.U32 R6, R2, R158, RZ ;  /* 0x0000009e02067227 */ /* 0x000fe200078e00ff */
[----:B------:R-:W-:-:S03]  /*52c0*/  LOP3.LUT R15, R7, 0x1e4, RZ, 0xfc, !PT ;  /* 0x000001e4070f7812 */ /* 0x000fc600078efcff */
[--C-:B------:R-:W-:Y:S01]  /*52d0*/  @!P3 IMAD.IADD R162, R162, 0x1, -R3.reuse ;  /* 0x00000001a2a2b824 */ /* 0x100fe200078e0a03 */
[----:B------:R-:W-:Y:S01]  /*52e0*/  ISETP.GE.AND P3, PT, R11, RZ, PT ;  /* 0x000000ff0b00720c */ /* 0x000fe20003f66270 */
[----:B------:R-:W-:Y:S01]  /*52f0*/  IMAD.MOV R6, RZ, RZ, -R6 ;  /* 0x000000ffff067224 */ /* 0x000fe200078e0a06 */
[----:B------:R-:W-:Y:S01]  /*5300*/  LOP3.LUT R11, R7, 0x1ac, RZ, 0xfc, !PT ;  /* 0x000001ac070b7812 */ /* 0x000fe200078efcff */
[----:B------:R-:W-:Y:S01]  /*5310*/  IMAD.HI.U32 R8, R2, R156, RZ ;  /* 0x0000009c02087227 */ /* 0x000fe200078e00ff */
[----:B------:R-:W-:Y:S02]  /*5320*/  IABS R20, R15 ;  /* 0x0000000f00147213 */ /* 0x000fe40000000000 */
[----:B------:R-:W-:Y:S01]  /*5330*/  IABS R150, R11 ;  /* 0x0000000b00967213 */ /* 0x000fe20000000000 */
[--C-:B------:R-:W-:Y:S01]  /*5340*/  @!P4 IMAD.IADD R160, R160, 0x1, -R3.reuse ;  /* 0x00000001a0a0c824 */ /* 0x100fe200078e0a03 */
[----:B------:R-:W-:Y:S01]  /*5350*/  ISETP.GT.U32.AND P4, PT, R3, R162, PT ;  /* 0x000000a20300720c */ /* 0x000fe20003f84070 */
[----:B------:R-:W-:Y:S01]  /*5360*/  @!P6 IMAD.IADD R164, R164, 0x1, -R3 ;  /* 0x00000001a4a4e824 */ /* 0x000fe200078e0a03 */
[----:B------:R-:W-:Y:S01]  /*5370*/  ISETP.GE.AND P6, PT, R9, RZ, PT ;  /* 0x000000ff0900720c */ /* 0x000fe20003fc6270 */
[----:B------:R-:W-:Y:S01]  /*5380*/  IMAD R158, R3, R6, R158 ;  /* 0x00000006039e7224 */ /* 0x000fe200078e029e */
[----:B------:R-:W-:Y:S01]  /*5390*/  LOP3.LUT R9, R7, 0x1a4, RZ, 0xfc, !PT ;  /* 0x000001a407097812 */ /* 0x000fe200078efcff */
[----:B------:R-:W-:-:S02]  /*53a0*/  IMAD.MOV R8, RZ, RZ, -R8 ;  /* 0x000000ffff087224 */ /* 0x000fc400078e0a08 */
[----:B------:R-:W-:Y:S01]  /*53b0*/  @!P1 IMAD.MOV R164, RZ, RZ, -R164 ;  /* 0x000000ffffa49224 */ /* 0x000fe200078e0aa4 */
[C---:B------:R-:W-:Y:S01]  /*53c0*/  ISETP.GT.U32.AND P1, PT, R3.reuse, R158, PT ;  /* 0x0000009e0300720c */ /* 0x040fe20003f24070 */
[C---:B------:R-:W-:Y:S01]  /*53d0*/  IMAD R156, R3.reuse, R8, R156 ;  /* 0x00000008039c7224 */ /* 0x040fe200078e029c */
[----:B------:R-:W-:Y:S01]  /*53e0*/  IABS R154, R9 ;  /* 0x00000009009a7213 */ /* 0x000fe20000000000 */
[----:B------:R-:W-:Y:S01]  /*53f0*/  @!P0 IMAD.MOV R119, RZ, RZ, -R119 ;  /* 0x000000ffff778224 */ /* 0x000fe200078e0a77 */
[----:B------:R-:W-:Y:S01]  /*5400*/  ISETP.GE.AND P0, PT, R10, RZ, PT ;  /* 0x000000ff0a00720c */ /* 0x000fe20003f06270 */
[----:B------:R-:W-:Y:S01]  /*5410*/  @!P4 IMAD.IADD R162, R162, 0x1, -R3 ;  /* 0x00000001a2a2c824 */ /* 0x000fe200078e0a03 */
[----:B------:R-:W-:Y:S01]  /*5420*/  ISETP.GT.U32.AND P4, PT, R3, R156, PT ;  /* 0x0000009c0300720c */ /* 0x000fe20003f84070 */
[----:B------:R-:W-:Y:S01]  /*5430*/  IMAD.HI.U32 R6, R2, R154, RZ ;  /* 0x0000009a02067227 */ /* 0x000fe200078e00ff */
[----:B------:R-:W-:-:S03]  /*5440*/  LOP3.LUT R10, R7, 0x1a8, RZ, 0xfc, !PT ;  /* 0x000001a8070a7812 */ /* 0x000fc600078efcff */
[----:B------:R-:W-:Y:S01]  /*5450*/  @!P2 IMAD.MOV R123, RZ, RZ, -R123 ;  /* 0x000000ffff7ba224 */ /* 0x000fe200078e0a7b */
[C---:B------:R-:W-:Y:S01]  /*5460*/  ISETP.GT.U32.AND P2, PT, R3.reuse, R160, PT ;  /* 0x000000a00300720c */ /* 0x040fe20003f44070 */
[----:B------:R-:W-:Y:S01]  /*5470*/  @!P1 IMAD.IADD R158, R158, 0x1, -R3 ;  /* 0x000000019e9e9824 */ /* 0x000fe200078e0a03 */
[----:B------:R-:W-:Y:S01]  /*5480*/  IABS R152, R10 ;  /* 0x0000000a00987213 */ /* 0x000fe20000000000 */
[----:B------:R-:W-:Y:S02]  /*5490*/  IMAD.MOV R6, RZ, RZ, -R6 ;  /* 0x000000ffff067224 */ /* 0x000fe400078e0a06 */
[----:B------:R-:W-:Y:S01]  /*54a0*/  @!P5 IMAD.MOV R162, RZ, RZ, -R162 ;  /* 0x000000ffffa2d224 */ /* 0x000fe200078e0aa2 */
[C---:B------:R-:W-:Y:S01]  /*54b0*/  ISETP.GT.U32.AND P5, PT, R3.reuse, R158, PT ;  /* 0x0000009e0300720c */ /* 0x040fe20003fa4070 */
[----:B------:R-:W-:Y:S02]  /*54c0*/  IMAD R154, R3, R6, R154 ;  /* 0x00000006039a7224 */ /* 0x000fe400078e029a */
[----:B------:R-:W-:-:S03]  /*54d0*/  IMAD.HI.U32 R6, R2, R152, RZ ;  /* 0x0000009802067227 */ /* 0x000fc600078e00ff */
[C---:B------:R-:W-:Y:S01]  /*54e0*/  ISETP.GT.U32.AND P1, PT, R3.reuse, R154, PT ;  /* 0x0000009a0300720c */ /* 0x040fe20003f24070 */
[--C-:B------:R-:W-:Y:S02]  /*54f0*/  @!P4 IMAD.IADD R156, R156, 0x1, -R3.reuse ;  /* 0x000000019c9cc824 */ /* 0x100fe400078e0a03 */
[----:B------:R-:W-:Y:S02]  /*5500*/  IMAD.MOV R6, RZ, RZ, -R6 ;  /* 0x000000ffff067224 */ /* 0x000fe400078e0a06 */
[----:B------:R-:W-:Y:S01]  /*5510*/  @!P2 IMAD.IADD R160, R160, 0x1, -R3 ;  /* 0x00000001a0a0a824 */ /* 0x000fe200078e0a03 */
[C---:B------:R-:W-:Y:S01]  /*5520*/  ISETP.GT.U32.AND P4, PT, R3.reuse, R156, PT ;  /* 0x0000009c0300720c */ /* 0x040fe20003f84070 */
[----:B------:R-:W-:Y:S01]  /*5530*/  IMAD R152, R3, R6, R152 ;  /* 0x0000000603987224 */ /* 0x000fe200078e0298 */
[----:B------:R-:W-:Y:S01]  /*5540*/  ISETP.GE.AND P2, PT, R9, RZ, PT ;  /* 0x000000ff0900720c */ /* 0x000fe20003f46270 */
[----:B------:R-:W-:-:S04]  /*5550*/  IMAD.HI.U32 R9, R2, R148, RZ ;  /* 0x0000009402097227 */ /* 0x000fc800078e00ff */
[----:B------:R-:W-:Y:S01]  /*5560*/  @!P5 IMAD.IADD R158, R158, 0x1, -R3 ;  /* 0x000000019e9ed824 */ /* 0x000fe200078e0a03 */
[----:B------:R-:W-:Y:S01]  /*5570*/  ISETP.GT.U32.AND P5, PT, R3, R152, PT ;  /* 0x000000980300720c */ /* 0x000fe20003fa4070 */
[----:B------:R-:W-:Y:S02]  /*5580*/  IMAD.MOV R9, RZ, RZ, -R9 ;  /* 0x000000ffff097224 */ /* 0x000fe400078e0a09 */
[----:B------:R-:W-:-:S04]  /*5590*/  IMAD.HI.U32 R8, R2, R150, RZ ;  /* 0x0000009602087227 */ /* 0x000fc800078e00ff */
[----:B------:R-:W-:Y:S01]  /*55a0*/  IMAD R148, R3, R9, R148 ;  /* 0x0000000903947224 */ /* 0x000fe200078e0294 */
[----:B------:R-:W-:Y:S01]  /*55b0*/  LOP3.LUT R9, R7, 0x1b8, RZ, 0xfc, !PT ;  /* 0x000001b807097812 */ /* 0x000fe200078efcff */
[--C-:B------:R-:W-:Y:S02]  /*55c0*/  @!P4 IMAD.IADD R156, R156, 0x1, -R3.reuse ;  /* 0x000000019c9cc824 */ /* 0x100fe400078e0a03 */
[----:B------:R-:W-:Y:S01]  /*55d0*/  IMAD.MOV R8, RZ, RZ, -R8 ;  /* 0x000000ffff087224 */ /* 0x000fe200078e0a08 */
[----:B------:R-:W-:Y:S01]  /*55e0*/  IABS R84, R9 ;  /* 0x0000000900547213 */ /* 0x000fe20000000000 */
[----:B------:R-:W-:Y:S01]  /*55f0*/  @!P3 IMAD.MOV R156, RZ, RZ, -R156 ;  /* 0x000000ffff9cb224 */ /* 0x000fe200078e0a9c */
[C---:B------:R-:W-:Y:S01]  /*5600*/  ISETP.GT.U32.AND P3, PT, R3.reuse, R148, PT ;  /* 0x000000940300720c */ /* 0x040fe20003f64070 */
[----:B------:R-:W-:Y:S01]  /*5610*/  IMAD R150, R3, R8, R150 ;  /* 0x0000000803967224 */ /* 0x000fe200078e0296 */
[----:B------:R-:W-:Y:S01]  /*5620*/  LOP3.LUT R8, R7, 0x1b4, RZ, 0xfc, !PT ;  /* 0x000001b407087812 */ /* 0x000fe200078efcff */
[----:B------:R-:W-:-:S02]  /*5630*/  @!P5 IMAD.IADD R152, R152, 0x1, -R3 ;  /* 0x000000019898d824 */ /* 0x000fc400078e0a03 */
[--C-:B------:R-:W-:Y:S01]  /*5640*/  @!P1 IMAD.IADD R154, R154, 0x1, -R3.reuse ;  /* 0x000000019a9a9824 */ /* 0x100fe200078e0a03 */
[----:B------:R-:W-:Y:S01]  /*5650*/  IABS R146, R8 ;  /* 0x0000000800927213 */ /* 0x000fe20000000000 */
[----:B------:R-:W-:Y:S01]  /*5660*/  @!P0 IMAD.MOV R160, RZ, RZ, -R160 ;  /* 0x000000ffffa08224 */ /* 0x000fe200078e0aa0 */
[C---:B------:R-:W-:Y:S01]  /*5670*/  ISETP.GT.U32.AND P5, PT, R3.reuse, R152, PT ;  /* 0x000000980300720c */ /* 0x040fe20003fa4070 */
[----:B------:R-:W-:Y:S01]  /*5680*/  @!P6 IMAD.MOV R158, RZ, RZ, -R158 ;  /* 0x000000ffff9ee224 */ /* 0x000fe200078e0a9e */
[C---:B------:R-:W-:Y:S01]  /*5690*/  ISETP.GT.U32.AND P1, PT, R3.reuse, R154, PT ;  /* 0x0000009a0300720c */ /* 0x040fe20003f24070 */
[----:B------:R-:W-:Y:S01]  /*56a0*/  IMAD.HI.U32 R6, R2, R146, RZ ;  /* 0x0000009202067227 */ /* 0x000fe200078e00ff */
[----:B------:R-:W-:Y:S02]  /*56b0*/  ISETP.GE.AND P0, PT, R10, RZ, PT ;  /* 0x000000ff0a00720c */ /* 0x000fe40003f06270 */
[----:B------:R-:W-:Y:S01]  /*56c0*/  ISETP.GT.U32.AND P4, PT, R3, R150, PT ;  /* 0x000000960300720c */ /* 0x000fe20003f84070 */
[----:B------:R-:W-:Y:S01]  /*56d0*/  @!P3 IMAD.IADD R148, R148, 0x1, -R3 ;  /* 0x000000019494b824 */ /* 0x000fe200078e0a03 */
[----:B------:R-:W-:Y:S01]  /*56e0*/  LOP3.LUT R10, R7, 0x1bc, RZ, 0xfc, !PT ;  /* 0x000001bc070a7812 */ /* 0x000fe200078efcff */
[----:B------:R-:W-:Y:S01]  /*56f0*/  IMAD.MOV R6, RZ, RZ, -R6 ;  /* 0x000000ffff067224 */ /* 0x000fe200078e0a06 */
[----:B------:R-:W-:-:S02]  /*5700*/  ISETP.GE.AND P6, PT, R11, RZ, PT ;  /* 0x000000ff0b00720c */ /* 0x000fc40003fc6270 */
[C---:B------:R-:W-:Y:S01]  /*5710*/  ISETP.GT.U32.AND P3, PT, R3.reuse, R148, PT ;  /* 0x000000940300720c */ /* 0x040fe20003f64070 */
[----:B------:R-:W-:Y:S01]  /*5720*/  IMAD R146, R3, R6, R146 ;  /* 0x0000000603927224 */ /* 0x000fe200078e0292 */
[----:B------:R-:W-:Y:S01]  /*5730*/  IABS R80, R10 ;  /* 0x0000000a00507213 */ /* 0x000fe20000000000 */
[----:B------:R-:W-:Y:S01]  /*5740*/  IMAD.HI.U32 R6, R2, R84, RZ ;  /* 0x0000005402067227 */ /* 0x000fe200078e00ff */
[----:B------:R-:W-:-:S03]  /*5750*/  LOP3.LUT R11, R7, 0x1c0, RZ, 0xfc, !PT ;  /* 0x000001c0070b7812 */ /* 0x000fc600078efcff */
[--C-:B------:R-:W-:Y:S01]  /*5760*/  @!P5 IMAD.IADD R152, R152, 0x1, -R3.reuse ;  /* 0x000000019898d824 */ /* 0x100fe200078e0a03 */
[----:B------:R-:W-:Y:S01]  /*5770*/  ISETP.GE.AND P5, PT, R8, RZ, PT ;  /* 0x000000ff0800720c */ /* 0x000fe20003fa6270 */
[----:B------:R-:W-:Y:S01]  /*5780*/  IMAD.MOV R8, RZ, RZ, -R6 ;  /* 0x000000ffff087224 */ /* 0x000fe200078e0a06 */
[----:B------:R-:W-:Y:S01]  /*5790*/  IABS R76, R11 ;  /* 0x0000000b004c7213 */ /* 0x000fe20000000000 */
[--C-:B------:R-:W-:Y:S01]  /*57a0*/  @!P1 IMAD.IADD R154, R154, 0x1, -R3.reuse ;  /* 0x000000019a9a9824 */ /* 0x100fe200078e0a03 */
[----:B------:R-:W-:Y:S01]  /*57b0*/  ISETP.GE.AND P1, PT, R12, RZ, PT ;  /* 0x000000ff0c00720c */ /* 0x000fe20003f26270 */
[----:B------:R-:W-:Y:S01]  /*57c0*/  IMAD R84, R3, R8, R84 ;  /* 0x0000000803547224 */ /* 0x000fe200078e0254 */
[----:B------:R-:W-:Y:S01]  /*57d0*/  LOP3.LUT R12, R7, 0x1dc, RZ, 0xfc, !PT ;  /* 0x000001dc070c7812 */ /* 0x000fe200078efcff */
[----:B------:R-:W-:Y:S02]  /*57e0*/  @!P3 IMAD.IADD R148, R148, 0x1, -R3 ;  /* 0x000000019494b824 */ /* 0x000fe400078e0a03 */
[----:B------:R-:W-:Y:S01]  /*57f0*/  @!P2 IMAD.MOV R154, RZ, RZ, -R154 ;  /* 0x000000ffff9aa224 */ /* 0x000fe200078e0a9a */
[C---:B------:R-:W-:Y:S01]  /*5800*/  ISETP.GT.U32.AND P3, PT, R3.reuse, R84, PT ;  /* 0x000000540300720c */ /* 0x040fe20003f64070 */
[----:B------:R-:W-:Y:S01]  /*5810*/  IMAD.HI.U32 R6, R2, R80, RZ ;  /* 0x0000005002067227 */ /* 0x000fe200078e00ff */
[----:B------:R-:W-:-:S02]  /*5820*/  ISETP.GT.U32.AND P2, PT, R3, R146, PT ;  /* 0x000000920300720c */ /* 0x000fc40003f44070 */
[----:B------:R-:W-:Y:S01]  /*5830*/  IABS R22, R12 ;  /* 0x0000000c00167213 */ /* 0x000fe20000000000 */
[--C-:B------:R-:W-:Y:S02]  /*5840*/  @!P4 IMAD.IADD R150, R150, 0x1, -R3.reuse ;  /* 0x000000019696c824 */ /* 0x100fe400078e0a03 */
[----:B------:R-:W-:Y:S02]  /*5850*/  IMAD.MOV R6, RZ, RZ, -R6 ;  /* 0x000000ffff067224 */ /* 0x000fe400078e0a06 */
[----:B------:R-:W-:Y:S01]  /*5860*/  @!P1 IMAD.MOV R148, RZ, RZ, -R148 ;  /* 0x000000ffff949224 */ /* 0x000fe200078e0a94 */
[C---:B------:R-:W-:Y:S01]  /*5870*/  ISETP.GT.U32.AND P4, PT, R3.reuse, R150, PT ;  /* 0x000000960300720c */ /* 0x040fe20003f84070 */
[----:B------:R-:W-:Y:S02]  /*5880*/  IMAD R80, R3, R6, R80 ;  /* 0x0000000603507224 */ /* 0x000fe400078e0250 */
[----:B------:R-:W-:Y:S01]  /*5890*/  @!P3 IMAD.IADD R84, R84, 0x1, -R3 ;  /* 0x000000015454b824 */ /* 0x000fe200078e0a03 */
[----:B------:R-:W-:Y:S01]  /*58a0*/  ISETP.GE.AND P3, PT, R11, RZ, PT ;  /* 0x000000ff0b00720c */ /* 0x000fe20003f66270 */
[----:B------:R-:W-:Y:S01]  /*58b0*/  IMAD.HI.U32 R6, R2, R76, RZ ;  /* 0x0000004c02067227 */ /* 0x000fe200078e00ff */
[----:B------:R-:W-:-:S02]  /*58c0*/  LOP3.LUT R11, R7, 0x1d4, RZ, 0xfc, !PT ;  /* 0x000001d4070b7812 */ /* 0x000fc400078efcff */
[C---:B------:R-:W-:Y:S01]  /*58d0*/  ISETP.GT.U32.AND P1, PT, R3.reuse, R84, PT ;  /* 0x000000540300720c */ /* 0x040fe20003f24070 */
[--C-:B------:R-:W-:Y:S01]  /*58e0*/  @!P2 IMAD.IADD R146, R146, 0x1, -R3.reuse ;  /* 0x000000019292a824 */ /* 0x100fe200078e0a03 */
[----:B------:R-:W-:Y:S01]  /*58f0*/  IABS R26, R11 ;  /* 0x0000000b001a7213 */ /* 0x000fe20000000000 */
[----:B------:R-:W-:Y:S02]  /*5900*/  IMAD.MOV R8, RZ, RZ, -R6 ;  /* 0x000000ffff087224 */ /* 0x000fe400078e0a06 */
[--C-:B------:R-:W-:Y:S01]  /*5910*/  @!P4 IMAD.IADD R150, R150, 0x1, -R3.reuse ;  /* 0x000000019696c824 */ /* 0x100fe200078e0a03 */
[C---:B------:R-:W-:Y:S01]  /*5920*/  ISETP.GT.U32.AND P2, PT, R3.reuse, R146, PT ;  /* 0x000000920300720c */ /* 0x040fe20003f44070 */
[----:B------:R-:W-:Y:S01]  /*5930*/  IMAD R76, R3, R8, R76 ;  /* 0x00000008034c7224 */ /* 0x000fe200078e024c */
[----:B------:R-:W-:Y:S01]  /*5940*/  ISETP.GE.AND P4, PT, R9, RZ, PT ;  /* 0x000000ff0900720c */ /* 0x000fe20003f86270 */
[----:B------:R-:W-:Y:S01]  /*5950*/  @!P6 IMAD.MOV R150, RZ, RZ, -R150 ;  /* 0x000000ffff96e224 */ /* 0x000fe200078e0a96 */
[----:B------:R-:W-:Y:S01]  /*5960*/  LOP3.LUT R9, R7, 0x1c4, RZ, 0xfc, !PT ;  /* 0x000001c407097812 */ /* 0x000fe200078efcff */
[----:B------:R-:W-:Y:S01]  /*5970*/  @!P0 IMAD.MOV R152, RZ, RZ, -R152 ;  /* 0x000000ffff988224 */ /* 0x000fe200078e0a98 */
[C---:B------:R-:W-:Y:S01]  /*5980*/  ISETP.GT.U32.AND P6, PT, R3.reuse, R80, PT ;  /* 0x000000500300720c */ /* 0x040fe20003fc4070 */
[----:B------:R-:W-:Y:S01]  /*5990*/  @!P1 IMAD.IADD R84, R84, 0x1, -R3 ;  /* 0x0000000154549824 */ /* 0x000fe200078e0a03 */
[----:B------:R-:W-:-:S02]  /*59a0*/  ISETP.GT.U32.AND P1, PT, R3, R76, PT ;  /* 0x0000004c0300720c */ /* 0x000fc40003f24070 */
[----:B------:R-:W-:Y:S02]  /*59b0*/  IABS R34, R9 ;  /* 0x0000000900227213 */ /* 0x000fe40000000000 */
[----:B------:R-:W-:Y:S01]  /*59c0*/  ISETP.GE.AND P0, PT, R10, RZ, PT ;  /* 0x000000ff0a00720c */ /* 0x000fe20003f06270 */
[--C-:B------:R-:W-:Y:S01]  /*59d0*/  @!P2 IMAD.IADD R146, R146, 0x1, -R3.reuse ;  /* 0x000000019292a824 */ /* 0x100fe200078e0a03 */
[----:B------:R-:W-:Y:S01]  /*59e0*/  ISETP.GE.AND P2, PT, R9, RZ, PT ;  /* 0x000000ff0900720c */ /* 0x000fe20003f46270 */
[----:B------:R-:W-:Y:S01]  /*59f0*/  IMAD.HI.U32 R6, R2, R34, RZ ;  /* 0x0000002202067227 */ /* 0x000fe200078e00ff */
[C---:B------:R-:W-:Y:S02]  /*5a00*/  LOP3.LUT R9, R7.reuse, 0x1c8, RZ, 0xfc, !PT ;  /* 0x000001c807097812 */ /* 0x040fe400078efcff */
[----:B------:R-:W-:Y:S01]  /*5a10*/  LOP3.LUT R10, R7, 0x1d0, RZ, 0xfc, !PT ;  /* 0x000001d0070a7812 */ /* 0x000fe200078efcff */
[----:B------:R-:W-:Y:S01]  /*5a20*/  IMAD.MOV R6, RZ, RZ, -R6 ;  /* 0x000000ffff067224 */ /* 0x000fe200078e0a06 */
[----:B------:R-:W-:Y:S01]  /*5a30*/  IABS R8, R9 ;  /* 0x0000000900087213 */ /* 0x000fe20000000000 */
[----:B------:R-:W-:Y:S01]  /*5a40*/  @!P1 IMAD.IADD R76, R76, 0x1, -R3 ;  /* 0x000000014c4c9824 */ /* 0x000fe200078e0a03 */
[----:B------:R-:W-:Y:S01]  /*5a50*/  IABS R30, R10 ;  /* 0x0000000a001e7213 */ /* 0x000fe20000000000 */
[----:B------:R-:W-:-:S02]  /*5a60*/  IMAD R34, R3, R6, R34 ;  /* 0x0000000603227224 */ /* 0x000fc400078e0222 */
[----:B------:R-:W-:Y:S01]  /*5a70*/  IMAD.HI.U32 R6, R2, R8, RZ ;  /* 0x0000000802067227 */ /* 0x000fe200078e00ff */
[----:B------:R-:W-:-:S03]  /*5a80*/  ISETP.GT.U32.AND P1, PT, R3, R76, PT ;  /* 0x0000004c0300720c */ /* 0x000fc60003f24070 */
[----:B------:R-:W-:Y:S02]  /*5a90*/  IMAD.MOV R6, RZ, RZ, -R6 ;  /* 0x000000ffff067224 */ /* 0x000fe400078e0a06 */
[--C-:B------:R-:W-:Y:S02]  /*5aa0*/  @!P6 IMAD.IADD R80, R80, 0x1, -R3.reuse ;  /* 0x000000015050e824 */ /* 0x100fe400078e0a03 */
[C---:B------:R-:W-:Y:S02]  /*5ab0*/  IMAD R6, R3.reuse, R6, R8 ;  /* 0x0000000603067224 */ /* 0x040fe400078e0208 */
[----:B------:R-:W-:Y:S01]  /*5ac0*/  @!P5 IMAD.MOV R146, RZ, RZ, -R146 ;  /* 0x000000ffff92d224 */ /* 0x000fe200078e0a92 */
[----:B------:R-:W-:Y:S01]  /*5ad0*/  ISETP.GT.U32.AND P6, PT, R3, R80, PT ;  /* 0x000000500300720c */ /* 0x000fe20003fc4070 */
[----:B------:R-:W-:Y:S01]  /*5ae0*/  @!P4 IMAD.MOV R84, RZ, RZ, -R84 ;  /* 0x000000ffff54c224 */ /* 0x000fe200078e0a54 */
[----:B------:R-:W-:Y:S01]  /*5af0*/  ISETP.GE.AND P5, PT, R9, RZ, PT ;  /* 0x000000ff0900720c */ /* 0x000fe20003fa6270 */
[----:B------:R-:W-:Y:S01]  /*5b00*/  @!P1 IMAD.IADD R76, R76, 0x1, -R3 ;  /* 0x000000014c4c9824 */ /* 0x000fe200078e0a03 */
[----:B------:R-:W-:-:S02]  /*5b10*/  ISETP.GT.U32.AND P1, PT, R3, R6, PT ;  /* 0x000000060300720c */ /* 0x000fc40003f24070 */
[----:B------:R-:W-:Y:S01]  /*5b20*/  LOP3.LUT R9, R7, 0x1cc, RZ, 0xfc, !PT ;  /* 0x000001cc07097812 */ /* 0x000fe200078efcff */
[----:B------:R-:W-:Y:S01]  /*5b30*/  @!P3 IMAD.MOV R76, RZ, RZ, -R76 ;  /* 0x000000ffff4cb224 */ /* 0x000fe200078e0a4c */
[----:B------:R-:W-:Y:S01]  /*5b40*/  ISETP.GE.AND P3, PT, R11, RZ, PT ;  /* 0x000000ff0b00720c */ /* 0x000fe20003f66270 */
[----:B------:R-:W-:Y:S01]  /*5b50*/  IMAD.HI.U32 R11, R2, R20, RZ ;  /* 0x00000014020b7227 */ /* 0x000fe200078e00ff */
[----:B------:R-:W-:Y:S02]  /*5b60*/  ISETP.GE.AND P4, PT, R9, RZ, PT ;  /* 0x000000ff0900720c */ /* 0x000fe40003f86270 */
[----:B------:R-:W-:Y:S01]  /*5b70*/  IABS R28, R9 ;  /* 0x00000009001c7213 */ /* 0x000fe20000000000 */
[----:B------:R-:W-:Y:S01]  /*5b80*/  @!P6 IMAD.IADD R80, R80, 0x1, -R3 ;  /* 0x000000015050e824 */ /* 0x000fe200078e0a03 */
[----:B------:R-:W-:Y:S01]  /*5b90*/  ISETP.GT.U32.AND P6, PT, R3, R34, PT ;  /* 0x000000220300720c */ /* 0x000fe20003fc4070 */
[----:B------:R-:W-:-:S04]  /*5ba0*/  IMAD.HI.U32 R9, R2, R30, RZ ;  /* 0x0000001e02097227 */ /* 0x000fc800078e00ff */
[----:B------:R-:W-:Y:S02]  /*5bb0*/  @!P1 IMAD.IADD R6, R6, 0x1, -R3 ;  /* 0x0000000106069824 */ /* 0x000fe400078e0a03 */
[----:B------:R-:W-:Y:S01]  /*5bc0*/  @!P0 IMAD.MOV R80, RZ, RZ, -R80 ;  /* 0x000000ffff508224 */ /* 0x000fe200078e0a50 */
[----:B------:R-:W-:Y:S01]  /*5bd0*/  ISETP.GE.AND P0, PT, R10, RZ, PT ;  /* 0x000000ff0a00720c */ /* 0x000fe20003f06270 */
[----:B------:R-:W-:Y:S01]  /*5be0*/  IMAD.MOV R9, RZ, RZ, -R9 ;  /* 0x000000ffff097224 */ /* 0x000fe200078e0a09 */
[----:B------:R-:W-:Y:S01]  /*5bf0*/  ISETP.GT.U32.AND P1, PT, R3, R6, PT ;  /* 0x000000060300720c */ /* 0x000fe20003f24070 */
[----:B------:R-:W-:-:S04]  /*5c00*/  IMAD.HI.U32 R10, R2, R26, RZ ;  /* 0x0000001a020a7227 */ /* 0x000fc800078e00ff */
[----:B------:R-:W-:Y:S02]  /*5c10*/  @!P6 IMAD.IADD R34, R34, 0x1, -R3 ;  /* 0x000000012222e824 */ /* 0x000fe400078e0a03 */
[C---:B------:R-:W-:Y:S02]  /*5c20*/  IMAD R30, R3.reuse, R9, R30 ;  /* 0x00000009031e7224 */ /* 0x040fe400078e021e */
[----:B------:R-:W-:Y:S01]  /*5c30*/  IMAD.MOV R10, RZ, RZ, -R10 ;  /* 0x000000ffff0a7224 */ /* 0x000fe200078e0a0a */
[----:B------:R-:W-:Y:S01]  /*5c40*/  ISETP.GT.U32.AND P6, PT, R3, R34, PT ;  /* 0x000000220300720c */ /* 0x000fe20003fc4070 */
[----:B------:R-:W-:-:S04]  /*5c50*/  IMAD.HI.U32 R8, R2, R28, RZ ;  /* 0x0000001c02087227 */ /* 0x000fc800078e00ff */
[--C-:B------:R-:W-:Y:S01]  /*5c60*/  @!P1 IMAD.IADD R6, R6, 0x1, -R3.reuse ;  /* 0x0000000106069824 */ /* 0x100fe200078e0a03 */
[C---:B------:R-:W-:Y:S01]  /*5c70*/  ISETP.GT.U32.AND P1, PT, R3.reuse, R30, PT ;  /* 0x0000001e0300720c */ /* 0x040fe20003f24070 */
[C---:B------:R-:W-:Y:S02]  /*5c80*/  IMAD R26, R3.reuse, R10, R26 ;  /* 0x0000000a031a7224 */ /* 0x040fe400078e021a */
[----:B------:R-:W-:Y:S02]  /*5c90*/  IMAD.MOV R8, RZ, RZ, -R8 ;  /* 0x000000ffff087224 */ /* 0x000fe400078e0a08 */
[----:B------:R-:W-:Y:S01]  /*5ca0*/  @!P5 IMAD.MOV R6, RZ, RZ, -R6 ;  /* 0x000000ffff06d224 */ /* 0x000fe200078e0a06 */
[C---:B------:R-:W-:Y:S01]  /*5cb0*/  ISETP.GT.U32.AND P5, PT, R3.reuse, R26, PT ;  /* 0x0000001a0300720c */ /* 0x040fe20003fa4070 */
[----:B------:R-:W-:Y:S01]  /*5cc0*/  IMAD R28, R3, R8, R28 ;  /* 0x00000008031c7224 */ /* 0x000fe200078e021c */
[----:B------:R-:W-:Y:S01]  /*5cd0*/  LOP3.LUT R8, R7, 0x1d8, RZ, 0xfc, !PT ;  /* 0x000001d807087812 */ /* 0x000fe200078efcff */
[----:B------:R-:W-:-:S02]  /*5ce0*/  @!P6 IMAD.IADD R34, R34, 0x1, -R3 ;  /* 0x000000012222e824 */ /* 0x000fc400078e0a03 */
[----:B------:R-:W-:Y:S01]  /*5cf0*/  IMAD.HI.U32 R9, R2, R22, RZ ;  /* 0x0000001602097227 */ /* 0x000fe200078e00ff */
[----:B------:R-:W-:Y:S02]  /*5d00*/  IABS R24, R8 ;  /* 0x0000000800187213 */ /* 0x000fe40000000000 */
[C---:B------:R-:W-:Y:S01]  /*5d10*/  ISETP.GT.U32.AND P6, PT, R3.reuse, R28, PT ;  /* 0x0000001c0300720c */ /* 0x040fe20003fc4070 */
[----:B------:R-:W-:Y:S02]  /*5d20*/  @!P1 IMAD.IADD R30, R30, 0x1, -R3 ;  /* 0x000000011e1e9824 */ /* 0x000fe400078e0a03 */
[----:B------:R-:W-:Y:S01]  /*5d30*/  @!P2 IMAD.MOV R34, RZ, RZ, -R34 ;  /* 0x000000ffff22a224 */ /* 0x000fe200078e0a22 */
[----:B------:R-:W-:Y:S01]  /*5d40*/  ISETP.GE.AND P2, PT, R8, RZ, PT ;  /* 0x000000ff0800720c */ /* 0x000fe20003f46270 */
[----:B------:R-:W-:Y:S01]  /*5d50*/  IMAD.HI.U32 R8, R2, R24, RZ ;  /* 0x0000001802087227 */ /* 0x000fe200078e00ff */
[----:B------:R-:W-:-:S03]  /*5d60*/  ISETP.GT.U32.AND P1, PT, R3, R30, PT ;  /* 0x0000001e0300720c */ /* 0x000fc60003f24070 */
[----:B------:R-:W-:Y:S02]  /*5d70*/  @!P5 IMAD.IADD R26, R26, 0x1, -R3 ;  /* 0x000000011a1ad824 */ /* 0x000fe400078e0a03 */
[----:B------:R-:W-:Y:S02]  /*5d80*/  IMAD.MOV R8, RZ, RZ, -R8 ;  /* 0x000000ffff087224 */ /* 0x000fe400078e0a08 */
[----:B------:R-:W-:Y:S01]  /*5d90*/  IMAD.MOV R9, RZ, RZ, -R9 ;  /* 0x000000ffff097224 */ /* 0x000fe200078e0a09 */
[C---:B------:R-:W-:Y:S01]  /*5da0*/  ISETP.GT.U32.AND P5, PT, R3.reuse, R26, PT ;  /* 0x0000001a0300720c */ /* 0x040fe20003fa4070 */
[----:B------:R-:W-:Y:S02]  /*5db0*/  IMAD R24, R3, R8, R24 ;  /* 0x0000000803187224 */ /* 0x000fe400078e0218 */
[----:B------:R-:W-:-:S04]  /*5dc0*/  IMAD.HI.U32 R10, R2, R18, RZ ;  /* 0x00000012020a7227 */ /* 0x000fc800078e00ff */
[--C-:B------:R-:W-:Y:S01]  /*5dd0*/  @!P1 IMAD.IADD R30, R30, 0x1, -R3.reuse ;  /* 0x000000011e1e9824 */ /* 0x100fe200078e0a03 */
[C---:B------:R-:W-:Y:S01]  /*5de0*/  ISETP.GT.U32.AND P1, PT, R3.reuse, R24, PT ;  /* 0x000000180300720c */ /* 0x040fe20003f24070 */
[C---:B------:R-:W-:Y:S02]  /*5df0*/  IMAD R22, R3.reuse, R9, R22 ;  /* 0x0000000903167224 */ /* 0x040fe400078e0216 */
[--C-:B------:R-:W-:Y:S02]  /*5e00*/  @!P6 IMAD.IADD R28, R28, 0x1, -R3.reuse ;  /* 0x000000011c1ce824 */ /* 0x100fe400078e0a03 */
[----:B------:R-:W-:Y:S02]  /*5e10*/  IMAD.MOV R10, RZ, RZ, -R10 ;  /* 0x000000ffff0a7224 */ /* 0x000fe400078e0a0a */
[----:B------:R-:W-:Y:S01]  /*5e20*/  @!P5 IMAD.IADD R26, R26, 0x1, -R3 ;  /* 0x000000011a1ad824 */ /* 0x000fe200078e0a03 */
[C---:B------:R-:W-:Y:S01]  /*5e30*/  ISETP.GT.U32.AND P5, PT, R3.reuse, R22, PT ;  /* 0x000000160300720c */ /* 0x040fe20003fa4070 */
[C---:B------:R-:W-:Y:S01]  /*5e40*/  IMAD R18, R3.reuse, R10, R18 ;  /* 0x0000000a03127224 */ /* 0x040fe200078e0212 */
[----:B------:R-:W-:Y:S01]  /*5e50*/  ISETP.GT.U32.AND P6, PT, R3, R28, PT ;  /* 0x0000001c0300720c */ /* 0x000fe20003fc4070 */
[----:B------:R-:W-:-:S02]  /*5e60*/  IMAD.MOV R11, RZ, RZ, -R11 ;  /* 0x000000ffff0b7224 */ /* 0x000fc400078e0a0b */
[----:B------:R-:W-:Y:S01]  /*5e70*/  @!P1 IMAD.IADD R24, R24, 0x1, -R3 ;  /* 0x0000000118189824 */ /* 0x000fe200078e0a03 */
[C---:B------:R-:W-:Y:S01]  /*5e80*/  ISETP.GT.U32.AND P1, PT, R3.reuse, R18, PT ;  /* 0x000000120300720c */ /* 0x040fe20003f24070 */
[----:B------:R-:W-:Y:S01]  /*5e90*/  IMAD R20, R3, R11, R20 ;  /* 0x0000000b03147224 */ /* 0x000fe200078e0214 */
[----:B------:R-:W-:Y:S01]  /*5ea0*/  LOP3.LUT R11, R7, 0x1f8, RZ, 0xfc, !PT ;  /* 0x000001f8070b7812 */ /* 0x000fe200078efcff */
[----:B------:R-:W-:-:S03]  /*5eb0*/  IMAD.HI.U32 R7, R2, R16, RZ ;  /* 0x0000001002077227 */ /* 0x000fc600078e00ff */
[----:B------:R-:W-:Y:S01]  /*5ec0*/  IABS R10, R11 ;  /* 0x0000000b000a7213 */ /* 0x000fe20000000000 */
[--C-:B------:R-:W-:Y:S01]  /*5ed0*/  @!P5 IMAD.IADD R22, R22, 0x1, -R3.reuse ;  /* 0x000000011616d824 */ /* 0x100fe200078e0a03 */
[----:B------:R-:W-:Y:S01]  /*5ee0*/  ISETP.GT.U32.AND P5, PT, R3, R24, PT ;  /* 0x000000180300720c */ /* 0x000fe20003fa4070 */
[----:B------:R-:W-:Y:S01]  /*5ef0*/  @!P6 IMAD.IADD R28, R28, 0x1, -R3 ;  /* 0x000000011c1ce824 */ /* 0x000fe200078e0a03 */
[----:B------:R-:W-:Y:S01]  /*5f00*/  ISETP.GE.AND P6, PT, R12, RZ, PT ;  /* 0x000000ff0c00720c */ /* 0x000fe20003fc6270 */
[----:B------:R-:W-:Y:S01]  /*5f10*/  IMAD.MOV R7, RZ, RZ, -R7 ;  /* 0x000000ffff077224 */ /* 0x000fe200078e0a07 */
[----:B------:R-:W-:Y:S01]  /*5f20*/  IABS R12, R23 ;  /* 0x00000017000c7213 */ /* 0x000fe20000000000 */
[----:B------:R-:W-:-:S04]  /*5f30*/  IMAD.HI.U32 R8, R2, R14, RZ ;  /* 0x0000000e02087227 */ /* 0x000fc800078e00ff */
[----:B------:R-:W-:Y:S01]  /*5f40*/  @!P1 IMAD.IADD R18, R18, 0x1, -R3 ;  /* 0x0000000112129824 */ /* 0x000fe200078e0a03 */
[C---:B------:R-:W-:Y:S01]  /*5f50*/  ISETP.GT.U32.AND P1, PT, R3.reuse, R22, PT ;  /* 0x000000160300720c */ /* 0x040fe20003f24070 */
[----:B------:R-:W-:Y:S02]  /*5f60*/  IMAD R16, R3, R7, R16 ;  /* 0x0000000703107224 */ /* 0x000fe400078e0210 */
[----:B------:R-:W-:-:S04]  /*5f70*/  IMAD.HI.U32 R7, R2, R234, RZ ;  /* 0x000000ea02077227 */ /* 0x000fc800078e00ff */
[----:B------:R-:W-:-:S04]  /*5f80*/  IMAD.HI.U32 R9, R2, R12, RZ ;  /* 0x0000000c02097227 */ /* 0x000fc800078e00ff */
[----:B------:R-:W-:Y:S02]  /*5f90*/  IMAD.MOV R8, RZ, RZ, -R8 ;  /* 0x000000ffff087224 */ /* 0x000fe400078e0a08 */
[----:B------:R-:W-:Y:S02]  /*5fa0*/  IMAD.MOV R7, RZ, RZ, -R7 ;  /* 0x000000ffff077224 */ /* 0x000fe400078e0a07 */
[----:B------:R-:W-:Y:S02]  /*5fb0*/  IMAD.MOV R9, RZ, RZ, -R9 ;  /* 0x000000ffff097224 */ /* 0x000fe400078e0a09 */
[C---:B------:R-:W-:Y:S02]  /*5fc0*/  IMAD R14, R3.reuse, R8, R14 ;  /* 0x00000008030e7224 */ /* 0x040fe400078e020e */
[----:B------:R-:W-:Y:S01]  /*5fd0*/  @!P5 IMAD.IADD R24, R24, 0x1, -R3 ;  /* 0x000000011818d824 */ /* 0x000fe200078e0a03 */
[C---:B------:R-:W-:Y:S01]  /*5fe0*/  ISETP.GT.U32.AND P5, PT, R3.reuse, R16, PT ;  /* 0x000000100300720c */ /* 0x040fe20003fa4070 */
[----:B------:R-:W-:-:S02]  /*5ff0*/  IMAD R234, R3, R7, R234 ;  /* 0x0000000703ea7224 */ /* 0x000fc400078e02ea */
[C---:B------:R-:W-:Y:S02]  /*6000*/  IMAD R12, R3.reuse, R9, R12 ;  /* 0x00000009030c7224 */ /* 0x040fe400078e020c */
[----:B------:R-:W-:Y:S01]  /*6010*/  @!P4 IMAD.MOV R28, RZ, RZ, -R28 ;  /* 0x000000ffff1cc224 */ /* 0x000fe200078e0a1c */
[C---:B------:R-:W-:Y:S01]  /*6020*/  ISETP.GT.U32.AND P4, PT, R3.reuse, R20, PT ;  /* 0x000000140300720c */ /* 0x040fe20003f84070 */
[----:B------:R-:W-:Y:S01]  /*6030*/  @!P2 IMAD.MOV R24, RZ, RZ, -R24 ;  /* 0x000000ffff18a224 */ /* 0x000fe200078e0a18 */
[----:B------:R-:W-:Y:S01]  /*6040*/  ISETP.GT.U32.AND P2, PT, R3, R14, PT ;  /* 0x0000000e0300720c */ /* 0x000fe20003f44070 */
[----:B------:R-:W-:-:S04]  /*6050*/  IMAD.HI.U32 R2, R2, R10, RZ ;  /* 0x0000000a02027227 */ /* 0x000fc800078e00ff */
[----:B------:R-:W-:Y:S01]  /*6060*/  @!P0 IMAD.MOV R30, RZ, RZ, -R30 ;  /* 0x000000ffff1e8224 */ /* 0x000fe200078e0a1e */
[C---:B------:R-:W-:Y:S01]  /*6070*/  ISETP.GT.U32.AND P0, PT, R3.reuse, R18, PT ;  /* 0x000000120300720c */ /* 0x040fe20003f04070 */
[----:B------:R-:W-:Y:S01]  /*6080*/  @!P3 IMAD.MOV R26, RZ, RZ, -R26 ;  /* 0x000000ffff1ab224 */ /* 0x000fe200078e0a1a */
[C---:B------:R-:W-:Y:S01]  /*6090*/  ISETP.GT.U32.AND P3, PT, R3.reuse, R234, PT ;  /* 0x000000ea0300720c */ /* 0x040fe20003f64070 */
[--C-:B------:R-:W-:Y:S01]  /*60a0*/  @!P1 IMAD.IADD R22, R22, 0x1, -R3.reuse ;  /* 0x0000000116169824 */ /* 0x100fe200078e0a03 */
[C---:B------:R-:W-:Y:S01]  /*60b0*/  ISETP.GT.U32.AND P1, PT, R3.reuse, R12, PT ;  /* 0x0000000c0300720c */ /* 0x040fe20003f24070 */
[----:B------:R-:W-:Y:S02]  /*60c0*/  IMAD.MOV R2, RZ, RZ, -R2 ;  /* 0x000000ffff027224 */ /* 0x000fe400078e0a02 */
[----:B------:R-:W-:Y:S02]  /*60d0*/  @!P4 IMAD.IADD R20, R20, 0x1, -R3 ;  /* 0x000000011414c824 */ /* 0x000fe400078e0a03 */
[----:B------:R-:W-:Y:S01]  /*60e0*/  IMAD R10, R3, R2, R10 ;  /* 0x00000002030a7224 */ /* 0x000fe200078e020a */
[----:B------:R-:W-:Y:S01]  /*60f0*/  SHF.R.U32.HI R2, RZ, 0x6, R161 ;  /* 0x00000006ff027819 */ /* 0x000fe200000116a1 */
[----:B------:R-:W-:-:S02]  /*6100*/  @!P2 IMAD.IADD R14, R14, 0x1, -R3 ;  /* 0x000000010e0ea824 */ /* 0x000fc400078e0a03 */
[--C-:B------:R-:W-:Y:S01]  /*6110*/  @!P0 IMAD.IADD R18, R18, 0x1, -R3.reuse ;  /* 0x0000000112128824 */ /* 0x100fe200078e0a03 */
[----:B------:R-:W-:Y:S01]  /*6120*/  ISETP.GT.U32.AND P4, PT, R3, R10, PT ;  /* 0x0000000a0300720c */ /* 0x000fe20003f84070 */
[--C-:B------:R-:W-:Y:S01]  /*6130*/  @!P3 IMAD.IADD R234, R234, 0x1, -R3.reuse ;  /* 0x00000001eaeab824 */ /* 0x100fe200078e0a03 */
[----:B------:R-:W-:Y:S01]  /*6140*/  ISETP.GE.AND P0, PT, R13, RZ, PT ;  /* 0x000000ff0d00720c */ /* 0x000fe20003f06270 */
[--C-:B------:R-:W-:Y:S01]  /*6150*/  @!P1 IMAD.IADD R12, R12, 0x1, -R3.reuse ;  /* 0x000000010c0c9824 */ /* 0x100fe200078e0a03 */
[C---:B------:R-:W-:Y:S01]  /*6160*/  ISETP.GT.U32.AND P3, PT, R3.reuse, R20, PT ;  /* 0x000000140300720c */ /* 0x040fe20003f64070 */
[--C-:B------:R-:W-:Y:S01]  /*6170*/  @!P5 IMAD.IADD R16, R16, 0x1, -R3.reuse ;  /* 0x000000011010d824 */ /* 0x100fe200078e0a03 */
[C---:B------:R-:W-:Y:S01]  /*6180*/  ISETP.GT.U32.AND P1, PT, R3.reuse, R14, PT ;  /* 0x0000000e0300720c */ /* 0x040fe20003f24070 */
[----:B------:R-:W-:Y:S01]  /*6190*/  IMAD.U32 R8, RZ, RZ, UR16 ;  /* 0x00000010ff087e24 */ /* 0x000fe2000f8e00ff */
[----:B------:R-:W-:Y:S01]  /*61a0*/  SGXT.U32 R2, R2, 0x1 ;  /* 0x000000010202781a */ /* 0x000fe20000000000 */
[----:B------:R-:W-:Y:S01]  /*61b0*/  @!P6 IMAD.MOV R22, RZ, RZ, -R22 ;  /* 0x000000ffff16e224 */ /* 0x000fe200078e0a16 */
[----:B------:R-:W-:Y:S01]  /*61c0*/  ISETP.GT.U32.AND P2, PT, R3, R16, PT ;  /* 0x000000100300720c */ /* 0x000fe20003f44070 */
[----:B------:R-:W-:Y:S01]  /*61d0*/  IMAD R7, R25, UR17, RZ ;  /* 0x0000001119077c24 */ /* 0x000fe2000f8e02ff */
[C---:B------:R-:W-:Y:S01]  /*61e0*/  ISETP.GT.U32.AND P6, PT, R3.reuse, R234, PT ;  /* 0x000000ea0300720c */ /* 0x040fe20003fc4070 */
[--C-:B------:R-:W-:Y:S01]  /*61f0*/  @!P4 IMAD.IADD R10, R10, 0x1, -R3.reuse ;  /* 0x000000010a0ac824 */ /* 0x100fe200078e0a03 */
[----:B------:R-:W-:Y:S01]  /*6200*/  ISETP.GT.U32.AND P4, PT, R3, R12, PT ;  /* 0x0000000c0300720c */ /* 0x000fe20003f84070 */
[----:B------:R-:W-:Y:S01]  /*6210*/  IMAD R35, R2, UR16, RZ ;  /* 0x0000001002237c24 */ /* 0x000fe2000f8e02ff */
[----:B------:R-:W-:Y:S01]  /*6220*/  ISETP.GE.AND P5, PT, R15, RZ, PT ;  /* 0x000000ff0f00720c */ /* 0x000fe20003fa6270 */
[----:B------:R-:W-:Y:S01]  /*6230*/  @!P0 IMAD.MOV R18, RZ, RZ, -R18 ;  /* 0x000000ffff128224 */ /* 0x000fe200078e0a12 */
[----:B------:R-:W-:Y:S01]  /*6240*/  ISETP.GT.U32.AND P0, PT, R3, R10, PT ;  /* 0x0000000a0300720c */ /* 0x000fe20003f04070 */
[--C-:B------:R-:W-:Y:S01]  /*6250*/  @!P3 IMAD.IADD R20, R20, 0x1, -R3.reuse ;  /* 0x000000011414b824 */ /* 0x100fe200078e0a03 */
[----:B------:R-:W-:Y:S01]  /*6260*/  ISETP.GE.AND P3, PT, R17, RZ, PT ;  /* 0x000000ff1100720c */ /* 0x000fe20003f66270 */
[----:B------:R-:W-:Y:S01]  /*6270*/  @!P1 IMAD.IADD R14, R14, 0x1, -R3 ;  /* 0x000000010e0e9824 */ /* 0x000fe200078e0a03 */
[----:B------:R-:W-:Y:S01]  /*6280*/  ISETP.GE.AND P1, PT, R23, RZ, PT ;  /* 0x000000ff1700720c */ /* 0x000fe20003f26270 */
[----:B------:R-:W-:Y:S01]  /*6290*/  IMAD R31, R8, 0x2, R35 ;  /* 0x00000002081f7824 */ /* 0x000fe200078e0223 */
[----:B------:R-:W-:Y:S01]  /*62a0*/  STL [R1+0x2a8], R35 ;  /* 0x0002a82301007387 */ /* 0x000fe20000100800 */
        /* <DEDUP_REMOVED lines=13> */
[----:B------:R-:W-:Y:S01]  /*6380*/  LOP3.LUT R3, RZ, R5, RZ, 0x33, !PT ;  /* 0x00000005ff037212 */ /* 0x000fe200078e33ff */
[----:B------:R-:W-:Y:S01]  /*6390*/  @!P3 IMAD.MOV R16, RZ, RZ, -R16 ;  /* 0x000000ffff10b224 */ /* 0x000fe200078e0a10 */
[----:B------:R-:W-:Y:S01]  /*63a0*/  ISETP.NE.AND P3, PT, R5, RZ, PT ;  /* 0x000000ff0500720c */ /* 0x000fe20003f65270 */
[----:B------:R-:W-:Y:S01]  /*63b0*/  @!P1 IMAD.MOV R12, RZ, RZ, -R12 ;  /* 0x000000ffff0c9224 */ /* 0x000fe200078e0a0c */
[----:B------:R-:W-:Y:S01]  /*63c0*/  ISETP.NE.AND P0, PT, R4, RZ, PT ;  /* 0x000000ff0400720c */ /* 0x000fe20003f05270 */
[----:B------:R-:W-:Y:S01]  /*63d0*/  @!P5 IMAD.MOV R20, RZ, RZ, -R20 ;  /* 0x000000ffff14d224 */ /* 0x000fe200078e0a14 */
[----:B------:R-:W-:Y:S01]  /*63e0*/  ISETP.GE.AND P5, PT, R27, RZ, PT ;  /* 0x000000ff1b00720c */ /* 0x000fe20003fa6270 */
[C---:B------:R-:W-:Y:S01]  /*63f0*/  IMAD R165, R8.reuse, 0x2, R25 ;  /* 0x0000000208a57824 */ /* 0x040fe200078e0219 */
[C---:B------:R-:W-:Y:S01]  /*6400*/  SEL R9, R3.reuse, R12, !P3 ;  /* 0x0000000c03097207 */ /* 0x040fe20005800000 */
[----:B------:R-:W-:Y:S01]  /*6410*/  @!P6 IMAD.MOV R14, RZ, RZ, -R14 ;  /* 0x000000ffff0ee224 */ /* 0x000fe200078e0a0e */
[C---:B------:R-:W-:Y:S01]  /*6420*/  SEL R151, R3.reuse, R152, !P3 ;  /* 0x0000009803977207 */ /* 0x040fe20005800000 */
[C---:B------:R-:W-:Y:S01]  /*6430*/  IMAD R12, R8.reuse, 0x2, R165 ;  /* 0x00000002080c7824 */ /* 0x040fe200078e02a5 */
[C---:B------:R-:W-:Y:S01]  /*6440*/  SEL R159, R3.reuse, R148, !P3 ;  /* 0x00000094039f7207 */ /* 0x040fe20005800000 */
[----:B------:R-:W-:Y:S01]  /*6450*/  STL [R1+0x154], R25 ;  /* 0x0001541901007387 */ /* 0x000fe20000100800 */
[C---:B------:R-:W-:Y:S01]  /*6460*/  SEL R11, R3.reuse, R14, !P3 ;  /* 0x0000000e030b7207 */ /* 0x040fe20005800000 */
[C---:B------:R-:W-:Y:S01]  /*6470*/  IMAD R152, R8.reuse, 0x2, R12 ;  /* 0x0000000208987824 */ /* 0x040fe200078e020c */
[C---:B------:R-:W-:Y:S01]  /*6480*/  SEL R163, R3.reuse, R146, !P3 ;  /* 0x0000009203a37207 */ /* 0x040fe20005800000 */
[----:B------:R-:W-:Y:S01]  /*6490*/  STL [R1+0x150], R165 ;  /* 0x000150a501007387 */ /* 0x000fe20000100800 */
[----:B------:R-:W-:Y:S01]  /*64a0*/  SEL R155, R3, R150, !P3 ;  /* 0x00000096039b7207 */ /* 0x000fe20005800000 */
[----:B------:R-:W-:Y:S01]  /*64b0*/  IMAD R149, R8, 0x2, R152 ;  /* 0x0000000208957824 */ /* 0x000fe200078e0298 */
[-C--:B------:R-:W-:Y:S01]  /*64c0*/  ISETP.GE.AND P1, PT, R2, R157.reuse, PT ;  /* 0x0000009d0200720c */ /* 0x080fe20003f26270 */
[----:B------:R-:W-:Y:S01]  /*64d0*/  @!P5 IMAD.MOV R244, RZ, RZ, -R244 ;  /* 0x000000fffff4d224 */ /* 0x000fe200078e0af4 */
[----:B------:R-:W-:Y:S01]  /*64e0*/  @!P0 LOP3.LUT R244, RZ, R4, RZ, 0x33, !PT ;  /* 0x00000004fff48212 */ /* 0x000fe200078e33ff */
[----:B------:R-:W-:Y:S01]  /*64f0*/  IMAD R148, R8, 0x2, R149 ;  /* 0x0000000208947824 */ /* 0x000fe200078e0295 */
[----:B------:R-:W-:Y:S01]  /*6500*/  ISETP.GT.AND P0, PT, R153, 0x1f, PT ;  /* 0x0000001f9900780c */ /* 0x000fe20003f04270 */
[----:B------:R-:W-:Y:S01]  /*6510*/  @!P2 IMAD.MOV R234, RZ, RZ, -R234 ;  /* 0x000000ffffeaa224 */ /* 0x000fe200078e0aea */
[----:B------:R-:W-:Y:S01]  /*6520*/  LOP3.LUT R150, R2, 0x2, RZ, 0xfc, !PT ;  /* 0x0000000202967812 */ /* 0x000fe200078efcff */
[C---:B------:R-:W-:Y:S01]  /*6530*/  IMAD R17, R8.reuse, 0x2, R148 ;  /* 0x0000000208117824 */ /* 0x040fe200078e0294 */
[----:B------:R-:W-:Y:S01]  /*6540*/  SEL R146, RZ, 0x4, !P0 ;  /* 0x00000004ff927807 */ /* 0x000fe20004000000 */
[----:B------:R-:W-:Y:S01]  /*6550*/  STL [R1+0xe4], R11 ;  /* 0x0000e40b01007387 */ /* 0x000fe20000100800 */
[----:B------:R-:W-:Y:S01]  /*6560*/  @!P4 IMAD.MOV R10, RZ, RZ, -R10 ;  /* 0x000000ffff0ac224 */ /* 0x000fe200078e0a0a */
[C---:B------:R-:W-:Y:S01]  /*6570*/  SEL R147, R3.reuse, R154, !P3 ;  /* 0x0000009a03937207 */ /* 0x040fe20005800000 */
[----:B------:R-:W-:Y:S01]  /*6580*/  IMAD R154, R8, 0x2, R17 ;  /* 0x00000002089a7824 */ /* 0x000fe200078e0211 */
[----:B------:R1:W-:Y:S01]  /*6590*/  STL [R1+0xe8], R9 ;  /* 0x0000e80901007387 */ /* 0x0003e20000100800 */
[----:B------:R-:W-:Y:S01]  /*65a0*/  ISETP.GE.AND P0, PT, R150, R157, PT ;  /* 0x0000009d9600720c */ /* 0x000fe20003f06270 */
[----:B------:R-:W-:Y:S01]  /*65b0*/  IMAD R244, R244, UR4, RZ ;  /* 0x00000004f4f47c24 */ /* 0x000fe2000f8e02ff */
[C---:B------:R-:W-:Y:S01]  /*65c0*/  SEL R145, R3.reuse, R32, !P3 ;  /* 0x0000002003917207 */ /* 0x040fe20005800000 */
[----:B------:R-:W-:Y:S01]  /*65d0*/  USHF.L.U32 UR4, UR10, 0x15, URZ ;  /* 0x000000150a047899 */ /* 0x000fe200080006ff */
[----:B------:R-:W-:-:S02]  /*65e0*/  SEL R141, R3, R36, !P3 ;  /* 0x00000024038d7207 */ /* 0x000fc40005800000 */
[C---:B------:R-:W-:Y:S01]  /*65f0*/  SEL R137, R3.reuse, R38, !P3 ;  /* 0x0000002603897207 */ /* 0x040fe20005800000 */
[----:B------:R-:W-:Y:S01]  /*6600*/  ULOP3.LUT UR4, UR4, 0x600000, URZ, 0xc0, !UPT ;  /* 0x0060000004047892 */ /* 0x000fe2000f8ec0ff */
[C---:B------:R-:W-:Y:S02]  /*6610*/  SEL R133, R3.reuse, R40, !P3 ;  /* 0x0000002803857207 */ /* 0x040fe40005800000 */
[----:B-1----:R-:W-:Y:S02]  /*6620*/  SEL R9, R146, RZ, !P1 ;  /* 0x000000ff92097207 */ /* 0x002fe40004800000 */
[C---:B------:R-:W-:Y:S02]  /*6630*/  SEL R129, R3.reuse, R42, !P3 ;  /* 0x0000002a03817207 */ /* 0x040fe40005800000 */
[C---:B------:R-:W-:Y:S02]  /*6640*/  SEL R125, R3.reuse, R44, !P3 ;  /* 0x0000002c037d7207 */ /* 0x040fe40005800000 */
[----:B------:R-:W-:-:S02]  /*6650*/  SEL R121, R3, R46, !P3 ;  /* 0x0000002e03797207 */ /* 0x000fc40005800000 */
[C---:B------:R-:W-:Y:S02]  /*6660*/  SEL R117, R3.reuse, R48, !P3 ;  /* 0x0000003003757207 */ /* 0x040fe40005800000 */
[C---:B------:R-:W-:Y:S02]  /*6670*/  SEL R113, R3.reuse, R50, !P3 ;  /* 0x0000003203717207 */ /* 0x040fe40005800000 */
[C---:B------:R-:W-:Y:S02]  /*6680*/  SEL R109, R3.reuse, R52, !P3 ;  /* 0x00000034036d7207 */ /* 0x040fe40005800000 */
[C---:B------:R-:W-:Y:S02]  /*6690*/  SEL R105, R3.reuse, R54, !P3 ;  /* 0x0000003603697207 */ /* 0x040fe40005800000 */
[C---:B------:R-:W-:Y:S02]  /*66a0*/  SEL R101, R3.reuse, R56, !P3 ;  /* 0x0000003803657207 */ /* 0x040fe40005800000 */
[----:B------:R-:W-:-:S02]  /*66b0*/  SEL R97, R3, R58, !P3 ;  /* 0x0000003a03617207 */ /* 0x000fc40005800000 */
[C---:B------:R-:W-:Y:S02]  /*66c0*/  SEL R93, R3.reuse, R60, !P3 ;  /* 0x0000003c035d7207 */ /* 0x040fe40005800000 */
[C---:B------:R-:W-:Y:S02]  /*66d0*/  SEL R89, R3.reuse, R62, !P3 ;  /* 0x0000003e03597207 */ /* 0x040fe40005800000 */
[C---:B------:R-:W-:Y:S02]  /*66e0*/  SEL R183, R3.reuse, R6, !P3 ;  /* 0x0000000603b77207 */ /* 0x040fe40005800000 */
[----:B------:R-:W-:Y:S02]  /*66f0*/  LOP3.LUT R11, R2, 0x4, RZ, 0xfc, !PT ;  /* 0x00000004020b7812 */ /* 0x000fe400078efcff */
        /* <DEDUP_REMOVED lines=104> */
[----:B------:R-:W-:Y:S02]  /*6d80*/  SEL R3, R3, R10, !P3 ;  /* 0x0000000a03037207 */ /* 0x000fe40005800000 */
[----:B------:R-:W-:Y:S01]  /*6d90*/  ISETP.NE.U32.AND P1, PT, R9, RZ, PT ;  /* 0x000000ff0900720c */ /* 0x000fe20003f25070 */
[----:B------:R-:W-:Y:S01]  /*6da0*/  IMAD R9, R8, 0x2, R154 ;  /* 0x0000000208097824 */ /* 0x000fe200078e029a */
[----:B------:R-:W-:Y:S01]  /*6db0*/  SEL R10, R146, RZ, !P0 ;  /* 0x000000ff920a7207 */ /* 0x000fe20004000000 */
[----:B------:R1:W-:Y:S01]  /*6dc0*/  STL [R1+0xec], R3 ;  /* 0x0000ec0301007387 */ /* 0x0003e20000100800 */
[----:B------:R-:W-:Y:S01]  /*6dd0*/  ISETP.GE.AND P0, PT, R11, R157, PT ;  /* 0x0000009d0b00720c */ /* 0x000fe20003f06270 */
[----:B------:R-:W-:Y:S01]  /*6de0*/  IMAD R11, R8, 0x2, R9 ;  /* 0x00000002080b7824 */ /* 0x000fe200078e0209 */
[----:B------:R-:W-:Y:S01]  /*6df0*/  LEA R240, P2, R7, UR14, 0x2 ;  /* 0x0000000e07f07c11 */ /* 0x000fe2000f8410ff */
[----:B------:R2:W-:Y:S01]  /*6e00*/  STL [R1+0x14c], R12 ;  /* 0x00014c0c01007387 */ /* 0x0005e20000100800 */
[----:B------:R-:W-:-:S02]  /*6e10*/  LOP3.LUT R14, R2, 0x6, RZ, 0xfc, !PT ;  /* 0x00000006020e7812 */ /* 0x000fc400078efcff */
[----:B------:R-:W-:Y:S01]  /*6e20*/  LOP3.LUT R13, R2, 0x8, RZ, 0xfc, !PT ;  /* 0x00000008020d7812 */ /* 0x000fe200078efcff */
[----:B------:R-:W-:Y:S01]  /*6e30*/  STL [R1+0x148], R152 ;  /* 0x0001489801007387 */ /* 0x000fe20000100800 */
[----:B------:R-:W-:Y:S02]  /*6e40*/  ISETP.NE.U32.AND P6, PT, R10, RZ, PT ;  /* 0x000000ff0a00720c */ /* 0x000fe40003fc5070 */
[----:B------:R-:W-:Y:S01]  /*6e50*/  SEL R10, R146, RZ, !P0 ;  /* 0x000000ff920a7207 */ /* 0x000fe20004000000 */
[----:B------:R-:W-:Y:S01]  /*6e60*/  STL [R1+0x144], R149 ;  /* 0x0001449501007387 */ /* 0x000fe20000100800 */
[----:B-1----:R-:W-:Y:S02]  /*6e70*/  LEA.HI.X.SX32 R3, R7, UR15, 0x2, P2 ;  /* 0x0000000f07037c11 */ /* 0x002fe400090f16ff */
[----:B------:R-:W-:Y:S01]  /*6e80*/  ISETP.GE.AND P0, PT, R14, R157, PT ;  /* 0x0000009d0e00720c */ /* 0x000fe20003f06270 */
[----:B------:R1:W-:Y:S01]  /*6e90*/  STL [R1+0x140], R148 ;  /* 0x0001409401007387 */ /* 0x0003e20000100800 */
[----:B------:R-:W-:-:S02]  /*6ea0*/  LEA R16, P2, R244, UR12, 0x2 ;  /* 0x0000000cf4107c11 */ /* 0x000fc4000f8410ff */
[----:B------:R-:W-:Y:S01]  /*6eb0*/  ISETP.GE.AND P3, PT, R13, R157, PT ;  /* 0x0000009d0d00720c */ /* 0x000fe20003f66270 */
[----:B------:R-:W-:Y:S01]  /*6ec0*/  IMAD R13, R8, 0x2, R11 ;  /* 0x00000002080d7824 */ /* 0x000fe200078e020b */
[----:B------:R-:W-:Y:S01]  /*6ed0*/  SEL R14, R146, RZ, !P0 ;  /* 0x000000ff920e7207 */ /* 0x000fe20004000000 */
[----:B------:R3:W-:Y:S01]  /*6ee0*/  STL [R1+0x13c], R17 ;  /* 0x00013c1101007387 */ /* 0x0007e20000100800 */
[----:B------:R-:W-:Y:S01]  /*6ef0*/  LEA.HI.X.SX32 R4, R244, UR13, 0x2, P2 ;  /* 0x0000000df4047c11 */ /* 0x000fe200090f16ff */
[----:B------:R-:W-:Y:S01]  /*6f00*/  IMAD R8, R8, 0x2, R13 ;  /* 0x0000000208087824 */ /* 0x000fe200078e020d */
[-C--:B------:R-:W-:Y:S01]  /*6f10*/  LEA R18, P0, R9, R16.reuse, 0x2 ;  /* 0x0000001009127211 */ /* 0x080fe200078010ff */
[----:B------:R4:W-:Y:S01]  /*6f20*/  STL [R1+0x138], R154 ;  /* 0x0001389a01007387 */ /* 0x0009e20000100800 */
[----:B------:R-:W-:Y:S02]  /*6f30*/  SEL R15, R146, RZ, !P3 ;  /* 0x000000ff920f7207 */ /* 0x000fe40005800000 */
[----:B------:R-:W-:-:S02]  /*6f40*/  LEA R20, P5, R11, R16, 0x2 ;  /* 0x000000100b147211 */ /* 0x000fc400078a10ff */
[----:B------:R-:W-:Y:S02]  /*6f50*/  LEA R22, P3, R13, R16, 0x2 ;  /* 0x000000100d167211 */ /* 0x000fe400078610ff */
[----:B------:R-:W-:Y:S02]  /*6f60*/  LEA.HI.X.SX32 R19, R9, R4, 0x2, P0 ;  /* 0x0000000409137211 */ /* 0x000fe400000f16ff */
[-C--:B------:R-:W-:Y:S02]  /*6f70*/  LEA R84, P0, R35, R16.reuse, 0x2 ;  /* 0x0000001023547211 */ /* 0x080fe400078010ff */
[----:B------:R-:W-:Y:S02]  /*6f80*/  LEA R26, P4, R8, R16, 0x2 ;  /* 0x00000010081a7211 */ /* 0x000fe400078810ff */
[-C--:B------:R-:W-:Y:S02]  /*6f90*/  LEA.HI.X.SX32 R21, R11, R4.reuse, 0x2, P5 ;  /* 0x000000040b157211 */ /* 0x080fe400028f16ff */
[----:B------:R-:W-:-:S02]  /*6fa0*/  LEA.HI.X.SX32 R23, R13, R4, 0x2, P3 ;  /* 0x000000040d177211 */ /* 0x000fc400018f16ff */
[-C--:B------:R-:W-:Y:S02]  /*6fb0*/  LEA R80, P5, R31, R16.reuse, 0x2 ;  /* 0x000000101f507211 */ /* 0x080fe400078a10ff */
[----:B------:R-:W-:Y:S02]  /*6fc0*/  LEA R76, P3, R169, R16, 0x2 ;  /* 0x00000010a94c7211 */ /* 0x000fe400078610ff */
[-C--:B------:R-:W-:Y:S02]  /*6fd0*/  LEA.HI.X.SX32 R85, R35, R4.reuse, 0x2, P0 ;  /* 0x0000000423557211 */ /* 0x080fe400000f16ff */
[----:B------:R-:W-:Y:S02]  /*6fe0*/  LEA.HI.X.SX32 R27, R8, R4, 0x2, P4 ;  /* 0x00000004081b7211 */ /* 0x000fe400020f16ff */
[-C--:B------:R-:W-:Y:S02]  /*6ff0*/  LEA R30, P0, R25, R16.reuse, 0x2 ;  /* 0x00000010191e7211 */ /* 0x080fe400078010ff */
[----:B------:R-:W-:-:S02]  /*7000*/  LEA R34, P4, R29, R16, 0x2 ;  /* 0x000000101d227211 */ /* 0x000fc400078810ff */
[-C--:B------:R-:W-:Y:S02]  /*7010*/  LEA.HI.X.SX32 R81, R31, R4.reuse, 0x2, P5 ;  /* 0x000000041f517211 */ /* 0x080fe400028f16ff */
[----:B------:R-:W-:Y:S02]  /*7020*/  LEA.HI.X.SX32 R77, R169, R4, 0x2, P3 ;  /* 0x00000004a94d7211 */ /* 0x000fe400018f16ff */
[-C--:B------:R-:W-:Y:S02]  /*7030*/  LEA R8, P5, R165, R16.reuse, 0x2 ;  /* 0x00000010a5087211 */ /* 0x080fe400078a10ff */
[----:B------:R-:W-:Y:S02]  /*7040*/  LEA R28, P3, R12, R16, 0x2 ;  /* 0x000000100c1c7211 */ /* 0x000fe400078610ff */
[----:B------:R-:W-:Y:S02]  /*7050*/  ISETP.NE.U32.AND P2, PT, R10, RZ, PT ;  /* 0x000000ff0a00720c */ /* 0x000fe40003f45070 */
[----:B------:R-:W-:-:S02]  /*7060*/  LEA.HI.X.SX32 R31, R25, R4, 0x2, P0 ;  /* 0x00000004191f7211 */ /* 0x000fc400000f16ff */
[----:B------:R-:W-:Y:S02]  /*7070*/  LEA.HI.X.SX32 R35, R29, R4, 0x2, P4 ;  /* 0x000000041d237211 */ /* 0x000fe400020f16ff */
[----:B------:R-:W-:Y:S02]  /*7080*/  LEA R10, P0, R149, R16, 0x2 ;  /* 0x00000010950a7211 */ /* 0x000fe400078010ff */
[-C--:B------:R-:W-:Y:S02]  /*7090*/  LEA.HI.X.SX32 R9, R165, R4.reuse, 0x2, P5 ;  /* 0x00000004a5097211 */ /* 0x080fe400028f16ff */
[----:B------:R-:W-:Y:S02]  /*70a0*/  LEA.HI.X.SX32 R29, R12, R4, 0x2, P3 ;  /* 0x000000040c1d7211 */ /* 0x000fe400018f16ff */
[-C--:B--2---:R-:W-:Y:S02]  /*70b0*/  LEA R12, P5, R148, R16.reuse, 0x2 ;  /* 0x00000010940c7211 */ /* 0x084fe400078a10ff */
[----:B------:R-:W-:-:S02]  /*70c0*/  LEA R24, P4, R152, R16, 0x2 ;  /* 0x0000001098187211 */ /* 0x000fc400078810ff */
[----:B------:R-:W-:Y:S02]  /*70d0*/  ISETP.NE.U32.AND P3, PT, R14, RZ, PT ;  /* 0x000000ff0e00720c */ /* 0x000fe40003f65070 */
[----:B------:R-:W-:Y:S02]  /*70e0*/  LEA.HI.X.SX32 R11, R149, R4, 0x2, P0 ;  /* 0x00000004950b7211 */ /* 0x000fe400000f16ff */
[----:B------:R-:W-:Y:S02]  /*70f0*/  LEA R14, P0, R17, R16, 0x2 ;  /* 0x00000010110e7211 */ /* 0x000fe400078010ff */
[-C--:B------:R-:W-:Y:S02]  /*7100*/  LEA.HI.X.SX32 R13, R148, R4.reuse, 0x2, P5 ;  /* 0x00000004940d7211 */ /* 0x080fe400028f16ff */
[----:B------:R-:W-:Y:S02]  /*7110*/  LEA.HI.X.SX32 R25, R152, R4, 0x2, P4 ;  /* 0x0000000498197211 */ /* 0x000fe400020f16ff */
[----:B-1----:R-:W-:-:S02]  /*7120*/  LOP3.LUT R148, R2, 0xa, RZ, 0xfc, !PT ;  /* 0x0000000a02947812 */ /* 0x002fc400078efcff */
[----:B------:R-:W-:Y:S02]  /*7130*/  ISETP.NE.U32.AND P4, PT, R15, RZ, PT ;  /* 0x000000ff0f00720c */ /* 0x000fe40003f85070 */
[----:B------:R-:W-:Y:S02]  /*7140*/  LEA.HI.X.SX32 R15, R17, R4, 0x2, P0 ;  /* 0x00000004110f7211 */ /* 0x000fe400000f16ff */
[----:B------:R-:W-:Y:S02]  /*7150*/  LEA R16, P0, R154, R16, 0x2 ;  /* 0x000000109a107211 */ /* 0x000fe400078010ff */
[C---:B------:R-:W-:Y:S02]  /*7160*/  LOP3.LUT R149, R161.reuse, 0x40, RZ, 0xc0, !PT ;  /* 0x00000040a1957812 */ /* 0x040fe400078ec0ff */
[----:B------:R-:W-:Y:S02]  /*7170*/  LOP3.LUT R152, R161, 0x7f, RZ, 0xc0, !PT ;  /* 0x0000007fa1987812 */ /* 0x000fe400078ec0ff */
[----:B------:R-:W-:-:S02]  /*7180*/  ISETP.GE.AND P5, PT, R148, R157, PT ;  /* 0x0000009d9400720c */ /* 0x000fc40003fa6270 */
[----:B---3--:R-:W-:Y:S02]  /*7190*/  LEA.HI.X.SX32 R17, R154, R4, 0x2, P0 ;  /* 0x000000049a117211 */ /* 0x008fe400000f16ff */
[----:B------:R-:W-:Y:S02]  /*71a0*/  ISETP.NE.U32.AND P0, PT, R152, RZ, PT ;  /* 0x000000ff9800720c */ /* 0x000fe40003f05070 */
[----:B------:R-:W-:Y:S02]  /*71b0*/  LEA.HI R0, R149, R0, RZ, 0x1c ;  /* 0x0000000095007211 */ /* 0x000fe400078fe0ff */
[----:B------:R-:W-:Y:S01]  /*71c0*/  SEL R148, R146, RZ, !P5 ;  /* 0x000000ff92947207 */ /* 0x000fe20006800000 */
[----:B----4-:R-:W-:Y:S08]  /*71d0*/  BRA.U UP0, `(.L_x_5) ;  /* 0x0000000100187547 */ /* 0x010ff0000b800000 */
[----:B------:R-:W-:Y:S01]  /*71e0*/  ELECT P5, URZ, PT ;  /* 0x0000000000ff782f */ /* 0x000fe200038a0000 */
[----:B------:R-:W-:Y:S01]  /*71f0*/  IMAD.MOV.U32 R4, RZ, RZ, 0x1 ;  /* 0x00000001ff047424 */ /* 0x000fe200078e00ff */
[----:B------:R-:W-:Y:S01]  /*7200*/  UMOV UR6, 0x40 ;  /* 0x0000004000067882 */ /* 0x000fe20000000000 */
[----:B------:R-:W-:Y:S01]  /*7210*/  UVIRTCOUNT.DEALLOC.SMPOOL 0x80 ;  /* 0x000000800000784c */ /* 0x000fe20000000000 */
[----:B------:R-:W-:-:S09]  /*7220*/  ULEA UR6, UR5, UR6, 0x18 ;  /* 0x0000000605067291 */ /* 0x000fd2000f8ec0ff */
[----:B------:R1:W-:Y:S03]  /*7230*/  @P5 STS.U8 [UR6], R4 ;  /* 0x00000004ff005988 */ /* 0x0003e60008000006 */
.L_x_5:
[----:B------:R-:W-:Y:S01]  /*7240*/  UIADD3 UR28, UPT, UPT, UR27, UR4, URZ ;  /* 0x000000041b1c7290 */ /* 0x000fe2000fffe0ff */
[----:B------:R-:W-:Y:S01]  /*7250*/  VIADD R152, R0, UR26 ;  /* 0x0000001a00987c36 */ /* 0x000fe20008000000 */
[----:B------:R-:W-:Y:S01]  /*7260*/  VOTEU.ALL UP1, P0 ;  /* 0x0000000000ff7886 */ /* 0x000fe20000020000 */
[----:B------:R-:W-:Y:S01]  /*7270*/  UMOV UR29, UR33 ;  /* 0x00000021001d7c82 */ /* 0x000fe20008000000 */
[----:B------:R-:W-:Y:S01]  /*7280*/  VOTEU.ALL UP2, P0 ;  /* 0x0000000000ff7886 */ /* 0x000fe20000040000 */
[----:B-1----:R-:W-:Y:S01]  /*7290*/  LOP3.LUT R4, R2, 0xc, RZ, 0xfc, !PT ;  /* 0x0000000c02047812 */ /* 0x002fe200078efcff */
[----:B------:R-:W-:Y:S01]  /*72a0*/  STL [R1+0x460], R244 ;  /* 0x000460f401007387 */ /* 0x000fe20000100800 */
[----:B------:R-:W-:-:S04]  /*72b0*/  @!UP1 UIADD3 UR8, UPT, UPT, -UR7, 0x100000, URZ ;  /* 0x0010000007089890 */ /* 0x000fc8000fffe1ff */
[----:B------:R-:W-:Y:S02]  /*72c0*/  @!UP1 USHF.L.U32 UR9, UR8, 0xb, URZ ;  /* 0x0000000b08099899 */ /* 0x000fe400080006ff */
[----:B------:R-:W-:Y:S02]  /*72d0*/  @!UP1 USHF.L.U32 UR8, UR8, 0x1, URZ ;  /* 0x0000000108089899 */ /* 0x000fe400080006ff */
[----:B------:R-:W-:-:S04]  /*72e0*/  @!UP1 UIADD3 UR4, UPT, UPT, -UR7, 0x100000, URZ ;  /* 0x0010000007049890 */ /* 0x000fc8000fffe1ff */
[----:B------:R-:W-:Y:S02]  /*72f0*/  @!UP1 USHF.L.U32 UR5, UR4, 0xb, URZ ;  /* 0x0000000b04059899 */ /* 0x000fe400080006ff */
[----:B------:R-:W-:Y:S01]  /*7300*/  @!UP1 USHF.L.U32 UR4, UR4, 0x1, URZ ;  /* 0x0000000104049899 */ /* 0x000fe200080006ff */
[----:B------:R-:W-:Y:S01]  /*7310*/  STTM.x64 tmem[UR28], RZ ;  /* 0x000000ff000079ed */ /* 0x000fe2000834001c */
[----:B------:R-:W-:Y:S01]  /*7320*/  STTM.x64 tmem[UR28+0x40], RZ ;  /* 0x000040ff000079ed */ /* 0x000fe2000834001c */
[----:B------:R-:W-:Y:S01]  /*7330*/  STTM.x64 tmem[UR28+0x80], RZ ;  /* 0x000080ff000079ed */ /* 0x000fe2000834001c */
[----:B------:R-:W-:Y:S01]  /*7340*/  STTM.x64 tmem[UR28+0xc0], RZ ;  /* 0x0000c0ff000079ed */ /* 0x000fe2000834001c */
[----:B------:R-:W1:Y:S02]  /*7350*/  FENCE.VIEW.ASYNC.T ;  /* 0x00000000000073c6 */ /* 0x000e640000000200 */
[----:B-1----:R-:W-:Y:S01]  /*7360*/  BAR.SYNC.DEFER_BLOCKING 0x0 ;  /* 0x0000000000007b1d */ /* 0x002fe20000010000 */
[----:B------:R-:W-:-:S02]  /*7370*/  LOP3.LUT R149, R2, 0xe, RZ, 0xfc, !PT ;  /* 0x0000000e02957812 */ /* 0x000fc400078efcff */
[C---:B------:R-:W-:Y:S02]  /*7380*/  LOP3.LUT R241, R2.reuse, 0x10, RZ, 0xfc, !PT ;  /* 0x0000001002f17812 */ /* 0x040fe400078efcff */
[----:B------:R-:W-:Y:S01]  /*7390*/  LOP3.LUT R239, R2, 0x12, RZ, 0xfc, !PT ;  /* 0x0000001202ef7812 */ /* 0x000fe200078efcff */
[----:B------:R-:W-:Y:S01]  /*73a0*/  VOTEU.ALL UP1, P0 ;  /* 0x0000000000ff7886 */ /* 0x000fe20000020000 */
[----:B------:R-:W-:Y:S01]  /*73b0*/  ISETP.NE.U32.AND P5, PT, R148, RZ, PT ;  /* 0x000000ff9400720c */ /* 0x000fe20003fa5070 */
[----:B------:R1:W-:Y:S01]  /*73c0*/  STL [R1+0x450], R7 ;  /* 0x0004500701007387 */ /* 0x0003e20000100800 */
[C---:B------:R-:W-:Y:S02]  /*73d0*/  LOP3.LUT R238, R2.reuse, 0x14, RZ, 0xfc, !PT ;  /* 0x0000001402ee7812 */ /* 0x040fe400078efcff */
[C---:B------:R-:W-:Y:S01]  /*73e0*/  LOP3.LUT R237, R2.reuse, 0x16, RZ, 0xfc, !PT ;  /* 0x0000001602ed7812 */ /* 0x040fe200078efcff */
[----:B------:R-:W-:Y:S01]  /*73f0*/  STL [R1+0x36c], R152 ;  /* 0x00036c9801007387 */ /* 0x000fe20000100800 */
[----:B------:R-:W-:-:S02]  /*7400*/  LOP3.LUT R236, R2, 0x18, RZ, 0xfc, !PT ;  /* 0x0000001802ec7812 */ /* 0x000fc400078efcff */
[C---:B------:R-:W-:Y:S02]  /*7410*/  LOP3.LUT R235, R2.reuse, 0x1a, RZ, 0xfc, !PT ;  /* 0x0000001a02eb7812 */ /* 0x040fe400078efcff */
[----:B------:R-:W-:Y:S02]  /*7420*/  LOP3.LUT R154, R2, 0x1c, RZ, 0xfc, !PT ;  /* 0x0000001c029a7812 */ /* 0x000fe400078efcff */
[----:B-1----:R-:W-:Y:S02]  /*7430*/  LOP3.LUT R7, R0, 0x20, RZ, 0x3c, !PT ;  /* 0x0000002000077812 */ /* 0x002fe400078e3cff */
[----:B------:R-:W-:Y:S01]  /*7440*/  LOP3.LUT R245, R245, 0xfffffbff, RZ, 0xc0, !PT ;  /* 0xfffffbfff5f57812 */ /* 0x000fe200078ec0ff */
[----:B------:R-:W1:Y:S02]  /*7450*/  FENCE.VIEW.ASYNC.S ;  /* 0x00000000000073c6 */ /* 0x000e640000000000 */
[----:B-1----:R1:W2:Y:S02]  /*7460*/  @!UP1 SYNCS.EXCH.64 URZ, [UR29], UR8 ;  /* 0x000000081dff95b2 */ /* 0x0022a40008000100 */
[----:B--2---:R-:W-:Y:S01]  /*7470*/  BAR.SYNC.DEFER_BLOCKING 0x0 ;  /* 0x0000000000007b1d */ /* 0x004fe20000010000 */
[----:B------:R-:W-:Y:S01]  /*7480*/  VIADD R7, R7, UR26 ;  /* 0x0000001a07077c36 */ /* 0x000fe20008000000 */
[----:B------:R-:W-:Y:S01]  /*7490*/  @P0 LOP3.LUT R245, R245, 0x400, RZ, 0xfc, !PT ;  /* 0x00000400f5f50812 */ /* 0x000fe200078efcff */
[----:B-1----:R-:W-:-:S03]  /*74a0*/  USHF.L.U32 UR9, UR16, 0x5, URZ ;  /* 0x0000000510097899 */ /* 0x002fc600080006ff */
[----:B------:R1:W2:Y:S02]  /*74b0*/  @!UP2 SYNCS.EXCH.64 URZ, [UR26+0x36008], UR4 ;  /* 0x036008041affa5b2 */ /* 0x0002a40008000100 */
[----:B------:R-:W-:Y:S01]  /*74c0*/  @!PT LDS RZ, [RZ] ;  /* 0x00000000fffff984 */ /* 0x000fe20000000800 */
[----:B------:R-:W-:Y:S01]  /*74d0*/  @!PT LDS RZ, [RZ] ;  /* 0x00000000fffff984 */ /* 0x000fe20000000800 */
[----:B------:R-:W-:Y:S01]  /*74e0*/  @!PT LDS RZ, [RZ] ;  /* 0x00000000fffff984 */ /* 0x000fe20000000800 */
[----:B--2---:R-:W-:Y:S01]  /*74f0*/  LDGSTS.E [R152+0x30000], desc[UR38][R84.64], P1 ;  /* 0x3000000054987fae */ /* 0x004fe200089a1026 */
[-C--:B------:R-:W-:Y:S02]  /*7500*/  ISETP.GE.AND P1, PT, R4, R157.reuse, PT ;  /* 0x0000009d0400720c */ /* 0x080fe40003f26270 */
[----:B------:R-:W-:Y:S01]  /*7510*/  LOP3.LUT R4, R0, 0x10, RZ, 0x3c, !PT ;  /* 0x0000001000047812 */ /* 0x000fe200078e3cff */
[----:B------:R-:W-:Y:S01]  /*7520*/  LDGSTS.E [R152+0x30008], desc[UR38][R80.64], P6 ;  /* 0x3000800050987fae */ /* 0x000fe2000b1a1026 */
[----:B------:R-:W-:-:S03]  /*7530*/  ISETP.GE.AND P6, PT, R149, R157, PT ;  /* 0x0000009d9500720c */ /* 0x000fc60003fc6270 */
[----:B------:R-:W-:Y:S01]  /*7540*/  VIADD R252, R4, UR26 ;  /* 0x0000001a04fc7c36 */ /* 0x000fe20008000000 */
[C---:B------:R-:W-:Y:S02]  /*7550*/  SEL R4, R146.reuse, RZ, !P1 ;  /* 0x000000ff92047207 */ /* 0x040fe40004800000 */
[-C--:B------:R-:W-:Y:S01]  /*7560*/  ISETP.GE.AND P1, PT, R241, R157.reuse, PT ;  /* 0x0000009df100720c */ /* 0x080fe20003f26270 */
[----:B-1----:R-:W1:Y:S01]  /*7570*/  LDCU UR4, c[0x0][0x3b0] ;  /* 0x00007600ff0477ac */ /* 0x002e620008000800 */
[----:B------:R-:W-:Y:S01]  /*7580*/  SEL R148, R146, RZ, !P6 ;  /* 0x000000ff92947207 */ /* 0x000fe20007000000 */
[----:B------:R-:W-:Y:S01]  /*7590*/  LDGSTS.E [R252+0x30000], desc[UR38][R76.64], P2 ;  /* 0x300000004cfc7fae */ /* 0x000fe200091a1026 */
[----:B------:R-:W-:Y:S02]  /*75a0*/  ISETP.NE.U32.AND P2, PT, R4, RZ, PT ;  /* 0x000000ff0400720c */ /* 0x000fe40003f45070 */
[----:B------:R-:W-:Y:S01]  /*75b0*/  ISETP.GE.AND P6, PT, R239, R157, PT ;  /* 0x0000009def00720c */ /* 0x000fe20003fc6270 */
[----:B------:R-:W-:Y:S01]  /*75c0*/  LDGSTS.E [R252+0x30008], desc[UR38][R34.64], P3 ;  /* 0x3000800022fc7fae */ /* 0x000fe200099a1026 */
[----:B------:R-:W-:-:S02]  /*75d0*/  SEL R4, R146, RZ, !P1 ;  /* 0x000000ff92047207 */ /* 0x000fc40004800000 */
[----:B------:R-:W-:Y:S01]  /*75e0*/  ISETP.NE.U32.AND P1, PT, R148, RZ, PT ;  /* 0x000000ff9400720c */ /* 0x000fe20003f25070 */
[----:B------:R-:W-:Y:S01]  /*75f0*/  STL [R1+0x4a0], R252 ;  /* 0x0004a0fc01007387 */ /* 0x000fe20000100800 */
[----:B------:R-:W-:Y:S02]  /*7600*/  SEL R148, R146, RZ, !P6 ;  /* 0x000000ff92947207 */ /* 0x000fe40007000000 */
[----:B------:R-:W-:Y:S01]  /*7610*/  ISETP.NE.U32.AND P6, PT, R4, RZ, PT ;  /* 0x000000ff0400720c */ /* 0x000fe20003fc5070 */
[----:B------:R-:W-:Y:S01]  /*7620*/  LDGSTS.E [R7+0x30000], desc[UR38][R30.64], P4 ;  /* 0x300000001e077fae */ /* 0x000fe2000a1a1026 */
[----:B------:R-:W-:Y:S02]  /*7630*/  LOP3.LUT R4, R0, 0x30, RZ, 0x3c, !PT ;  /* 0x0000003000047812 */ /* 0x000fe400078e3cff */
[-C--:B------:R-:W-:Y:S01]  /*7640*/  ISETP.GE.AND P4, PT, R238, R157.reuse, PT ;  /* 0x0000009dee00720c */ /* 0x080fe20003f86270 */
[----:B------:R2:W-:Y:S01]  /*7650*/  STL [R1+0x130], R7 ;  /* 0x0001300701007387 */ /* 0x0005e20000100800 */
[----:B------:R-:W-:Y:S01]  /*7660*/  ISETP.NE.U32.AND P3, PT, R148, RZ, PT ;  /* 0x000000ff9400720c */ /* 0x000fe20003f65070 */
[----:B------:R-:W-:Y:S01]  /*7670*/  VIADD R149, R4, UR26 ;  /* 0x0000001a04957c36 */ /* 0x000fe20008000000 */
[----:B------:R-:W-:Y:S01]  /*7680*/  SEL R4, R146, RZ, !P4 ;  /* 0x000000ff92047207 */ /* 0x000fe20006000000 */
[----:B------:R2:W-:Y:S01]  /*7690*/  LDGSTS.E [R7+0x30008], desc[UR38][R8.64], P5 ;  /* 0x3000800008077fae */ /* 0x0005e2000a9a1026 */
[-C--:B------:R-:W-:Y:S01]  /*76a0*/  ISETP.GE.AND P5, PT, R237, R157.reuse, PT ;  /* 0x0000009ded00720c */ /* 0x080fe20003fa6270 */
[----:B-1----:R-:W-:Y:S01]  /*76b0*/  IMAD R140, R140, UR4, RZ ;  /* 0x000000048c8c7c24 */ /* 0x002fe2000f8e02ff */
[-C--:B------:R-:W-:Y:S01]  /*76c0*/  ISETP.GE.AND P4, PT, R236, R157.reuse, PT ;  /* 0x0000009dec00720c */ /* 0x080fe20003f86270 */
[----:B------:R-:W-:Y:S01]  /*76d0*/  LDGSTS.E [R149+0x30000], desc[UR38][R28.64], P2 ;  /* 0x300000001c957fae */ /* 0x000fe200091a1026 */
[----:B------:R-:W-:Y:S01]  /*76e0*/  SEL R148, R146, RZ, !P5 ;  /* 0x000000ff92947207 */ /* 0x000fe20006800000 */
[----:B------:R-:W-:Y:S01]  /*76f0*/  IMAD R138, R138, UR4, RZ ;  /* 0x000000048a8a7c24 */ /* 0x000fe2000f8e02ff */
[----:B------:R-:W-:Y:S01]  /*7700*/  ISETP.NE.U32.AND P2, PT, R4, RZ, PT ;  /* 0x000000ff0400720c */ /* 0x000fe20003f45070 */
[----:B------:R1:W-:Y:S01]  /*7710*/  LDGSTS.E [R149+0x30008], desc[UR38][R24.64], P1 ;  /* 0x3000800018957fae */ /* 0x0003e200089a1026 */
[-C--:B------:R-:W-:Y:S01]  /*7720*/  ISETP.GE.AND P5, PT, R235, R157.reuse, PT ;  /* 0x0000009deb00720c */ /* 0x080fe20003fa6270 */
[----:B------:R-:W-:Y:S01]  /*7730*/  IMAD R137, R137, UR4, RZ ;  /* 0x0000000489897c24 */ /* 0x000fe2000f8e02ff */
[----:B------:R-:W-:Y:S01]  /*7740*/  SEL R4, R146, RZ, !P4 ;  /* 0x000000ff92047207 */ /* 0x000fe20006000000 */
[----:B------:R-:W-:Y:S01]  /*7750*/  IMAD R136, R136, UR4, RZ ;  /* 0x0000000488887c24 */ /* 0x000fe2000f8e02ff */
[----:B--2---:R-:W-:Y:S01]  /*7760*/  LOP3.LUT R7, R0, 0x40, RZ, 0x3c, !PT ;  /* 0x0000004000077812 */ /* 0x004fe200078e3cff */
[----:B------:R-:W-:Y:S01]  /*7770*/  IMAD R134, R134, UR4, RZ ;  /* 0x0000000486867c24 */ /* 0x000fe2000f8e02ff */
[----:B------:R-:W-:Y:S01]  /*7780*/  ISETP.NE.U32.AND P4, PT, R148, RZ, PT ;  /* 0x000000ff9400720c */ /* 0x000fe20003f85070 */
[----:B------:R-:W-:Y:S01]  /*7790*/  IMAD R133, R133, UR4, RZ ;  /* 0x0000000485857c24 */ /* 0x000fe2000f8e02ff */
[----:B------:R-:W-:Y:S01]  /*77a0*/  LOP3.LUT R152, R0, 0x50, RZ, 0x3c, !PT ;  /* 0x0000005000987812 */ /* 0x000fe200078e3cff */
[----:B------:R-:W-:Y:S01]  /*77b0*/  IMAD R160, R132, UR4, RZ ;  /* 0x0000000484a07c24 */ /* 0x000fe2000f8e02ff */
[----:B------:R-:W-:Y:S01]  /*77c0*/  SEL R148, R146, RZ, !P5 ;  /* 0x000000ff92947207 */ /* 0x000fe20006800000 */
[----:B-1----:R-:W-:Y:S01]  /*77d0*/  VIADD R149, R7, UR26 ;  /* 0x0000001a07957c36 */ /* 0x002fe20008000000 */
[----:B------:R-:W-:Y:S01]  /*77e0*/  ISETP.NE.U32.AND P1, PT, R4, RZ, PT ;  /* 0x000000ff0400720c */ /* 0x000fe20003f25070 */
[----:B------:R-:W1:Y:S01]  /*77f0*/  S2R R7, SR_TID.X ;  /* 0x0000000000077919 */ /* 0x000e620000002100 */
[----:B------:R-:W-:Y:S01]  /*7800*/  ISETP.NE.U32.AND P5, PT, R148, RZ, PT ;  /* 0x000000ff9400720c */ /* 0x000fe20003fa5070 */
[----:B------:R-:W-:Y:S01]  /*7810*/  VIADD R152, R152, UR26 ;  /* 0x0000001a98987c36 */ /* 0x000fe20008000000 */
[----:B------:R-:W-:Y:S01]  /*7820*/  LOP3.LUT R148, R2, 0x1e, RZ, 0xfc, !PT ;  /* 0x0000001e02947812 */ /* 0x000fe200078efcff */
[----:B------:R-:W-:Y:S01]  /*7830*/  LDGSTS.E [R149+0x30000], desc[UR38][R10.64], P6 ;  /* 0x300000000a957fae */ /* 0x000fe2000b1a1026 */
[----:B------:R-:W-:Y:S01]  /*7840*/  VIADD R4, R157, 0xffffffe0 ;  /* 0xffffffe09d047836 */ /* 0x000fe20000000000 */
[-C--:B------:R-:W-:Y:S01]  /*7850*/  ISETP.GE.AND P6, PT, R154, R157.reuse, PT ;  /* 0x0000009d9a00720c */ /* 0x080fe20003fc6270 */
[----:B------:R-:W-:Y:S01]  /*7860*/  IMAD R158, R130, UR4, RZ ;  /* 0x00000004829e7c24 */ /* 0x000fe2000f8e02ff */
[----:B------:R2:W-:Y:S01]  /*7870*/  LDGSTS.E [R149+0x30008], desc[UR38][R12.64], P3 ;  /* 0x300080000c957fae */ /* 0x0005e200099a1026 */
[----:B------:R-:W-:Y:S01]  /*7880*/  ISETP.GE.AND P3, PT, R148, R157, PT ;  /* 0x0000009d9400720c */ /* 0x000fe20003f66270 */
[----:B------:R-:W-:Y:S01]  /*7890*/  IMAD R129, R129, UR4, RZ ;  /* 0x0000000481817c24 */ /* 0x000fe2000f8e02ff */
[----:B------:R-:W-:Y:S01]  /*78a0*/  SEL R148, R146, RZ, !P6 ;  /* 0x000000ff92947207 */ /* 0x000fe20007000000 */
[----:B------:R3:W-:Y:S01]  /*78b0*/  LDGSTS.E [R152+0x30000], desc[UR38][R14.64], P2 ;  /* 0x300000000e987fae */ /* 0x0007e200091a1026 */
[----:B------:R-:W-:Y:S01]  /*78c0*/  ISETP.GE.AND P6, PT, R2, R4, PT ;  /* 0x000000040200720c */ /* 0x000fe20003fc6270 */
[----:B------:R-:W-:Y:S01]  /*78d0*/  IMAD R156, R128, UR4, RZ ;  /* 0x00000004809c7c24 */ /* 0x000fe2000f8e02ff */
[----:B------:R-:W-:Y:S01]  /*78e0*/  LOP3.LUT R2, R0, 0x60, RZ, 0x3c, !PT ;  /* 0x0000006000027812 */ /* 0x000fe200078e3cff */
[----:B------:R4:W-:Y:S01]  /*78f0*/  LDGSTS.E [R152+0x30008], desc[UR38][R16.64], P4 ;  /* 0x3000800010987fae */ /* 0x0009e2000a1a1026 */
[----:B------:R-:W-:-:S02]  /*7900*/  IMAD R154, R126, UR4, RZ ;  /* 0x000000047e9a7c24 */ /* 0x000fc4000f8e02ff */
[----:B------:R-:W-:Y:S01]  /*7910*/  IMAD R125, R125, UR4, RZ ;  /* 0x000000047d7d7c24 */ /* 0x000fe2000f8e02ff */
[----:B--2---:R-:W-:Y:S01]  /*7920*/  SEL R149, R146, RZ, !P3 ;  /* 0x000000ff92957207 */ /* 0x004fe20005800000 */
[----:B------:R-:W-:Y:S01]  /*7930*/  IMAD R121, R121, UR4, RZ ;  /* 0x0000000479797c24 */ /* 0x000fe2000f8e02ff */
[----:B------:R-:W-:Y:S01]  /*7940*/  ISETP.NE.U32.AND P3, PT, R148, RZ, PT ;  /* 0x000000ff9400720c */ /* 0x000fe20003f65070 */
[----:B------:R-:W-:Y:S01]  /*7950*/  IMAD R118, R118, UR4, RZ ;  /* 0x0000000476767c24 */ /* 0x000fe2000f8e02ff */
[----:B------:R-:W-:Y:S01]  /*7960*/  SEL R148, RZ, 0x4, P6 ;  /* 0x00000004ff947807 */ /* 0x000fe20003000000 */
[----:B------:R-:W-:Y:S01]  /*7970*/  IMAD R116, R116, UR4, RZ ;  /* 0x0000000474747c24 */ /* 0x000fe2000f8e02ff */
[----:B------:R-:W-:Y:S01]  /*7980*/  ISETP.GE.AND P6, PT, R150, R4, PT ;  /* 0x000000049600720c */ /* 0x000fe20003fc6270 */
[----:B------:R-:W-:Y:S01]  /*7990*/  VIADD R150, R2, UR26 ;  /* 0x0000001a02967c36 */ /* 0x000fe20008000000 */
[----:B------:R-:W-:Y:S01]  /*79a0*/  ISETP.NE.U32.AND P4, PT, R149, RZ, PT ;  /* 0x000000ff9500720c */ /* 0x000fe20003f85070 */
[----:B------:R-:W-:-:S02]  /*79b0*/  IMAD.U32 R149, RZ, RZ, UR9 ;  /* 0x00000009ff957e24 */ /* 0x000fc4000f8e00ff */
[----:B------:R-:W-:Y:S01]  /*79c0*/  IMAD R114, R114, UR4, RZ ;  /* 0x0000000472727c24 */ /* 0x000fe2000f8e02ff */
[----:B-1----:R-:W-:Y:S01]  /*79d0*/  LOP3.LUT R252, R7, 0x1f, RZ, 0xc0, !PT ;  /* 0x0000001f07fc7812 */ /* 0x002fe200078ec0ff */
[----:B------:R1:W-:Y:S01]  /*79e0*/  LDGSTS.E [R150+0x30000], desc[UR38][R18.64], P1 ;  /* 0x3000000012967fae */ /* 0x0003e200089a1026 */
[C---:B------:R-:W-:Y:S02]  /*79f0*/  IMAD.WIDE R84, R149.reuse, 0x4, R84 ;  /* 0x0000000495547825 */ /* 0x040fe400078e0254 */
[----:B------:R-:W-:Y:S01]  /*7a00*/  ISETP.GE.AND P2, PT, R252, R157, PT ;  /* 0x0000009dfc00720c */ /* 0x000fe20003f46270 */
[----:B------:R2:W-:Y:S01]  /*7a10*/  LDGSTS.E [R150+0x30008], desc[UR38][R20.64], P5 ;  /* 0x3000800014967fae */ /* 0x0005e2000a9a1026 */
[----:B------:R-:W-:Y:S02]  /*7a20*/  IMAD.WIDE R80, R149, 0x4, R80 ;  /* 0x0000000495507825 */ /* 0x000fe400078e0250 */
[----:B------:R-:W-:Y:S02]  /*7a30*/  SEL R146, R146, RZ, !P2 ;  /* 0x000000ff92927207 */ /* 0x000fe40005000000 */
[----:B------:R-:W-:Y:S01]  /*7a40*/  ISETP.GT.AND P2, PT, R153, 0x3f, PT ;  /* 0x0000003f9900780c */ /* 0x000fe20003f44270 */
[----:B------:R-:W-:Y:S01]  /*7a50*/  IMAD.WIDE R76, R149, 0x4, R76 ;  /* 0x00000004954c7825 */ /* 0x000fe200078e024c */
[----:B------:R-:W-:-:S02]  /*7a60*/  ISETP.NE.U32.AND P1, PT, R146, RZ, PT ;  /* 0x000000ff9200720c */ /* 0x000fc40003f25070 */
[----:B------:R-:W-:Y:S01]  /*7a70*/  SEL R2, R148, RZ, P2 ;  /* 0x000000ff94027207 */ /* 0x000fe20001000000 */
[----:B------:R-:W-:Y:S01]  /*7a80*/  IMAD.WIDE R34, R149, 0x4, R34 ;  /* 0x0000000495227825 */ /* 0x000fe200078e0222 */
[----:B------:R-:W-:-:S03]  /*7a90*/  SEL R148, RZ, 0x4, P6 ;  /* 0x00000004ff947807 */ /* 0x000fc60003000000 */
[----:B------:R1:W-:Y:S01]  /*7aa0*/  STL [R1+0xf4], R2 ;  /* 0x0000f40201007387 */ /* 0x0003e20000100800 */
[----:B------:R-:W-:Y:S01]  /*7ab0*/  SEL R146, R148, RZ, P2 ;  /* 0x000000ff94927207 */ /* 0x000fe20001000000 */
[C---:B------:R-:W-:Y:S02]  /*7ac0*/  IMAD.WIDE R8, R149.reuse, 0x4, R8 ;  /* 0x0000000495087825 */ /* 0x040fe400078e0208 */
[----:B------:R2:W-:Y:S02]  /*7ad0*/  STL [R1+0x470], R0 ;  /* 0x0004700001007387 */ /* 0x0005e40000100800 */
[C---:B------:R-:W-:Y:S02]  /*7ae0*/  IMAD.WIDE R30, R149.reuse, 0x4, R30 ;  /* 0x00000004951e7825 */ /* 0x040fe400078e021e */
[----:B------:R-:W-:Y:S01]  /*7af0*/  STL [R1+0xf0], R146 ;  /* 0x0000f09201007387 */ /* 0x000fe20000100800 */
[----:B-1----:R-:W-:Y:S01]  /*7b00*/  LOP3.LUT R2, R0, 0x70, RZ, 0x3c, !PT ;  /* 0x0000007000027812 */ /* 0x002fe200078e3cff */
[----:B------:R-:W-:-:S02]  /*7b10*/  IMAD.WIDE R28, R149, 0x4, R28 ;  /* 0x00000004951c7825 */ /* 0x000fc400078e021c */
[----:B------:R-:W-:Y:S02]  /*7b20*/  STL.64 [R1+0x110], R84 ;  /* 0x0001105401007387 */ /* 0x000fe40000100a00 */
[C---:B------:R-:W-:Y:S02]  /*7b30*/  IMAD.WIDE R10, R149.reuse, 0x4, R10 ;  /* 0x00000004950a7825 */ /* 0x040fe400078e020a */
[----:B------:R-:W-:Y:S02]  /*7b40*/  STL.64 [R1+0x118], R80 ;  /* 0x0001185001007387 */ /* 0x000fe40000100a00 */
[----:B--2---:R-:W-:Y:S02]  /*7b50*/  VIADD R0, R2, UR26 ;  /* 0x0000001a02007c36 */ /* 0x004fe40008000000 */
[----:B------:R-:W-:Y:S01]  /*7b60*/  STL.64 [R1+0x88], R76 ;  /* 0x0000884c01007387 */ /* 0x000fe20000100a00 */
[----:B------:R-:W-:-:S03]  /*7b70*/  IMAD.WIDE R24, R149, 0x4, R24 ;  /* 0x0000000495187825 */ /* 0x000fc600078e0218 */
[----:B------:R-:W-:Y:S01]  /*7b80*/  STL.64 [R1+0x80], R34 ;  /* 0x0000802201007387 */ /* 0x000fe20000100a00 */
[----:B------:R-:W-:-:S03]  /*7b90*/  IMAD.WIDE R12, R149, 0x4, R12 ;  /* 0x00000004950c7825 */ /* 0x000fc600078e020c */
[----:B------:R-:W-:Y:S01]  /*7ba0*/  STL [R1+0x474], R9 ;  /* 0x0004740901007387 */ /* 0x000fe20000100800 */
[----:B---3--:R-:W-:-:S03]  /*7bb0*/  IMAD.WIDE R14, R149, 0x4, R14 ;  /* 0x00000004950e7825 */ /* 0x008fc600078e020e */
[----:B------:R1:W-:Y:S01]  /*7bc0*/  STL.64 [R1+0x90], R30 ;  /* 0x0000901e01007387 */ /* 0x0003e20000100a00 */
[----:B----4-:R-:W-:-:S03]  /*7bd0*/  IMAD.WIDE R16, R149, 0x4, R16 ;  /* 0x0000000495107825 */ /* 0x010fc600078e0210 */
[----:B------:R2:W-:Y:S01]  /*7be0*/  STL.64 [R1+0xa0], R28 ;  /* 0x0000a01c01007387 */ /* 0x0005e20000100a00 */
[----:B------:R-:W-:-:S03]  /*7bf0*/  IMAD.WIDE R18, R149, 0x4, R18 ;  /* 0x0000000495127825 */ /* 0x000fc600078e0212 */
[----:B------:R-:W-:Y:S01]  /*7c00*/  STL.64 [R1+0x458], R10 ;  /* 0x0004580a01007387 */ /* 0x000fe20000100a00 */
[----:B------:R-:W-:-:S03]  /*7c10*/  IMAD.WIDE R20, R149, 0x4, R20 ;  /* 0x0000000495147825 */ /* 0x000fc600078e0214 */
[----:B------:R3:W-:Y:S01]  /*7c20*/  STL.64 [R1+0x98], R24 ;  /* 0x0000981801007387 */ /* 0x0007e20000100a00 */
[----:B-1----:R-:W-:Y:S02]  /*7c30*/  IMAD R30, R145, UR4, RZ ;  /* 0x00000004911e7c24 */ /* 0x002fe4000f8e02ff */
[----:B------:R-:W-:Y:S01]  /*7c40*/  IMAD R35, R142, UR4, RZ ;  /* 0x000000048e237c24 */ /* 0x000fe2000f8e02ff */
[----:B------:R1:W-:Y:S01]  /*7c50*/  LDGSTS.E [R0+0x30000], desc[UR38][R22.64], P3 ;  /* 0x3000000016007fae */ /* 0x0003e200099a1026 */
[----:B--2---:R-:W-:Y:S02]  /*7c60*/  IMAD R28, R144, UR4, RZ ;  /* 0x00000004901c7c24 */ /* 0x004fe4000f8e02ff */
[----:B------:R-:W-:Y:S01]  /*7c70*/  IMAD R34, R141, UR4, RZ ;  /* 0x000000048d227c24 */ /* 0x000fe2000f8e02ff */
[----:B------:R2:W-:Y:S01]  /*7c80*/  STL.64 [R1+0x468], R12 ;  /* 0x0004680c01007387 */ /* 0x0005e20000100a00 */
[----:B------:R-:W-:Y:S02]  /*7c90*/  IMAD R150, R124, UR4, RZ ;  /* 0x000000047c967c24 */ /* 0x000fe4000f8e02ff */
[----:B------:R-:W-:Y:S01]  /*7ca0*/  IMAD R148, R122, UR4, RZ ;  /* 0x000000047a947c24 */ /* 0x000fe2000f8e02ff */
[----:B------:R-:W-:Y:S01]  /*7cb0*/  STL.64 [R1+0x410], R14 ;  /* 0x0004100e01007387 */ /* 0x000fe20000100a00 */
[----:B---3--:R-:W-:-:S03]  /*7cc0*/  IMAD.WIDE R24, R149, 0x4, R26 ;  /* 0x0000000495187825 */ /* 0x008fc600078e021a */
[----:B------:R-:W-:Y:S01]  /*7cd0*/  STL.64 [R1+0x418], R16 ;  /* 0x0004181001007387 */ /* 0x000fe20000100a00 */
[----:B-1----:R-:W-:-:S03]  /*7ce0*/  IMAD.WIDE R22, R149, 0x4, R22 ;  /* 0x0000000495167825 */ /* 0x002fc600078e0216 */
[----:B------:R1:W-:Y:S01]  /*7cf0*/  STL.64 [R1+0x420], R18 ;  /* 0x0004201201007387 */ /* 0x0003e20000100a00 */
[----:B------:R-:W-:Y:S02]  /*7d00*/  IMAD R146, R120, UR4, RZ ;  /* 0x0000000478927c24 */ /* 0x000fe4000f8e02ff */
[----:B------:R-:W-:Y:S01]  /*7d10*/  IMAD R9, R117, UR4, RZ ;  /* 0x0000000475097c24 */ /* 0x000fe2000f8e02ff */
[----:B------:R3:W-:Y:S01]  /*7d20*/  STL.64 [R1+0x428], R20 ;  /* 0x0004281401007387 */ /* 0x0007e20000100a00 */
[----:B--2---:R-:W-:Y:S02]  /*7d30*/  IMAD R13, R112, UR4, RZ ;  /* 0x00000004700d7c24 */ /* 0x004fe4000f8e02ff */
[----:B------:R-:W-:Y:S01]  /*7d40*/  IMAD R12, R110, UR4, RZ ;  /* 0x000000046e0c7c24 */ /* 0x000fe2000f8e02ff */
[----:B------:R2:W-:Y:S01]  /*7d50*/  STL.64 [R1+0x430], R22 ;  /* 0x0004301601007387 */ /* 0x0005e20000100a00 */
[----:B------:R-:W-:Y:S02]  /*7d60*/  IMAD R11, R109, UR4, RZ ;  /* 0x000000046d0b7c24 */ /* 0x000fe4000f8e02ff */
[----:B------:R-:W-:Y:S01]  /*7d70*/  IMAD R10, R108, UR4, RZ ;  /* 0x000000046c0a7c24 */ /* 0x000fe2000f8e02ff */
[----:B------:R4:W-:Y:S01]  /*7d80*/  STL.64 [R1+0x438], R24 ;  /* 0x0004381801007387 */ /* 0x0009e20000100a00 */
[----:B------:R-:W-:-:S02]  /*7d90*/  IMAD R2, R106, UR4, RZ ;  /* 0x000000046a027c24 */ /* 0x000fc4000f8e02ff */
[----:B-1----:R-:W-:Y:S01]  /*7da0*/  IMAD R19, R98, UR4, RZ ;  /* 0x0000000462137c24 */ /* 0x002fe2000f8e02ff */
[----:B------:R1:W-:Y:S01]  /*7db0*/  STL [R1+0x17c], R30 ;  /* 0x00017c1e01007387 */ /* 0x0003e20000100800 */
[----:B---3--:R-:W-:Y:S02]  /*7dc0*/  IMAD R21, R101, UR4, RZ ;  /* 0x0000000465157c24 */ /* 0x008fe4000f8e02ff */
[----:B------:R-:W-:Y:S01]  /*7dd0*/  IMAD R20, R100, UR4, RZ ;  /* 0x0000000464147c24 */ /* 0x000fe2000f8e02ff */
[----:B------:R-:W-:Y:S01]  /*7de0*/  STL [R1+0x184], R28 ;  /* 0x0001841c01007387 */ /* 0x000fe20000100800 */
[----:B--2---:R-:W-:Y:S02]  /*7df0*/  IMAD R23, R104, UR4, RZ ;  /* 0x0000000468177c24 */ /* 0x004fe4000f8e02ff */
[----:B------:R-:W-:Y:S01]  /*7e00*/  IMAD R22, R102, UR4, RZ ;  /* 0x0000000466167c24 */ /* 0x000fe2000f8e02ff */
[----:B------:R-:W-:Y:S01]  /*7e10*/  STL [R1+0x364], R35 ;  /* 0x0003642301007387 */ /* 0x000fe20000100800 */
[----:B----4-:R-:W-:-:S02]  /*7e20*/  IMAD R25, R113, UR4, RZ ;  /* 0x0000000471197c24 */ /* 0x010fc4000f8e02ff */
[----:B------:R-:W-:Y:S01]  /*7e30*/  IMAD R24, R105, UR4, RZ ;  /* 0x0000000469187c24 */ /* 0x000fe2000f8e02ff */
[----:B------:R2:W-:Y:S01]  /*7e40*/  STL [R1+0x360], R34 ;  /* 0x0003602201007387 */ /* 0x0005e20000100800 */
[----:B------:R-:W-:Y:S02]  /*7e50*/  IMAD R18, R97, UR4, RZ ;  /* 0x0000000461127c24 */ /* 0x000fe4000f8e02ff */
[----:B------:R-:W-:Y:S01]  /*7e60*/  IMAD R17, R96, UR4, RZ ;  /* 0x0000000460117c24 */ /* 0x000fe2000f8e02ff */
[----:B------:R-:W-:Y:S01]  /*7e70*/  STL [R1+0x35c], R140 ;  /* 0x00035c8c01007387 */ /* 0x000fe20000100800 */
[----:B------:R-:W-:Y:S02]  /*7e80*/  IMAD R16, R94, UR4, RZ ;  /* 0x000000045e107c24 */ /* 0x000fe4000f8e02ff */
[----:B------:R-:W-:Y:S01]  /*7e90*/  IMAD R15, R93, UR4, RZ ;  /* 0x000000045d0f7c24 */ /* 0x000fe2000f8e02ff */
[----:B------:R3:W-:Y:S01]  /*7ea0*/  STL [R1+0x358], R138 ;  /* 0x0003588a01007387 */ /* 0x0007e20000100800 */
[----:B------:R-:W-:-:S02]  /*7eb0*/  IMAD R14, R92, UR4, RZ ;  /* 0x000000045c0e7c24 */ /* 0x000fc4000f8e02ff */
[----:B------:R-:W-:Y:S01]  /*7ec0*/  IMAD R90, R90, UR4, RZ ;  /* 0x000000045a5a7c24 */ /* 0x000fe2000f8e02ff */
[----:B------:R-:W-:Y:S01]  /*7ed0*/  STL [R1+0x354], R137 ;  /* 0x0003548901007387 */ /* 0x000fe20000100800 */
        /* <DEDUP_REMOVED lines=11> */
[----:B------:R1:W-:Y:S01]  /*7f90*/  STL [R1+0x344], R160 ;  /* 0x000344a001007387 */ /* 0x0003e20000100800 */
        /* <DEDUP_REMOVED lines=11> */
[----:B------:R-:W-:Y:S01]  /*8050*/  STL [R1+0x334], R154 ;  /* 0x0003349a01007387 */ /* 0x000fe20000100800 */
        /* <DEDUP_REMOVED lines=20> */
[----:B------:R1:W-:Y:S01]  /*81a0*/  STL [R1+0x318], R9 ;  /* 0x0003180901007387 */ /* 0x0003e20000100800 */
[----:B------:R-:W-:Y:S02]  /*81b0*/  IMAD R162, R71, UR4, RZ ;  /* 0x0000000447a27c24 */ /* 0x000fe4000f8e02ff */
[----:B------:R-:W-:Y:S01]  /*81c0*/  IMAD R164, R73, UR4, RZ ;  /* 0x0000000449a47c24 */ /* 0x000fe2000f8e02ff */
[----:B------:R-:W-:Y:S01]  /*81d0*/  STL [R1+0x314], R116 ;  /* 0x0003147401007387 */ /* 0x000fe20000100800 */
        /* <DEDUP_REMOVED lines=35> */
[----:B------:R2:W-:Y:S01]  /*8410*/  LDGSTS.E [R0+0x30008], desc[UR38][R26.64], P4 ;  /* 0x300080001a007fae */ /* 0x0005e2000a1a1026 */
[----:B------:R-:W-:-:S03]  /*8420*/  LEA R242, P4, R30, R240, 0x2 ;  /* 0x000000f01ef27211 */ /* 0x000fc600078810ff */
[----:B------:R-:W-:Y:S01]  /*8430*/  STL [R1+0x2e4], R20 ;  /* 0x0002e41401007387 */ /* 0x000fe20000100800 */
[-C--:B------:R-:W-:Y:S02]  /*8440*/  LEA.HI.X.SX32 R243, R30, R3.reuse, 0x2, P4 ;  /* 0x000000031ef37211 */ /* 0x080fe400020f16ff */
[CC--:B-1----:R-:W-:Y:S01]  /*8450*/  LEA R30, P4, R34.reuse, R240.reuse, 0x2 ;  /* 0x000000f0221e7211 */ /* 0x0c2fe200078810ff */
[----:B------:R-:W-:Y:S03]  /*8460*/  STL [R1+0x2e0], R19 ;  /* 0x0002e01301007387 */ /* 0x000fe60000100800 */
[-C--:B------:R-:W-:Y:S01]  /*8470*/  LEA.HI.X.SX32 R31, R34, R3.reuse, 0x2, P4 ;  /* 0x00000003221f7211 */ /* 0x080fe200020f16ff */
[----:B------:R-:W-:Y:S01]  /*8480*/  STL [R1+0x2dc], R18 ;  /* 0x0002dc1201007387 */ /* 0x000fe20000100800 */
[-C--:B--2---:R-:W-:Y:S01]  /*8490*/  LEA R26, P3, R28, R240.reuse, 0x2 ;  /* 0x000000f01c1a7211 */ /* 0x084fe200078610ff */
[----:B------:R-:W-:Y:S01]  /*84a0*/  IMAD R0, R62, UR4, RZ ;  /* 0x000000043e007c24 */ /* 0x000fe2000f8e02ff */
[----:B------:R-:W-:Y:S01]  /*84b0*/  LEA R34, P4, R138, R240, 0x2 ;  /* 0x000000f08a227211 */ /* 0x000fe200078810ff */
[----:B------:R-:W-:Y:S01]  /*84c0*/  STL [R1+0x2d8], R17 ;  /* 0x0002d81101007387 */ /* 0x000fe20000100800 */
[----:B------:R-:W-:-:S02]  /*84d0*/  LEA.HI.X.SX32 R27, R28, R3, 0x2, P3 ;  /* 0x000000031c1b7211 */ /* 0x000fc400018f16ff */
[CC--:B------:R-:W-:Y:S01]  /*84e0*/  LEA R28, P3, R35.reuse, R240.reuse, 0x2 ;  /* 0x000000f0231c7211 */ /* 0x0c0fe200078610ff */
[----:B------:R-:W-:Y:S03]  /*84f0*/  STL [R1+0x2d4], R16 ;  /* 0x0002d41001007387 */ /* 0x000fe60000100800 */
[-C--:B------:R-:W-:Y:S01]  /*8500*/  LEA.HI.X.SX32 R29, R35, R3.reuse, 0x2, P3 ;  /* 0x00000003231d7211 */ /* 0x080fe200018f16ff */
[----:B------:R-:W-:Y:S01]  /*8510*/  STL [R1+0x2d0], R15 ;  /* 0x0002d00f01007387 */ /* 0x000fe20000100800 */
[-C--:B------:R-:W-:Y:S02]  /*8520*/  LEA R32, P3, R140, R240.reuse, 0x2 ;  /* 0x000000f08c207211 */ /* 0x080fe400078610ff */
[-C--:B------:R-:W-:Y:S01]  /*8530*/  LEA.HI.X.SX32 R35, R138, R3.reuse, 0x2, P4 ;  /* 0x000000038a237211 */ /* 0x080fe200020f16ff */
[----:B------:R-:W-:Y:S01]  /*8540*/  STL [R1+0x2cc], R14 ;  /* 0x0002cc0e01007387 */ /* 0x000fe20000100800 */
[-C--:B------:R-:W-:Y:S01]  /*8550*/  LEA.HI.X.SX32 R33, R140, R3.reuse, 0x2, P3 ;  /* 0x000000038c217211 */ /* 0x080fe200018f16ff */
[----:B---3--:R-:W-:Y:S01]  /*8560*/  IMAD R138, R47, UR4, RZ ;  /* 0x000000042f8a7c24 */ /* 0x008fe2000f8e02ff */
[-C--:B------:R-:W-:Y:S01]  /*8570*/  LEA R246, P3, R137, R240.reuse, 0x2 ;  /* 0x000000f089f67211 */ /* 0x080fe200078610ff */
[----:B------:R-:W-:Y:S01]  /*8580*/  STL [R1+0x2c8], R90 ;  /* 0x0002c85a01007387 */ /* 0x000fe20000100800 */
[-C--:B------:R-:W-:Y:S01]  /*8590*/  LEA R36, P4, R136, R240.reuse, 0x2 ;  /* 0x000000f088247211 */ /* 0x080fe200078810ff */
[----:B------:R-:W-:Y:S01]  /*85a0*/  IMAD R140, R49, UR4, RZ ;  /* 0x00000004318c7c24 */ /* 0x000fe2000f8e02ff */
[----:B------:R-:W-:Y:S01]  /*85b0*/  LEA.HI.X.SX32 R247, R137, R3, 0x2, P3 ;  /* 0x0000000389f77211 */ /* 0x000fe200018f16ff */
[----:B------:R-:W-:Y:S01]  /*85c0*/  STL [R1+0x2c4], R77 ;  /* 0x0002c44d01007387 */ /* 0x000fe20000100800 */
[----:B------:R-:W-:-:S02]  /*85d0*/  LEA R248, P3, R134, R240, 0x2 ;  /* 0x000000f086f87211 */ /* 0x000fc400078610ff */
[-C--:B------:R-:W-:Y:S01]  /*85e0*/  LEA.HI.X.SX32 R37, R136, R3.reuse, 0x2, P4 ;  /* 0x0000000388257211 */ /* 0x080fe200020f16ff */
[----:B------:R-:W-:Y:S01]  /*85f0*/  STL [R1+0x2c0], R76 ;  /* 0x0002c04c01007387 */ /* 0x000fe20000100800 */
[-C--:B------:R-:W-:Y:S01]  /*8600*/  LEA.HI.X.SX32 R249, R134, R3.reuse, 0x2, P3 ;  /* 0x0000000386f97211 */ /* 0x080fe200018f16ff */
[----:B----4-:R-:W-:Y:S01]  /*8610*/  IMAD R134, R43, UR4, RZ ;  /* 0x000000042b867c24 */ /* 0x010fe2000f8e02ff */
[CC--:B------:R-:W-:Y:S01]  /*8620*/  LEA R250, P3, R160.reuse, R240.reuse, 0x2 ;  /* 0x000000f0a0fa7211 */ /* 0x0c0fe200078610ff */
[----:B------:R-:W-:Y:S01]  /*8630*/  STL [R1+0x2bc], R81 ;  /* 0x0002bc5101007387 */ /* 0x000fe20000100800 */
[----:B------:R-:W-:Y:S01]  /*8640*/  IMAD R136, R45, UR4, RZ ;  /* 0x000000042d887c24 */ /* 0x000fe2000f8e02ff */
[-C--:B------:R-:W-:Y:S02]  /*8650*/  LEA R38, P4, R133, R240.reuse, 0x2 ;  /* 0x000000f085267211 */ /* 0x080fe400078810ff */
[----:B------:R-:W-:Y:S01]  /*8660*/  STL [R1+0x2b8], R80 ;  /* 0x0002b85001007387 */ /* 0x000fe20000100800 */
[-C--:B------:R-:W-:Y:S01]  /*8670*/  LEA.HI.X.SX32 R251, R160, R3.reuse, 0x2, P3 ;  /* 0x00000003a0fb7211 */ /* 0x080fe200018f16ff */
[----:B------:R-:W-:Y:S01]  /*8680*/  IMAD R160, R69, UR4, RZ ;  /* 0x0000000445a07c24 */ /* 0x000fe2000f8e02ff */
[----:B------:R-:W-:Y:S01]  /*8690*/  LEA.HI.X.SX32 R39, R133, R3, 0x2, P4 ;  /* 0x0000000385277211 */ /* 0x000fe200020f16ff */
[----:B------:R-:W-:Y:S01]  /*86a0*/  STL [R1+0x2b4], R85 ;  /* 0x0002b45501007387 */ /* 0x000fe20000100800 */
[----:B------:R-:W-:-:S03]  /*86b0*/  LEA R40, P4, R158, R240, 0x2 ;  /* 0x000000f09e287211 */ /* 0x000fc600078810ff */
[----:B------:R-:W-:Y:S01]  /*86c0*/  STL [R1+0x2b0], R84 ;  /* 0x0002b05401007387 */ /* 0x000fe20000100800 */
[-C--:B------:R-:W-:Y:S01]  /*86d0*/  LEA.HI.X.SX32 R41, R158, R3.reuse, 0x2, P4 ;  /* 0x000000039e297211 */ /* 0x080fe200020f16ff */
[----:B------:R-:W-:Y:S01]  /*86e0*/  IMAD R158, R67, UR4, RZ ;  /* 0x00000004439e7c24 */ /* 0x000fe2000f8e02ff */
[CC--:B------:R-:W-:Y:S01]  /*86f0*/  LEA R42, P4, R156.reuse, R240.reuse, 0x2 ;  /* 0x000000f09c2a7211 */ /* 0x0c0fe200078810ff */
[----:B------:R-:W-:Y:S03]  /*8700*/  STL [R1+0x2ac], R182 ;  /* 0x0002acb601007387 */ /* 0x000fe60000100800 */
[----:B------:R-:W-:Y:S01]  /*8710*/  LEA.HI.X.SX32 R43, R156, R3, 0x2, P4 ;  /* 0x000000039c2b7211 */ /* 0x000fe200020f16ff */
[----:B------:R-:W-:Y:S01]  /*8720*/  STL [R1+0x2a4], R172 ;  /* 0x0002a4ac01007387 */ /* 0x000fe20000100800 */
[----:B------:R-:W-:Y:S01]  /*8730*/  LEA R44, P4, R125, R240, 0x2 ;  /* 0x000000f07d2c7211 */ /* 0x000fe200078810ff */
[----:B------:R-:W-:-:S02]  /*8740*/  IMAD R156, R65, UR4, RZ ;  /* 0x00000004419c7c24 */ /* 0x000fc4000f8e02ff */
[----:B------:R-:W-:Y:S01]  /*8750*/  STL [R1+0x2a0], R181 ;  /* 0x0002a0b501007387 */ /* 0x000fe20000100800 */
[-C--:B------:R-:W-:Y:S02]  /*8760*/  LEA.HI.X.SX32 R45, R125, R3.reuse, 0x2, P4 ;  /* 0x000000037d2d7211 */ /* 0x080fe400020f16ff */
[CC--:B------:R-:W-:Y:S01]  /*8770*/  LEA R46, P4, R148.reuse, R240.reuse, 0x2 ;  /* 0x000000f0942e7211 */ /* 0x0c0fe200078810ff */
[----:B------:R-:W-:Y:S03]  /*8780*/  STL [R1+0x29c], R174 ;  /* 0x00029cae01007387 */ /* 0x000fe60000100800 */
[----:B------:R-:W-:Y:S01]  /*8790*/  LEA.HI.X.SX32 R47, R148, R3, 0x2, P4 ;  /* 0x00000003942f7211 */ /* 0x000fe200020f16ff */
[----:B------:R-:W-:Y:S01]  /*87a0*/  STL [R1+0x298], R180 ;  /* 0x000298b401007387 */ /* 0x000fe20000100800 */
[----:B------:R-:W-:Y:S01]  /*87b0*/  LEA R48, P4, R146, R240, 0x2 ;  /* 0x000000f092307211 */ /* 0x000fe200078810ff */
[----:B------:R-:W-:-:S02]  /*87c0*/  IMAD R148, R57, UR4, RZ ;  /* 0x0000000439947c24 */ /* 0x000fc4000f8e02ff */
        /* <DEDUP_REMOVED lines=15> */
[----:B------:R-:W-:-:S03]  /*88c0*/  LEA R56, P4, R11, R240, 0x2 ;  /* 0x000000f00b387211 */ /* 0x000fc600078810ff */
[----:B------:R-:W-:Y:S01]  /*88d0*/  STL [R1+0x27c], R165 ;  /* 0x00027ca501007387 */ /* 0x000fe20000100800 */
[----:B------:R-:W-:Y:S02]  /*88e0*/  LEA.HI.X.SX32 R57, R11, R3, 0x2, P4 ;  /* 0x000000030b397211 */ /* 0x000fe400020f16ff */
[-C--:B------:R-:W-:Y:S01]  /*88f0*/  LEA R58, P4, R2, R240.reuse, 0x2 ;  /* 0x000000f0023a7211 */ /* 0x080fe200078810ff */
[----:B------:R-:W-:Y:S04]  /*8900*/  STL [R1+0x278], R161 ;  /* 0x000278a101007387 */ /* 0x000fe80000100800 */
[----:B------:R-:W-:Y:S04]  /*8910*/  STL [R1+0x274], R157 ;  /* 0x0002749d01007387 */ /* 0x000fe80000100800 */
[----:B------:R-:W-:Y:S04]  /*8920*/  STL [R1+0x270], R153 ;  /* 0x0002709901007387 */ /* 0x000fe80000100800 */
[----:B------:R1:W-:Y:S04]  /*8930*/  STL.64 [R1+0x4d0], R26 ;  /* 0x0004d01a01007387 */ /* 0x0003e80000100a00 */
[----:B------:R-:W-:Y:S04]  /*8940*/  STL [R1+0x26c], R152 ;  /* 0x00026c9801007387 */ /* 0x000fe80000100800 */
[----:B------:R-:W-:Y:S01]  /*8950*/  STL [R1+0x268], R149 ;  /* 0x0002689501007387 */ /* 0x000fe20000100800 */
[----:B-1----:R-:W-:-:S03]  /*8960*/  LEA R26, P3, R129, R240, 0x2 ;  /* 0x000000f0811a7211 */ /* 0x002fc600078610ff */
[----:B------:R-:W-:Y:S01]  /*8970*/  STL [R1+0x264], R120 ;  /* 0x0002647801007387 */ /* 0x000fe20000100800 */
[----:B------:R-:W-:-:S03]  /*8980*/  LEA.HI.X.SX32 R27, R129, R3, 0x2, P3 ;  /* 0x00000003811b7211 */ /* 0x000fc600018f16ff */
[----:B------:R-:W-:Y:S04]  /*8990*/  STL [R1+0x4d8], R243 ;  /* 0x0004d8f301007387 */ /* 0x000fe80000100800 */
[----:B------:R-:W-:Y:S04]  /*89a0*/  STL [R1+0x260], R122 ;  /* 0x0002607a01007387 */ /* 0x000fe80000100800 */
[----:B------:R-:W-:Y:S04]  /*89b0*/  STL [R1+0x25c], R124 ;  /* 0x00025c7c01007387 */ /* 0x000fe80000100800 */
[----:B------:R-:W-:Y:S04]  /*89c0*/  STL [R1+0x258], R126 ;  /* 0x0002587e01007387 */ /* 0x000fe80000100800 */
[----:B------:R-:W-:Y:S04]  /*89d0*/  STL [R1+0x254], R128 ;  /* 0x0002548001007387 */ /* 0x000fe80000100800 */
[----:B------:R-:W-:Y:S04]  /*89e0*/  STL [R1+0x250], R130 ;  /* 0x0002508201007387 */ /* 0x000fe80000100800 */
[----:B------:R-:W-:Y:S04]  /*89f0*/  STL [R1+0x24c], R132 ;  /* 0x00024c8401007387 */ /* 0x000fe80000100800 */
[----:B------:R1:W-:Y:S04]  /*8a00*/  STL.64 [R1], R26 ;  /* 0x0000001a01007387 */ /* 0x0003e80000100a00 */
[----:B------:R-:W-:Y:S01]  /*8a10*/  STL [R1+0x248], R134 ;  /* 0x0002488601007387 */ /* 0x000fe20000100800 */
[----:B------:R-:W-:-:S03]  /*8a20*/  LOP3.LUT R245, R245, 0xfffff7ff, RZ, 0xc0, !PT ;  /* 0xfffff7fff5f57812 */ /* 0x000fc600078ec0ff */
[----:B------:R-:W0:Y:S01]  /*8a30*/  LDGDEPBAR ;  /* 0x00000000000079af */ /* 0x000e220000000000 */
[----:B-1----:R-:W-:-:S04]  /*8a40*/  LEA R26, P3, R154, R240, 0x2 ;  /* 0x000000f09a1a7211 */ /* 0x002fc800078610ff */
[----:B------:R-:W-:Y:S01]  /*8a50*/  LEA.HI.X.SX32 R27, R154, R3, 0x2, P3 ;  /* 0x000000039a1b7211 */ /* 0x000fe200018f16ff */
[----:B------:R-:W-:-:S04]  /*8a60*/  IMAD R154, R63, UR4, RZ ;  /* 0x000000043f9a7c24 */ /* 0x000fc8000f8e02ff */
[----:B------:R1:W-:Y:S04]  /*8a70*/  STL.64 [R1+0x8], R26 ;  /* 0x0000081a01007387 */ /* 0x0003e80000100a00 */
[----:B------:R-:W-:Y:S01]  /*8a80*/  STL [R1+0x244], R136 ;  /* 0x0002448801007387 */ /* 0x000fe20000100800 */
[----:B-1----:R-:W-:-:S04]  /*8a90*/  LEA R26, P3, R150, R240, 0x2 ;  /* 0x000000f0961a7211 */ /* 0x002fc800078610ff */
[-C--:B------:R-:W-:Y:S01]  /*8aa0*/  LEA.HI.X.SX32 R27, R150, R3.reuse, 0x2, P3 ;  /* 0x00000003961b7211 */ /* 0x080fe200018f16ff */
[----:B------:R-:W-:Y:S01]  /*8ab0*/  IMAD R150, R59, UR4, RZ ;  /* 0x000000043b967c24 */ /* 0x000fe2000f8e02ff */
[-C--:B------:R-:W-:Y:S01]  /*8ac0*/  LEA.HI.X.SX32 R59, R2, R3.reuse, 0x2, P4 ;  /* 0x00000003023b7211 */ /* 0x080fe200020f16ff */
[----:B------:R-:W-:Y:S01]  /*8ad0*/  IMAD R2, R61, UR4, RZ ;  /* 0x000000043d027c24 */ /* 0x000fe2000f8e02ff */
[CC--:B------:R-:W-:Y:S01]  /*8ae0*/  LEA R60, P4, R23.reuse, R240.reuse, 0x2 ;  /* 0x000000f0173c7211 */ /* 0x0c0fe200078810ff */
[----:B------:R1:W-:Y:S03]  /*8af0*/  STL.64 [R1+0x10], R26 ;  /* 0x0000101a01007387 */ /* 0x0003e60000100a00 */
[----:B------:R-:W-:Y:S01]  /*8b00*/  LEA.HI.X.SX32 R61, R23, R3, 0x2, P4 ;  /* 0x00000003173d7211 */ /* 0x000fe200020f16ff */
[----:B------:R-:W-:Y:S01]  /*8b10*/  STL [R1+0x240], R138 ;  /* 0x0002408a01007387 */ /* 0x000fe20000100800 */
[----:B------:R-:W-:-:S04]  /*8b20*/  LEA R62, P4, R21, R240, 0x2 ;  /* 0x000000f0153e7211 */ /* 0x000fc800078810ff */
[-C--:B------:R-:W-:Y:S02]  /*8b30*/  LEA.HI.X.SX32 R63, R21, R3.reuse, 0x2, P4 ;  /* 0x00000003153f7211 */ /* 0x080fe400020f16ff */
[-C--:B------:R-:W-:Y:S02]  /*8b40*/  LEA R64, P4, R19, R240.reuse, 0x2 ;  /* 0x000000f013407211 */ /* 0x080fe400078810ff */
[-C--:B-1----:R-:W-:Y:S02]  /*8b50*/  LEA R26, P3, R121, R240.reuse, 0x2 ;  /* 0x000000f0791a7211 */ /* 0x082fe400078610ff */
[-C--:B------:R-:W-:Y:S02]  /*8b60*/  LEA.HI.X.SX32 R65, R19, R3.reuse, 0x2, P4 ;  /* 0x0000000313417211 */ /* 0x080fe400020f16ff */
[----:B------:R-:W-:Y:S02]  /*8b70*/  LEA.HI.X.SX32 R27, R121, R3, 0x2, P3 ;  /* 0x00000003791b7211 */ /* 0x000fe400018f16ff */
[----:B------:R-:W-:-:S03]  /*8b80*/  LEA R66, P4, R17, R240, 0x2 ;  /* 0x000000f011427211 */ /* 0x000fc600078810ff */
[----:B------:R1:W-:Y:S01]  /*8b90*/  STL.64 [R1+0x18], R26 ;  /* 0x0000181a01007387 */ /* 0x0003e20000100a00 */
[-C--:B------:R-:W-:Y:S02]  /*8ba0*/  LEA.HI.X.SX32 R67, R17, R3.reuse, 0x2, P4 ;  /* 0x0000000311437211 */ /* 0x080fe400020f16ff */
[CC--:B------:R-:W-:Y:S01]  /*8bb0*/  LEA R68, P4, R15.reuse, R240.reuse, 0x2 ;  /* 0x000000f00f447211 */ /* 0x0c0fe200078810ff */
[----:B------:R-:W-:Y:S03]  /*8bc0*/  STL [R1+0x23c], R140 ;  /* 0x00023c8c01007387 */ /* 0x000fe60000100800 */
[----:B------:R-:W-:Y:S02]  /*8bd0*/  LEA.HI.X.SX32 R69, R15, R3, 0x2, P4 ;  /* 0x000000030f457211 */ /* 0x000fe400020f16ff */
[-C--:B------:R-:W-:Y:S02]  /*8be0*/  LEA R70, P4, R90, R240.reuse, 0x2 ;  /* 0x000000f05a467211 */ /* 0x080fe400078810ff */
[----:B-1----:R-:W-:-:S02]  /*8bf0*/  LEA R26, P3, R118, R240, 0x2 ;  /* 0x000000f0761a7211 */ /* 0x002fc400078610ff */
[-C--:B------:R-:W-:Y:S02]  /*8c00*/  LEA.HI.X.SX32 R71, R90, R3.reuse, 0x2, P4 ;  /* 0x000000035a477211 */ /* 0x080fe400020f16ff */
[----:B------:R-:W-:Y:S02]  /*8c10*/  LEA.HI.X.SX32 R27, R118, R3, 0x2, P3 ;  /* 0x00000003761b7211 */ /* 0x000fe400018f16ff */
[----:B------:R-:W-:-:S03]  /*8c20*/  LEA R72, P4, R76, R240, 0x2 ;  /* 0x000000f04c487211 */ /* 0x000fc600078810ff */
[----:B------:R1:W-:Y:S01]  /*8c30*/  STL.64 [R1+0x20], R26 ;  /* 0x0000201a01007387 */ /* 0x0003e20000100a00 */
[----:B------:R-:W-:Y:S02]  /*8c40*/  LEA.HI.X.SX32 R73, R76, R3, 0x2, P4 ;  /* 0x000000034c497211 */ /* 0x000fe400020f16ff */
[-C--:B------:R-:W-:Y:S01]  /*8c50*/  LEA R76, P4, R80, R240.reuse, 0x2 ;  /* 0x000000f0504c7211 */ /* 0x080fe200078810ff */
[----:B------:R-:W-:Y:S01]  /*8c60*/  STL [R1+0x238], R142 ;  /* 0x0002388e01007387 */ /* 0x000fe20000100800 */
[----:B-1----:R-:W-:-:S04]  /*8c70*/  LEA R26, P3, R116, R240, 0x2 ;  /* 0x000000f0741a7211 */ /* 0x002fc800078610ff */
[----:B------:R-:W-:-:S05]  /*8c80*/  LEA.HI.X.SX32 R27, R116, R3, 0x2, P3 ;  /* 0x00000003741b7211 */ /* 0x000fca00018f16ff */
[----:B------:R1:W-:Y:S04]  /*8c90*/  STL.64 [R1+0x28], R26 ;  /* 0x0000281a01007387 */ /* 0x0003e80000100a00 */
[----:B------:R-:W-:Y:S01]  /*8ca0*/  STL [R1+0x234], R9 ;  /* 0x0002340901007387 */ /* 0x000fe20000100800 */
[----:B-1----:R-:W-:-:S04]  /*8cb0*/  LEA R26, P3, R25, R240, 0x2 ;  /* 0x000000f0191a7211 */ /* 0x002fc800078610ff */
[----:B------:R-:W-:-:S05]  /*8cc0*/  LEA.HI.X.SX32 R27, R25, R3, 0x2, P3 ;  /* 0x00000003191b7211 */ /* 0x000fca00018f16ff */
[----:B------:R1:W-:Y:S04]  /*8cd0*/  STL.64 [R1+0x30], R26 ;  /* 0x0000301a01007387 */ /* 0x0003e80000100a00 */
[----:B------:R2:W-:Y:S04]  /*8ce0*/  STL [R1+0x230], R146 ;  /* 0x0002309201007387 */ /* 0x0005e80000100800 */
[----:B------:R3:W-:Y:S01]  /*8cf0*/  STL [R1+0x22c], R148 ;  /* 0x00022c9401007387 */ /* 0x0007e20000100800 */
[----:B-1----:R-:W-:-:S04]  /*8d00*/  LEA R26, P3, R12, R240, 0x2 ;  /* 0x000000f00c1a7211 */ /* 0x002fc800078610ff */
[----:B------:R-:W-:Y:S02]  /*8d10*/  LEA.HI.X.SX32 R27, R12, R3, 0x2, P3 ;  /* 0x000000030c1b7211 */ /* 0x000fe400018f16ff */
[----:B------:R-:W-:-:S03]  /*8d20*/  LEA R12, P3, R10, R240, 0x2 ;  /* 0x000000f00a0c7211 */ /* 0x000fc600078610ff */
[----:B------:R-:W-:Y:S01]  /*8d30*/  STL.64 [R1+0x38], R26 ;  /* 0x0000381a01007387 */ /* 0x000fe20000100a00 */
[-C--:B------:R-:W-:Y:S02]  /*8d40*/  LEA.HI.X.SX32 R13, R10, R3.reuse, 0x2, P3 ;  /* 0x000000030a0d7211 */ /* 0x080fe400018f16ff */
[CC--:B------:R-:W-:Y:S01]  /*8d50*/  LEA R10, P3, R24.reuse, R240.reuse, 0x2 ;  /* 0x000000f0180a7211 */ /* 0x0c0fe200078610ff */
[----:B------:R1:W-:Y:S03]  /*8d60*/  STL [R1+0x228], R150 ;  /* 0x0002289601007387 */ /* 0x0003e60000100800 */
[----:B------:R-:W-:Y:S01]  /*8d70*/  LEA.HI.X.SX32 R11, R24, R3, 0x2, P3 ;  /* 0x00000003180b7211 */ /* 0x000fe200018f16ff */
[----:B------:R-:W-:Y:S01]  /*8d80*/  STL.64 [R1+0x40], R12 ;  /* 0x0000400c01007387 */ /* 0x000fe20000100a00 */
[----:B------:R-:W-:-:S03]  /*8d90*/  LEA R24, P3, R22, R240, 0x2 ;  /* 0x000000f016187211 */ /* 0x000fc600078610ff */
[----:B------:R4:W-:Y:S01]  /*8da0*/  STL [R1+0x224], R2 ;  /* 0x0002240201007387 */ /* 0x0009e20000100800 */
[-C--:B------:R-:W-:Y:S02]  /*8db0*/  LEA.HI.X.SX32 R25, R22, R3.reuse, 0x2, P3 ;  /* 0x0000000316197211 */ /* 0x080fe400018f16ff */
[CC--:B------:R-:W-:Y:S01]  /*8dc0*/  LEA R22, P3, R20.reuse, R240.reuse, 0x2 ;  /* 0x000000f014167211 */ /* 0x0c0fe200078610ff */
[----:B------:R-:W-:Y:S03]  /*8dd0*/  STL.64 [R1+0x48], R10 ;  /* 0x0000480a01007387 */ /* 0x000fe60000100a00 */
[----:B------:R-:W-:Y:S01]  /*8de0*/  LEA.HI.X.SX32 R23, R20, R3, 0x2, P3 ;  /* 0x0000000314177211 */ /* 0x000fe200018f16ff */
[----:B------:R1:W-:Y:S01]  /*8df0*/  STL [R1+0x220], R154 ;  /* 0x0002209a01007387 */ /* 0x0003e20000100800 */
[----:B------:R-:W-:-:S03]  /*8e00*/  LEA R20, P3, R18, R240, 0x2 ;  /* 0x000000f012147211 */ /* 0x000fc600078610ff */
[----:B------:R1:W-:Y:S01]  /*8e10*/  STL [R1+0x21c], R156 ;  /* 0x00021c9c01007387 */ /* 0x0003e20000100800 */
[-C--:B------:R-:W-:Y:S02]  /*8e20*/  LEA.HI.X.SX32 R21, R18, R3.reuse, 0x2, P3 ;  /* 0x0000000312157211 */ /* 0x080fe400018f16ff */
[CC--:B------:R-:W-:Y:S01]  /*8e30*/  LEA R18, P3, R16.reuse, R240.reuse, 0x2 ;  /* 0x000000f010127211 */ /* 0x0c0fe200078610ff */
[----:B------:R1:W-:Y:S03]  /*8e40*/  STL [R1+0x218], R158 ;  /* 0x0002189e01007387 */ /* 0x0003e60000100800 */
[----:B------:R-:W-:Y:S01]  /*8e50*/  LEA.HI.X.SX32 R19, R16, R3, 0x2, P3 ;  /* 0x0000000310137211 */ /* 0x000fe200018f16ff */
[----:B------:R1:W-:Y:S01]  /*8e60*/  STL [R1+0x214], R160 ;  /* 0x000214a001007387 */ /* 0x0003e20000100800 */
[----:B------:R-:W-:-:S03]  /*8e70*/  LEA R16, P3, R14, R240, 0x2 ;  /* 0x000000f00e107211 */ /* 0x000fc600078610ff */
[----:B------:R1:W-:Y:S01]  /*8e80*/  STL [R1+0x210], R162 ;  /* 0x000210a201007387 */ /* 0x0003e20000100800 */
[-C--:B------:R-:W-:Y:S02]  /*8e90*/  LEA.HI.X.SX32 R17, R14, R3.reuse, 0x2, P3 ;  /* 0x000000030e117211 */ /* 0x080fe400018f16ff */
[CC--:B------:R-:W-:Y:S01]  /*8ea0*/  LEA R14, P3, R77.reuse, R240.reuse, 0x2 ;  /* 0x000000f04d0e7211 */ /* 0x0c0fe200078610ff */
[----:B------:R1:W-:Y:S03]  /*8eb0*/  STL [R1+0x20c], R164 ;  /* 0x00020ca401007387 */ /* 0x0003e60000100800 */
[-C--:B------:R-:W-:Y:S01]  /*8ec0*/  LEA.HI.X.SX32 R15, R77, R3.reuse, 0x2, P3 ;  /* 0x000000034d0f7211 */ /* 0x080fe200018f16ff */
[----:B------:R1:W-:Y:S01]  /*8ed0*/  STL [R1+0x208], R166 ;  /* 0x000208a601007387 */ /* 0x0003e20000100800 */
[C---:B------:R-:W-:Y:S02]  /*8ee0*/  LEA R74, P3, R81.reuse, R240, 0x2 ;  /* 0x000000f0514a7211 */ /* 0x040fe400078610ff */
[-C--:B------:R-:W-:Y:S01]  /*8ef0*/  LEA.HI.X.SX32 R77, R80, R3.reuse, 0x2, P4 ;  /* 0x00000003504d7211 */ /* 0x080fe200020f16ff */
[----:B------:R1:W-:Y:S01]  /*8f00*/  STL [R1+0x204], R168 ;  /* 0x000204a801007387 */ /* 0x0003e20000100800 */
[----:B------:R-:W-:-:S02]  /*8f10*/  LEA.HI.X.SX32 R75, R81, R3, 0x2, P3 ;  /* 0x00000003514b7211 */ /* 0x000fc400018f16ff */
[CC--:B------:R-:W-:Y:S01]  /*8f20*/  LEA R78, P3, R85.reuse, R240.reuse, 0x2 ;  /* 0x000000f0554e7211 */ /* 0x0c0fe200078610ff */
[----:B------:R1:W-:Y:S01]  /*8f30*/  STL [R1+0x200], R170 ;  /* 0x000200aa01007387 */ /* 0x0003e20000100800 */
[-C--:B------:R-:W-:Y:S02]  /*8f40*/  LEA R80, P4, R84, R240.reuse, 0x2 ;  /* 0x000000f054507211 */ /* 0x080fe400078810ff */
[-C--:B------:R-:W-:Y:S02]  /*8f50*/  LEA.HI.X.SX32 R79, R85, R3.reuse, 0x2, P3 ;  /* 0x00000003554f7211 */ /* 0x080fe400018f16ff */
[-C--:B------:R-:W-:Y:S02]  /*8f60*/  LEA R82, P3, R182, R240.reuse, 0x2 ;  /* 0x000000f0b6527211 */ /* 0x080fe400078610ff */
[----:B------:R-:W-:Y:S02]  /*8f70*/  LEA.HI.X.SX32 R81, R84, R3, 0x2, P4 ;  /* 0x0000000354517211 */ /* 0x000fe400020f16ff */
[----:B------:R-:W-:-:S02]  /*8f80*/  LEA R84, P4, R172, R240, 0x2 ;  /* 0x000000f0ac547211 */ /* 0x000fc400078810ff */
[-C--:B------:R-:W-:Y:S01]  /*8f90*/  LEA.HI.X.SX32 R83, R182, R3.reuse, 0x2, P3 ;  /* 0x00000003b6537211 */ /* 0x080fe200018f16ff */
[----:B------:R-:W-:Y:S01]  /*8fa0*/  IMAD R182, R107, UR4, RZ ;  /* 0x000000046bb67c24 */ /* 0x000fe2000f8e02ff */
[-C--:B------:R-:W-:Y:S02]  /*8fb0*/  LEA R86, P3, R181, R240.reuse, 0x2 ;  /* 0x000000f0b5567211 */ /* 0x080fe400078610ff */
[-C--:B------:R-:W-:Y:S01]  /*8fc0*/  LEA.HI.X.SX32 R85, R172, R3.reuse, 0x2, P4 ;  /* 0x00000003ac557211 */ /* 0x080fe200020f16ff */
[----:B------:R-:W-:Y:S01]  /*8fd0*/  IMAD R172, R87, UR4, RZ ;  /* 0x0000000457ac7c24 */ /* 0x000fe2000f8e02ff */
[-C--:B------:R-:W-:Y:S02]  /*8fe0*/  LEA R88, P4, R174, R240.reuse, 0x2 ;  /* 0x000000f0ae587211 */ /* 0x080fe400078810ff */
[-C--:B------:R-:W-:Y:S02]  /*8ff0*/  LEA.HI.X.SX32 R87, R181, R3.reuse, 0x2, P3 ;  /* 0x00000003b5577211 */ /* 0x080fe400018f16ff */
[-C--:B------:R-:W-:Y:S01]  /*9000*/  LEA R90, P3, R180, R240.reuse, 0x2 ;  /* 0x000000f0b45a7211 */ /* 0x080fe200078610ff */
[----:B------:R1:W-:Y:S01]  /*9010*/  STL [R1+0x1fc], R172 ;  /* 0x0001fcac01007387 */ /* 0x0003e20000100800 */
[----:B------:R-:W-:Y:S01]  /*9020*/  LEA.HI.X.SX32 R89, R174, R3, 0x2, P4 ;  /* 0x00000003ae597211 */ /* 0x000fe200020f16ff */
[----:B------:R-:W-:Y:S01]  /*9030*/  IMAD R174, R91, UR4, RZ ;  /* 0x000000045bae7c24 */ /* 0x000fe2000f8e02ff */
[----:B------:R-:W-:-:S02]  /*9040*/  LEA R92, P4, R0, R240, 0x2 ;  /* 0x000000f0005c7211 */ /* 0x000fc400078810ff */
[-C--:B------:R-:W-:Y:S01]  /*9050*/  LEA.HI.X.SX32 R91, R180, R3.reuse, 0x2, P3 ;  /* 0x00000003b45b7211 */ /* 0x080fe200018f16ff */
[----:B------:R-:W-:Y:S01]  /*9060*/  IMAD R180, R103, UR4, RZ ;  /* 0x0000000467b47c24 */ /* 0x000fe2000f8e02ff */
[-C--:B------:R-:W-:Y:S01]  /*9070*/  LEA R94, P3, R178, R240.reuse, 0x2 ;  /* 0x000000f0b25e7211 */ /* 0x080fe200078610ff */
[----:B------:R1:W-:Y:S01]  /*9080*/  STL [R1+0x1f8], R174 ;  /* 0x0001f8ae01007387 */ /* 0x0003e20000100800 */
[-C--:B------:R-:W-:Y:S01]  /*9090*/  LEA.HI.X.SX32 R93, R0, R3.reuse, 0x2, P4 ;  /* 0x00000003005d7211 */ /* 0x080fe200020f16ff */
[----:B------:R-:W-:Y:S01]  /*90a0*/  IMAD R0, R95, UR4, RZ ;  /* 0x000000045f007c24 */ /* 0x000fe2000f8e02ff */
[-C--:B------:R-:W-:Y:S02]  /*90b0*/  LEA R96, P4, R177, R240.reuse, 0x2 ;  /* 0x000000f0b1607211 */ /* 0x080fe400078810ff */
[-C--:B------:R-:W-:Y:S01]  /*90c0*/  LEA.HI.X.SX32 R95, R178, R3.reuse, 0x2, P3 ;  /* 0x00000003b25f7211 */ /* 0x080fe200018f16ff */
[----:B------:R-:W-:Y:S01]  /*90d0*/  IMAD R178, R99, UR4, RZ ;  /* 0x0000000463b27c24 */ /* 0x000fe2000f8e02ff */
[----:B------:R-:W-:Y:S01]  /*90e0*/  LEA R98, P3, R176, R240, 0x2 ;  /* 0x000000f0b0627211 */ /* 0x000fe200078610ff */
[----:B------:R1:W-:Y:S01]  /*90f0*/  STL [R1+0x1f4], R0 ;  /* 0x0001f40001007387 */ /* 0x0003e20000100800 */
[----:B------:R-:W-:-:S02]  /*9100*/  LEA.HI.X.SX32 R97, R177, R3, 0x2, P4 ;  /* 0x00000003b1617211 */ /* 0x000fc400020f16ff */
[-C--:B------:R-:W-:Y:S01]  /*9110*/  LEA R100, P4, R173, R240.reuse, 0x2 ;  /* 0x000000f0ad647211 */ /* 0x080fe200078810ff */
[----:B------:R1:W-:Y:S01]  /*9120*/  STL [R1+0x1f0], R178 ;  /* 0x0001f0b201007387 */ /* 0x0003e20000100800 */
[-C--:B------:R-:W-:Y:S02]  /*9130*/  LEA.HI.X.SX32 R99, R176, R3.reuse, 0x2, P3 ;  /* 0x00000003b0637211 */ /* 0x080fe400018f16ff */
[-C--:B------:R-:W-:Y:S01]  /*9140*/  LEA R102, P3, R169, R240.reuse, 0x2 ;  /* 0x000000f0a9667211 */ /* 0x080fe200078610ff */
[----:B------:R1:W-:Y:S01]  /*9150*/  STL [R1+0x1ec], R180 ;  /* 0x0001ecb401007387 */ /* 0x0003e20000100800 */
[-C--:B------:R-:W-:Y:S02]  /*9160*/  LEA.HI.X.SX32 R101, R173, R3.reuse, 0x2, P4 ;  /* 0x00000003ad657211 */ /* 0x080fe400020f16ff */
        /* <DEDUP_REMOVED lines=12> */
[CC--:B------:R-:W-:Y:S01]  /*9230*/  LEA R112, P4, R152.reuse, R240.reuse, 0x2 ;  /* 0x000000f098707211 */ /* 0x0c0fe200078810ff */
[----:B------:R1:W-:Y:S01]  /*9240*/  STL [R1+0x1d8], R190 ;  /* 0x0001d8be01007387 */ /* 0x0003e20000100800 */
[-C--:B------:R-:W-:Y:S02]  /*9250*/  LEA.HI.X.SX32 R111, R153, R3.reuse, 0x2, P3 ;  /* 0x00000003996f7211 */ /* 0x080fe400018f16ff */
[CC--:B------:R-:W-:Y:S01]  /*9260*/  LEA R114, P3, R149.reuse, R240.reuse, 0x2 ;  /* 0x000000f095727211 */ /* 0x0c0fe200078610ff */
        /* <DEDUP_REMOVED lines=11> */
[----:B------:R-:W-:Y:S02]  /*9320*/  LEA R122, P3, R126, R240, 0x2 ;  /* 0x000000f07e7a7211 */ /* 0x000fe400078610ff */
[----:B------:R-:W-:-:S02]  /*9330*/  LEA.HI.X.SX32 R121, R124, R3, 0x2, P4 ;  /* 0x000000037c797211 */ /* 0x000fc400020f16ff */
[-C--:B------:R-:W-:Y:S02]  /*9340*/  LEA R124, P4, R128, R240.reuse, 0x2 ;  /* 0x000000f0807c7211 */ /* 0x080fe400078810ff */
[-C--:B------:R-:W-:Y:S02]  /*9350*/  LEA.HI.X.SX32 R123, R126, R3.reuse, 0x2, P3 ;  /* 0x000000037e7b7211 */ /* 0x080fe400018f16ff */
[-C--:B------:R-:W-:Y:S02]  /*9360*/  LEA R126, P3, R130, R240.reuse, 0x2 ;  /* 0x000000f0827e7211 */ /* 0x080fe400078610ff */
        /* <DEDUP_REMOVED lines=16> */
[-C--:B------:R-:W-:Y:S01]  /*9470*/  LEA.HI.X.SX32 R141, R9, R3.reuse, 0x2, P4 ;  /* 0x00000003098d7211 */ /* 0x080fe200020f16ff */
[----:B------:R-:W-:Y:S01]  /*9480*/  IMAD R9, R143, UR4, RZ ;  /* 0x000000048f097c24 */ /* 0x000fe2000f8e02ff */
[-C--:B------:R-:W-:Y:S02]  /*9490*/  LEA R144, P4, R148, R240.reuse, 0x2 ;  /* 0x000000f094907211 */ /* 0x080fe400078810ff */
[-C--:B------:R-:W-:Y:S02]  /*94a0*/  LEA.HI.X.SX32 R143, R146, R3.reuse, 0x2, P3 ;  /* 0x00000003928f7211 */ /* 0x080fe400018f16ff */
[----:B--2---:R-:W-:Y:S01]  /*94b0*/  LEA R146, P3, R150, R240, 0x2 ;  /* 0x000000f096927211 */ /* 0x004fe200078610ff */
[----:B------:R2:W-:Y:S01]  /*94c0*/  STL [R1+0x1c4], R9 ;  /* 0x0001c40901007387 */ /* 0x0005e20000100800 */
[----:B------:R-:W-:-:S02]  /*94d0*/  LEA.HI.X.SX32 R145, R148, R3, 0x2, P4 ;  /* 0x0000000394917211 */ /* 0x000fc400020f16ff */
[-C--:B---3--:R-:W-:Y:S01]  /*94e0*/  LEA R148, P4, R2, R240.reuse, 0x2 ;  /* 0x000000f002947211 */ /* 0x088fe200078810ff */
[----:B------:R3:W-:Y:S01]  /*94f0*/  STL [R1+0x1c0], R202 ;  /* 0x0001c0ca01007387 */ /* 0x0007e20000100800 */
[-C--:B------:R-:W-:Y:S02]  /*9500*/  LEA.HI.X.SX32 R147, R150, R3.reuse, 0x2, P3 ;  /* 0x0000000396937211 */ /* 0x080fe400018f16ff */
[-C--:B-1----:R-:W-:Y:S02]  /*9510*/  LEA R150, P3, R154, R240.reuse, 0x2 ;  /* 0x000000f09a967211 */ /* 0x082fe400078610ff */
[-C--:B------:R-:W-:Y:S01]  /*9520*/  LEA.HI.X.SX32 R149, R2, R3.reuse, 0x2, P4 ;  /* 0x0000000302957211 */ /* 0x080fe200020f16ff */
[----:B----4-:R-:W-:Y:S01]  /*9530*/  IMAD R2, R151, UR4, RZ ;  /* 0x0000000497027c24 */ /* 0x010fe2000f8e02ff */
[----:B------:R-:W-:Y:S02]  /*9540*/  LEA R152, P4, R156, R240, 0x2 ;  /* 0x000000f09c987211 */ /* 0x000fe400078810ff */
        /* <DEDUP_REMOVED lines=28> */
[-C--:B------:R-:W-:Y:S01]  /*9710*/  LEA.HI.X.SX32 R173, R0, R3.reuse, 0x2, P4 ;  /* 0x0000000300ad7211 */ /* 0x080fe200020f16ff */
[----:B------:R-:W-:Y:S01]  /*9720*/  IMAD R0, R175, UR4, RZ ;  /* 0x00000004af007c24 */ /* 0x000fe2000f8e02ff */
        /* <DEDUP_REMOVED lines=9> */
[----:B------:R-:W-:Y:S01]  /*97c0*/  STL [R1+0x19c], R220 ;  /* 0x00019cdc01007387 */ /* 0x000fe20000100800 */
[----:B------:R-:W-:-:S02]  /*97d0*/  LEA.HI.X.SX32 R181, R184, R3, 0x2, P4 ;  /* 0x00000003b8b57211 */ /* 0x000fc400020f16ff */
[-C--:B------:R-:W-:Y:S01]  /*97e0*/  LEA R184, P4, R188, R240.reuse, 0x2 ;  /* 0x000000f0bcb87211 */ /* 0x080fe200078810ff */
[----:B------:R1:W-:Y:S01]  /*97f0*/  STL [R1+0x198], R222 ;  /* 0x000198de01007387 */ /* 0x0003e20000100800 */
[-C--:B------:R-:W-:Y:S02]  /*9800*/  LEA.HI.X.SX32 R183, R186, R3.reuse, 0x2, P3 ;  /* 0x00000003bab77211 */ /* 0x080fe400018f16ff */
[-C--:B------:R-:W-:Y:S01]  /*9810*/  LEA R186, P3, R190, R240.reuse, 0x2 ;  /* 0x000000f0beba7211 */ /* 0x080fe200078610ff */
[----:B------:R-:W-:Y:S01]  /*9820*/  STL [R1+0x194], R224 ;  /* 0x000194e001007387 */ /* 0x000fe20000100800 */
        /* <DEDUP_REMOVED lines=10> */
[CC--:B------:R-:W-:Y:S02]  /*98d0*/  LEA R196, P4, R9.reuse, R240.reuse, 0x2 ;  /* 0x000000f009c47211 */ /* 0x0c0fe400078810ff */
[-C--:B------:R-:W-:Y:S02]  /*98e0*/  LEA.HI.X.SX32 R195, R198, R3.reuse, 0x2, P3 ;  /* 0x00000003c6c37211 */ /* 0x080fe400018f16ff */
[-C--:B------:R-:W-:Y:S02]  /*98f0*/  LEA R198, P3, R202, R240.reuse, 0x2 ;  /* 0x000000f0cac67211 */ /* 0x080fe400078610ff */
[-C--:B------:R-:W-:Y:S01]  /*9900*/  LEA.HI.X.SX32 R197, R9, R3.reuse, 0x2, P4 ;  /* 0x0000000309c57211 */ /* 0x080fe200020f16ff */
[----:B--2---:R-:W-:Y:S01]  /*9910*/  IMAD R9, R199, UR4, RZ ;  /* 0x00000004c7097c24 */ /* 0x004fe2000f8e02ff */
[----:B------:R-:W-:Y:S02]  /*9920*/  LEA R200, P4, R2, R240, 0x2 ;  /* 0x000000f002c87211 */ /* 0x000fe400078810ff */
[----:B------:R-:W-:-:S02]  /*9930*/  LEA.HI.X.SX32 R199, R202, R3, 0x2, P3 ;  /* 0x00000003cac77211 */ /* 0x000fc400018f16ff */
[-C--:B---3--:R-:W-:Y:S01]  /*9940*/  LEA R202, P3, R206, R240.reuse, 0x2 ;  /* 0x000000f0ceca7211 */ /* 0x088fe200078610ff */
[----:B------:R-:W-:Y:S01]  /*9950*/  STL [R1+0x18c], R9 ;  /* 0x00018c0901007387 */ /* 0x000fe20000100800 */
[-C--:B------:R-:W-:Y:S01]  /*9960*/  LEA.HI.X.SX32 R201, R2, R3.reuse, 0x2, P4 ;  /* 0x0000000302c97211 */ /* 0x080fe200020f16ff */
[----:B-1----:R-:W-:Y:S01]  /*9970*/  IMAD R2, R203, UR4, RZ ;  /* 0x00000004cb027c24 */ /* 0x002fe2000f8e02ff */
[-C--:B------:R-:W-:Y:S02]  /*9980*/  LEA R204, P4, R208, R240.reuse, 0x2 ;  /* 0x000000f0d0cc7211 */ /* 0x080fe400078810ff */
[-C--:B------:R-:W-:Y:S02]  /*9990*/  LEA.HI.X.SX32 R203, R206, R3.reuse, 0x2, P3 ;  /* 0x00000003cecb7211 */ /* 0x080fe400018f16ff */
[----:B----4-:R-:W-:Y:S01]  /*99a0*/  LEA R206, P3, R210, R240, 0x2 ;  /* 0x000000f0d2ce7211 */ /* 0x010fe200078610ff */
        /* <DEDUP_REMOVED lines=11> */
[-C--:B------:R-:W-:Y:S01]  /*9a60*/  LEA.HI.X.SX32 R213, R0, R3.reuse, 0x2, P4 ;  /* 0x0000000300d57211 */ /* 0x080fe200020f16ff */
[----:B------:R-:W-:Y:S01]  /*9a70*/  IMAD R0, R215, UR4, RZ ;  /* 0x00000004d7007c24 */ /* 0x000fe2000f8e02ff */
[-C--:B------:R-:W-:Y:S02]  /*9a80*/  LEA.HI.X.SX32 R215, R218, R3.reuse, 0x2, P3 ;  /* 0x00000003dad77211 */ /* 0x080fe400018f16ff */
[-C--:B------:R-:W-:Y:S02]  /*9a90*/  LEA R218, P3, R222, R240.reuse, 0x2 ;  /* 0x000000f0deda7211 */ /* 0x080fe400078610ff */
[----:B------:R-:W-:Y:S01]  /*9aa0*/  LEA R216, P4, R220, R240, 0x2 ;  /* 0x000000f0dcd87211 */ /* 0x000fe200078810ff */
[----:B------:R4:W-:Y:S01]  /*9ab0*/  STL [R1+0x170], R0 ;  /* 0x0001700001007387 */ /* 0x0009e20000100800 */
[----:B------:R-:W-:-:S02]  /*9ac0*/  LEA.HI.X.SX32 R219, R222, R3, 0x2, P3 ;  /* 0x00000003dedb7211 */ /* 0x000fc400018f16ff */
[-C--:B------:R-:W-:Y:S02]  /*9ad0*/  LEA R222, P3, R226, R240.reuse, 0x2 ;  /* 0x000000f0e2de7211 */ /* 0x080fe400078610ff */
[-C--:B------:R-:W-:Y:S02]  /*9ae0*/  LEA.HI.X.SX32 R217, R220, R3.reuse, 0x2, P4 ;  /* 0x00000003dcd97211 */ /* 0x080fe400020f16ff */
[-C--:B------:R-:W-:Y:S02]  /*9af0*/  LEA.HI.X.SX32 R223, R226, R3.reuse, 0x2, P3 ;  /* 0x00000003e2df7211 */ /* 0x080fe400018f16ff */
[-C--:B------:R-:W-:Y:S02]  /*9b00*/  LEA R226, P3, R2, R240.reuse, 0x2 ;  /* 0x000000f002e27211 */ /* 0x080fe400078610ff */
[----:B------:R-:W-:Y:S02]  /*9b10*/  LEA R220, P4, R224, R240, 0x2 ;  /* 0x000000f0e0dc7211 */ /* 0x000fe400078810ff */
[----:B------:R-:W-:-:S02]  /*9b20*/  LEA.HI.X.SX32 R227, R2, R3, 0x2, P3 ;  /* 0x0000000302e37211 */ /* 0x000fc400018f16ff */
[----:B-1----:R-:W1:Y:S01]  /*9b30*/  S2R R2, SR_TID.X ;  /* 0x0000000000027919 */ /* 0x002e620000002100 */
[CC--:B------:R-:W-:Y:S02]  /*9b40*/  LEA R230, P3, R5.reuse, R240.reuse, 0x2 ;  /* 0x000000f005e67211 */ /* 0x0c0fe400078610ff */
[-C--:B------:R-:W-:Y:S02]  /*9b50*/  LEA.HI.X.SX32 R221, R224, R3.reuse, 0x2, P4 ;  /* 0x00000003e0dd7211 */ /* 0x080fe400020f16ff */
[----:B------:R-:W-:Y:S02]  /*9b60*/  LEA.HI.X.SX32 R231, R5, R3, 0x2, P3 ;  /* 0x0000000305e77211 */ /* 0x000fe400018f16ff */
[----:B------:R-:W-:-:S04]  /*9b70*/  LEA R224, P4, R9, R240, 0x2 ;  /* 0x000000f009e07211 */ /* 0x000fc800078810ff */
[----:B------:R-:W-:Y:S02]  /*9b80*/  LEA.HI.X.SX32 R225, R9, R3, 0x2, P4 ;  /* 0x0000000309e17211 */ /* 0x000fe400020f16ff */
[----:B------:R-:W-:-:S04]  /*9b90*/  LEA R228, P4, R6, R240, 0x2 ;  /* 0x000000f006e47211 */ /* 0x000fc800078810ff */
[----:B------:R-:W-:Y:S02]  /*9ba0*/  LEA.HI.X.SX32 R229, R6, R3, 0x2, P4 ;  /* 0x0000000306e57211 */ /* 0x000fe400020f16ff */
[----:B------:R-:W-:-:S04]  /*9bb0*/  LEA R232, P4, R0, R240, 0x2 ;  /* 0x000000f000e87211 */ /* 0x000fc800078810ff */
[----:B------:R-:W-:Y:S02]  /*9bc0*/  LEA.HI.X.SX32 R233, R0, R3, 0x2, P4 ;  /* 0x0000000300e97211 */ /* 0x000fe400020f16ff */
[--C-:B-1----:R-:W-:Y:S02]  /*9bd0*/  SHF.R.U32.HI R244, RZ, 0x6, R2.reuse ;  /* 0x00000006fff47819 */ /* 0x102fe40000011602 */
[----:B------:R-:W-:Y:S02]  /*9be0*/  SHF.R.U32.HI R2, RZ, 0x6, R2 ;  /* 0x00000006ff027819 */ /* 0x000fe40000011602 */
[----:B------:R-:W-:Y:S02]  /*9bf0*/  SGXT.U32 R244, R244, 0x1 ;  /* 0x00000001f4f4781a */ /* 0x000fe40000000000 */
[----:B------:R-:W-:Y:S02]  /*9c00*/  SGXT.U32 R2, R2, 0x1 ;  /* 0x000000010202781a */ /* 0x000fe40000000000 */
[----:B------:R-:W-:-:S02]  /*9c10*/  LOP3.LUT R244, R244, 0x4, RZ, 0xfc, !PT ;  /* 0x00000004f4f47812 */ /* 0x000fc400078efcff */
[----:B------:R-:W-:Y:S02]  /*9c20*/  LOP3.LUT R2, R2, 0x6, RZ, 0xfc, !PT ;  /* 0x0000000602027812 */ /* 0x000fe400078efcff */
[-C--:B------:R-:W-:Y:S02]  /*9c30*/  ISETP.GE.AND P3, PT, R244, R4.reuse, PT ;  /* 0x00000004f400720c */ /* 0x080fe40003f66270 */
[----:B------:R-:W4:Y:S01]  /*9c40*/  S2R R244, SR_TID.X ;  /* 0x0000000000f47919 */ /* 0x000f220000002100 */
[----:B------:R-:W-:Y:S02]  /*9c50*/  ISETP.GE.AND P4, PT, R2, R4, PT ;  /* 0x000000040200720c */ /* 0x000fe40003f86270 */
[----:B--2---:R-:W-:Y:S02]  /*9c60*/  SEL R6, RZ, 0x4, P3 ;  /* 0x00000004ff067807 */ /* 0x004fe40001800000 */
[----:B---3--:R-:W-:-:S04]  /*9c70*/  SEL R5, RZ, 0x4, P4 ;  /* 0x00000004ff057807 */ /* 0x008fc80002000000 */
[----:B------:R-:W-:Y:S02]  /*9c80*/  SEL R5, R5, RZ, P2 ;  /* 0x000000ff05057207 */ /* 0x000fe40001000000 */
[--C-:B----4-:R-:W-:Y:S02]  /*9c90*/  SHF.R.U32.HI R0, RZ, 0x6, R244.reuse ;  /* 0x00000006ff007819 */ /* 0x110fe400000116f4 */
[----:B------:R-:W-:Y:S02]  /*9ca0*/  SHF.R.U32.HI R2, RZ, 0x6, R244 ;  /* 0x00000006ff027819 */ /* 0x000fe400000116f4 */
[----:B------:R-:W-:Y:S02]  /*9cb0*/  SGXT.U32 R0, R0, 0x1 ;  /* 0x000000010000781a */ /* 0x000fe40000000000 */
[----:B------:R-:W-:Y:S02]  /*9cc0*/  SGXT.U32 R2, R2, 0x1 ;  /* 0x000000010202781a */ /* 0x000fe40000000000 */
[----:B------:R-:W-:-:S02]  /*9cd0*/  LOP3.LUT R0, R0, 0x8, RZ, 0xfc, !PT ;  /* 0x0000000800007812 */ /* 0x000fc400078efcff */
[----:B------:R-:W-:Y:S02]  /*9ce0*/  LOP3.LUT R2, R2, 0xa, RZ, 0xfc, !PT ;  /* 0x0000000a02027812 */ /* 0x000fe400078efcff */
[-C--:B------:R-:W-:Y:S02]  /*9cf0*/  ISETP.GE.AND P3, PT, R0, R4.reuse, PT ;  /* 0x000000040000720c */ /* 0x080fe40003f66270 */
[--C-:B------:R-:W-:Y:S02]  /*9d00*/  SHF.R.U32.HI R0, RZ, 0x6, R244.reuse ;  /* 0x00000006ff007819 */ /* 0x100fe400000116f4 */
[----:B------:R-:W-:Y:S02]  /*9d10*/  ISETP.GE.AND P4, PT, R2, R4, PT ;  /* 0x000000040200720c */ /* 0x000fe40003f86270 */
[----:B------:R-:W-:Y:S02]  /*9d20*/  SHF.R.U32.HI R2, RZ, 0x6, R244 ;  /* 0x00000006ff027819 */ /* 0x000fe400000116f4 */
[----:B------:R-:W-:-:S02]  /*9d30*/  SGXT.U32 R0, R0, 0x1 ;  /* 0x000000010000781a */ /* 0x000fc40000000000 */
[----:B------:R-:W-:Y:S02]  /*9d40*/  SGXT.U32 R2, R2, 0x1 ;  /* 0x000000010202781a */ /* 0x000fe40000000000 */
[----:B------:R-:W-:Y:S02]  /*9d50*/  LOP3.LUT R0, R0, 0xc, RZ, 0xfc, !PT ;  /* 0x0000000c00007812 */ /* 0x000fe400078efcff */
[----:B------:R-:W-:Y:S02]  /*9d60*/  LOP3.LUT R2, R2, 0xe, RZ, 0xfc, !PT ;  /* 0x0000000e02027812 */ /* 0x000fe400078efcff */
[----:B------:R-:W-:Y:S02]  /*9d70*/  SEL R244, RZ, 0x4, P3 ;  /* 0x00000004fff47807 */ /* 0x000fe40001800000 */
[----:B------:R-:W-:Y:S02]  /*9d80*/  ISETP.GE.AND P3, PT, R0, R4, PT ;  /* 0x000000040000720c */ /* 0x000fe40003f66270 */
[----:B------:R-:W-:-:S02]  /*9d90*/  SEL R243, RZ, 0x4, P4 ;  /* 0x00000004fff37807 */ /* 0x000fc40002000000 */
[-C--:B------:R-:W-:Y:S02]  /*9da0*/  ISETP.GE.AND P4, PT, R2, R4.reuse, PT ;  /* 0x000000040200720c */ /* 0x080fe40003f86270 */
[----:B------:R-:W-:Y:S02]  /*9db0*/  SEL R9, RZ, 0x4, P3 ;  /* 0x00000004ff097807 */ /* 0x000fe40001800000 */
[-C--:B------:R-:W-:Y:S02]  /*9dc0*/  ISETP.GE.AND P3, PT, R241, R4.reuse, PT ;  /* 0x00000004f100720c */ /* 0x080fe40003f66270 */
[----:B------:R-:W-:Y:S02]  /*9dd0*/  SEL R241, RZ, 0x4, P4 ;  /* 0x00000004fff17807 */ /* 0x000fe40002000000 */
[----:B------:R-:W-:Y:S02]  /*9de0*/  SEL R0, R6, RZ, P2 ;  /* 0x000000ff06007207 */ /* 0x000fe40001000000 */
[----:B------:R-:W-:-:S02]  /*9df0*/  ISETP.GE.AND P4, PT, R239, R4, PT ;  /* 0x00000004ef00720c */ /* 0x000fc40003f86270 */
[----:B------:R-:W-:Y:S01]  /*9e00*/  SEL R239, RZ, 0x4, P3 ;  /* 0x00000004ffef7807 */ /* 0x000fe20001800000 */
[----:B------:R1:W-:Y:S01]  /*9e10*/  STL [R1+0xe0], R0 ;  /* 0x0000e00001007387 */ /* 0x0003e20000100800 */
[-C--:B------:R-:W-:Y:S02]  /*9e20*/  ISETP.GE.AND P3, PT, R238, R4.reuse, PT ;  /* 0x00000004ee00720c */ /* 0x080fe40003f66270 */
[----:B------:R-:W-:Y:S01]  /*9e30*/  SEL R238, RZ, 0x4, P4 ;  /* 0x00000004ffee7807 */ /* 0x000fe20002000000 */
[----:B------:R2:W-:Y:S01]  /*9e40*/  STL [R1+0xdc], R5 ;  /* 0x0000dc0501007387 */ /* 0x0005e20000100800 */
[-C--:B------:R-:W-:Y:S02]  /*9e50*/  ISETP.GE.AND P4, PT, R237, R4.reuse, PT ;  /* 0x00000004ed00720c */ /* 0x080fe40003f86270 */
[----:B------:R-:W-:Y:S02]  /*9e60*/  SEL R237, RZ, 0x4, P3 ;  /* 0x00000004ffed7807 */ /* 0x000fe40001800000 */
[----:B------:R-:W-:-:S02]  /*9e70*/  ISETP.GE.AND P3, PT, R236, R4, PT ;  /* 0x00000004ec00720c */ /* 0x000fc40003f66270 */
[--C-:B-1----:R-:W-:Y:S02]  /*9e80*/  SHF.R.U32.HI R0, RZ, 0x6, R7.reuse ;  /* 0x00000006ff007819 */ /* 0x102fe40000011607 */
[----:B------:R-:W-:Y:S02]  /*9e90*/  SHF.R.U32.HI R2, RZ, 0x6, R7 ;  /* 0x00000006ff027819 */ /* 0x000fe40000011607 */
[----:B------:R-:W-:Y:S02]  /*9ea0*/  SGXT.U32 R0, R0, 0x1 ;  /* 0x000000010000781a */ /* 0x000fe40000000000 */
[----:B------:R-:W-:Y:S02]  /*9eb0*/  SEL R6, RZ, 0x4, P3 ;  /* 0x00000004ff067807 */ /* 0x000fe40001800000 */
[----:B------:R-:W-:Y:S02]  /*9ec0*/  ISETP.GE.AND P3, PT, R235, R4, PT ;  /* 0x00000004eb00720c */ /* 0x000fe40003f66270 */
[----:B------:R-:W-:-:S02]  /*9ed0*/  LOP3.LUT R0, R0, 0x1c, RZ, 0xfc, !PT ;  /* 0x0000001c00007812 */ /* 0x000fc400078efcff */
[----:B------:R-:W-:Y:S02]  /*9ee0*/  SGXT.U32 R2, R2, 0x1 ;  /* 0x000000010202781a */ /* 0x000fe40000000000 */
[----:B------:R-:W-:Y:S02]  /*9ef0*/  LOP3.LUT R235, R7, 0x60, RZ, 0xc0, !PT ;  /* 0x0000006007eb7812 */ /* 0x000fe400078ec0ff */
[----:B------:R-:W-:Y:S02]  /*9f00*/  SEL R7, RZ, 0x4, P3 ;  /* 0x00000004ff077807 */ /* 0x000fe40001800000 */
[----:B------:R-:W-:Y:S02]  /*9f10*/  ISETP.GE.AND P3, PT, R0, R4, PT ;  /* 0x000000040000720c */ /* 0x000fe40003f66270 */
[----:B------:R-:W-:Y:S02]  /*9f20*/  LOP3.LUT R2, R2, 0x1e, RZ, 0xfc, !PT ;  /* 0x0000001e02027812 */ /* 0x000fe400078efcff */
[----:B------:R-:W-:-:S02]  /*9f30*/  SEL R0, RZ, 0x4, P3 ;  /* 0x00000004ff007807 */ /* 0x000fc40001800000 */
[-C--:B------:R-:W-:Y:S02]  /*9f40*/  ISETP.GE.AND P3, PT, R2, R4.reuse, PT ;  /* 0x000000040200720c */ /* 0x080fe40003f66270 */
[----:B------:R-:W-:Y:S02]  /*9f50*/  SEL R244, R244, RZ, P2 ;  /* 0x000000fff4f47207 */ /* 0x000fe40001000000 */
[----:B------:R-:W-:Y:S02]  /*9f60*/  SEL R2, RZ, 0x4, P3 ;  /* 0x00000004ff027807 */ /* 0x000fe40001800000 */
[----:B------:R-:W-:Y:S01]  /*9f70*/  ISETP.GE.AND P3, PT, R252, R4, PT ;  /* 0x00000004fc00720c */ /* 0x000fe20003f66270 */
[----:B------:R-:W-:Y:S01]  /*9f80*/  IMAD R252, R234, UR4, RZ ;  /* 0x00000004eafc7c24 */ /* 0x000fe2000f8e02ff */
[----:B------:R-:W-:Y:S02]  /*9f90*/  SEL R243, R243, RZ, P2 ;  /* 0x000000fff3f37207 */ /* 0x000fe40001000000 */
[----:B--2---:R-:W-:-:S02]  /*9fa0*/  SEL R5, R9, RZ, P2 ;  /* 0x000000ff09057207 */ /* 0x004fc40001000000 */
[----:B------:R-:W-:Y:S01]  /*9fb0*/  STL [R1+0x16c], R252 ;  /* 0x00016cfc01007387 */ /* 0x000fe20000100800 */
[----:B------:R-:W-:Y:S02]  /*9fc0*/  SEL R9, R241, RZ, P2 ;  /* 0x000000fff1097207 */ /* 0x000fe40001000000 */
[----:B------:R-:W-:Y:S01]  /*9fd0*/  SEL R4, RZ, 0x4, P3 ;  /* 0x00000004ff047807 */ /* 0x000fe20001800000 */
[----:B------:R1:W-:Y:S01]  /*9fe0*/  STL [R1+0xd8], R244 ;  /* 0x0000d8f401007387 */ /* 0x0003e20000100800 */
[----:B------:R-:W-:Y:S02]  /*9ff0*/  LEA R234, P3, R252, R240, 0x2 ;  /* 0x000000f0fcea7211 */ /* 0x000fe400078610ff */
[----:B------:R-:W-:Y:S01]  /*a000*/  SEL R236, RZ, 0x4, P4 ;  /* 0x00000004ffec7807 */ /* 0x000fe20002000000 */
[----:B------:R2:W-:Y:S01]  /*a010*/  STL [R1+0xd4], R243 ;  /* 0x0000d4f301007387 */ /* 0x0005e20000100800 */
[----:B------:R-:W-:Y:S02]  /*a020*/  R2UR UR37, R235 ;  /* 0x00000000eb2572ca */ /* 0x000fe400000e0000 */
[----:B------:R-:W-:Y:S01]  /*a030*/  SEL R2, R2, RZ, P2 ;  /* 0x000000ff02027207 */ /* 0x000fe20001000000 */
[----:B------:R-:W3:Y:S01]  /*a040*/  LDL.LU R241, [R1+0xec] ;  /* 0x0000ec0001f17983 */ /* 0x000ee20000300800 */
[----:B------:R-:W-:-:S03]  /*a050*/  LEA.HI.X.SX32 R235, R252, R3, 0x2, P3 ;  /* 0x00000003fceb7211 */ /* 0x000fc600018f16ff */
[----:B------:R4:W-:Y:S01]  /*a060*/  STL [R1+0xd0], R5 ;  /* 0x0000d00501007387 */ /* 0x0009e20000100800 */
[----:B-1----:R-:W-:Y:S02]  /*a070*/  SEL R244, R238, RZ, P2 ;  /* 0x000000ffeef47207 */ /* 0x002fe40001000000 */
[----:B--2---:R-:W-:Y:S01]  /*a080*/  SEL R243, R239, RZ, P2 ;  /* 0x000000ffeff37207 */ /* 0x004fe20001000000 */
[----:B------:R1:W-:Y:S04]  /*a090*/  STL.64 [R1+0x478], R8 ;  /* 0x0004780801007387 */ /* 0x0003e80000100a00 */
[----:B------:R-:W2:Y:S04]  /*a0a0*/  LDL.LU R239, [R1+0xe8] ;  /* 0x0000e80001ef7983 */ /* 0x000ea80000300800 */
[----:B------:R-:W2:Y:S01]  /*a0b0*/  LDL.LU R238, [R1+0xe4] ;  /* 0x0000e40001ee7983 */ /* 0x000ea20000300800 */
[----:B----4-:R-:W-:-:S02]  /*a0c0*/  SEL R5, R6, RZ, P2 ;  /* 0x000000ff06057207 */ /* 0x010fc40001000000 */
[----:B------:R-:W-:Y:S01]  /*a0d0*/  SEL R252, R7, RZ, P2 ;  /* 0x000000ff07fc7207 */ /* 0x000fe20001000000 */
[----:B------:R4:W-:Y:S01]  /*a0e0*/  STL [R1+0x480], R244 ;  /* 0x000480f401007387 */ /* 0x0009e20000100800 */
[----:B-1----:R-:W-:Y:S02]  /*a0f0*/  SEL R8, R237, RZ, P2 ;  /* 0x000000ffed087207 */ /* 0x002fe40001000000 */
[----:B------:R-:W-:Y:S01]  /*a100*/  SEL R9, R236, RZ, P2 ;  /* 0x000000ffec097207 */ /* 0x000fe20001000000 */
[----:B------:R1:W-:Y:S01]  /*a110*/  STL [R1+0x484], R2 ;  /* 0x0004840201007387 */ /* 0x0003e20000100800 */
[----:B------:R-:W-:Y:S02]  /*a120*/  SEL R0, R0, RZ, P2 ;  /* 0x000000ff00007207 */ /* 0x000fe40001000000 */
[----:B------:R-:W-:-:S05]  /*a130*/  SEL R7, R4, RZ, P2 ;  /* 0x000000ff04077207 */ /* 0x000fca0001000000 */
[----:B------:R-:W-:Y:S01]  /*a140*/  STL [R1+0x490], R7 ;  /* 0x0004900701007387 */ /* 0x000fe20000100800 */
[----:B------:R-:W-:Y:S01]  /*a150*/  ISETP.NE.U32.AND P0, PT, R243, RZ, PT ;  /* 0x000000fff300720c */ /* 0x000fe20003f05070 */
[----:B----4-:R-:W4:Y:S01]  /*a160*/  S2R R244, SR_TID.X ;  /* 0x0000000000f47919 */ /* 0x010f220000002100 */
[----:B--2---:R-:W-:Y:S02]  /*a170*/  IMAD R6, R238, UR4, RZ ;  /* 0x00000004ee067c24 */ /* 0x004fe4000f8e02ff */
[----:B-1----:R-:W-:-:S03]  /*a180*/  IMAD R2, R239, UR4, RZ ;  /* 0x00000004ef027c24 */ /* 0x002fc6000f8e02ff */
[----:B------:R-:W-:-:S04]  /*a190*/  LEA R236, P2, R6, R240, 0x2 ;  /* 0x000000f006ec7211 */ /* 0x000fc800078410ff */
[-C--:B------:R-:W-:Y:S02]  /*a1a0*/  LEA.HI.X.SX32 R237, R6, R3.reuse, 0x2, P2 ;  /* 0x0000000306ed7211 */ /* 0x080fe400010f16ff */
[C---:B------:R-:W-:Y:S01]  /*a1b0*/  LEA R238, P2, R2.reuse, R240, 0x2 ;  /* 0x000000f002ee7211 */ /* 0x040fe200078410ff */
[----:B------:R-:W-:Y:S03]  /*a1c0*/  STL [R1+0x168], R6 ;  /* 0x0001680601007387 */ /* 0x000fe60000100800 */
[----:B------:R-:W-:Y:S01]  /*a1d0*/  LEA.HI.X.SX32 R239, R2, R3, 0x2, P2 ;  /* 0x0000000302ef7211 */ /* 0x000fe200010f16ff */
[----:B------:R3:W-:Y:S02]  /*a1e0*/  STL [R1+0x164], R2 ;  /* 0x0001640201007387 */ /* 0x0007e40000100800 */
[----:B---3--:R-:W-:-:S05]  /*a1f0*/  IMAD R2, R241, UR4, RZ ;  /* 0x00000004f1027c24 */ /* 0x008fca000f8e02ff */
[----:B------:R-:W-:Y:S04]  /*a200*/  STL [R1+0x160], R2 ;  /* 0x0001600201007387 */ /* 0x000fe80000100800 */
[----:B------:R-:W2:Y:S01]  /*a210*/  LDL.LU R243, [R1+0x4d8] ;  /* 0x0004d80001f37983 */ /* 0x000ea20000300800 */
[----:B------:R-:W-:Y:S02]  /*a220*/  LEA R240, P2, R2, R240, 0x2 ;  /* 0x000000f002f07211 */ /* 0x000fe400078410ff */
[----:B----4-:R-:W-:Y:S02]  /*a230*/  LOP3.LUT R244, R244, 0x7f, RZ, 0xc0, !PT ;  /* 0x0000007ff4f47812 */ /* 0x010fe400078ec0ff */
[----:B------:R-:W-:Y:S02]  /*a240*/  LEA.HI.X.SX32 R241, R2, R3, 0x2, P2 ;  /* 0x0000000302f17211 */ /* 0x000fe400010f16ff */
[----:B------:R-:W-:Y:S01]  /*a250*/  ISETP.NE.U32.AND P2, PT, R8, RZ, PT ;  /* 0x000000ff0800720c */ /* 0x000fe20003f45070 */
[----:B------:R-:W-:Y:S01]  /*a260*/  USHF.R.U32.HI UR4, URZ, 0x1, UR37 ;  /* 0x00000001ff047899 */ /* 0x000fe20008011625 */
[----:B------:R-:W-:Y:S01]  /*a270*/  @P0 LOP3.LUT R245, R245, 0x800, RZ, 0xfc, !PT ;  /* 0x00000800f5f50812 */ /* 0x000fe200078efcff */
[----:B------:R-:W-:-:S03]  /*a280*/  IMAD.SHL.U32 R3, R244, 0x4, RZ ;  /* 0x00000004f4037824 */ /* 0x000fc600078e00ff */
[----:B------:R-:W-:Y:S02]  /*a290*/  LOP3.LUT R245, R245, 0xffffefff, RZ, 0xc0, !PT ;  /* 0xffffeffff5f57812 */ /* 0x000fe400078ec0ff */
[----:B------:R-:W-:-:S05]  /*a2a0*/  LOP3.LUT R3, R3, UR4, RZ, 0x3c, !PT ;  /* 0x0000000403037c12 */ /* 0x000fca000f8e3cff */
[----:B------:R-:W-:Y:S01]  /*a2b0*/  @P2 LOP3.LUT R245, R245, 0x1000, RZ, 0xfc, !PT ;  /* 0x00001000f5f52812 */ /* 0x000fe200078efcff */
[----:B------:R-:W-:Y:S01]  /*a2c0*/  VIADD R6, R3, UR26 ;  /* 0x0000001a03067c36 */ /* 0x000fe20008000000 */
[----:B------:R-:W-:-:S03]  /*a2d0*/  ISETP.NE.U32.AND P3, PT, R9, RZ, PT ;  /* 0x000000ff0900720c */ /* 0x000fc60003f65070 */
[----:B------:R1:W-:Y:S04]  /*a2e0*/  STL [R1+0x4b0], R245 ;  /* 0x0004b0f501007387 */ /* 0x0003e80000100800 */
[----:B------:R-:W3:Y:S04]  /*a2f0*/  LDL.64 R8, [R1+0x30] ;  /* 0x0000300001087983 */ /* 0x000ee80000100a00 */
[----:B-1----:R-:W4:Y:S04]  /*a300*/  LDL.64 R244, [R1+0x28] ;  /* 0x0000280001f47983 */ /* 0x002f280000100a00 */
[----:B--2---:R-:W-:Y:S04]  /*a310*/  LDGSTS.E [R6], desc[UR38][R242.64], P1 ;  /* 0x00000000f2067fae */ /* 0x004fe800089a1026 */
[----:B------:R1:W-:Y:S04]  /*a320*/  STL.64 [R1+0x488], R242 ;  /* 0x000488f201007387 */ /* 0x0003e80000100a00 */
[----:B------:R-:W-:Y:S04]  /*a330*/  LDGSTS.E [R6+0x400], desc[UR38][R30.64], P1 ;  /* 0x004000001e067fae */ /* 0x000fe800089a1026 */
[----:B------:R-:W-:Y:S04]  /*a340*/  LDGSTS.E [R6+0x800], desc[UR38][R34.64], P1 ;  /* 0x0080000022067fae */ /* 0x000fe800089a1026 */
[----:B-1----:R-:W2:Y:S04]  /*a350*/  LDL.64 R242, [R1+0x20] ;  /* 0x0000200001f27983 */ /* 0x002ea80000100a00 */
        /* <DEDUP_REMOVED lines=8> */
[----:B------:R-:W-:Y:S04]  /*a3e0*/  STL.64 [R1+0x4b8], R36 ;  /* 0x0004b82401007387 */ /* 0x000fe80000100a00 */
[----:B------:R-:W-:Y:S04]  /*a3f0*/  STL [R1+0x4c4], R38 ;  /* 0x0004c42601007387 */ /* 0x000fe80000100800 */
[----:B------:R-:W-:Y:S04]  /*a400*/  STL [R1+0x4c0], R39 ;  /* 0x0004c02701007387 */ /* 0x000fe80000100800 */
[----:B------:R-:W-:Y:S04]  /*a410*/  STL [R1+0x4c8], R41 ;  /* 0x0004c82901007387 */ /* 0x000fe80000100800 */
[----:B------:R1:W-:Y:S04]  /*a420*/  STL.64 [R1+0x448], R42 ;  /* 0x0004482a01007387 */ /* 0x0003e80000100a00 */
[----:B------:R-:W-:Y:S04]  /*a430*/  LDGSTS.E [R6+0x1c00], desc[UR38][R44.64], P1 ;  /* 0x01c000002c067fae */ /* 0x000fe800089a1026 */
[----:B------:R-:W-:Y:S04]  /*a440*/  LDGSTS.E [R6+0x2000], desc[UR38][R46.64], P1 ;  /* 0x020000002e067fae */ /* 0x000fe800089a1026 */
[----:B-1----:R-:W2:Y:S04]  /*a450*/  LDL.LU.64 R42, [R1] ;  /* 0x00000000012a7983 */ /* 0x002ea80000300a00 */
[----:B------:R1:W-:Y:S04]  /*a460*/  STL.64 [R1+0x440], R44 ;  /* 0x0004402c01007387 */ /* 0x0003e80000100a00 */
[----:B------:R-:W-:Y:S04]  /*a470*/  LDGSTS.E [R6+0x2400], desc[UR38][R48.64], P1 ;  /* 0x0240000030067fae */ /* 0x000fe800089a1026 */
[----:B------:R-:W-:Y:S04]  /*a480*/  LDGSTS.E [R6+0x2800], desc[UR38][R50.64], P1 ;  /* 0x0280000032067fae */ /* 0x000fe800089a1026 */
[----:B-1----:R-:W3:Y:S04]  /*a490*/  LDL.LU.64 R44, [R1+0x8] ;  /* 0x00000800012c7983 */ /* 0x002ee80000300a00 */
[----:B------:R-:W-:Y:S04]  /*a4a0*/  LDGSTS.E [R6+0x2c00], desc[UR38][R52.64], P1 ;  /* 0x02c0000034067fae */ /* 0x000fe800089a1026 */
        /* <DEDUP_REMOVED lines=38> */
[----:B------:R-:W-:Y:S01]  /*a710*/  LDGSTS.E [R6+0xc800], desc[UR38][R188.64], P1 ;  /* 0x0c800000bc067fae */ /* 0x000fe200089a1026 */
[----:B------:R-:W-:-:S03]  /*a720*/  LOP3.LUT R4, R3, 0x40, RZ, 0x3c, !PT ;  /* 0x0000004003047812 */ /* 0x000fc600078e3cff */
[----:B------:R-:W-:Y:S04]  /*a730*/  LDGSTS.E [R6+0xcc00], desc[UR38][R192.64], P1 ;  /* 0x0cc00000c0067fae */ /* 0x000fe800089a1026 */
[----:B------:R-:W-:Y:S04]  /*a740*/  LDGSTS.E [R6+0xd000], desc[UR38][R196.64], P1 ;  /* 0x0d000000c4067fae */ /* 0x000fe800089a1026 */
[----:B------:R-:W-:Y:S04]  /*a750*/  LDGSTS.E [R6+0xd400], desc[UR38][R200.64], P1 ;  /* 0x0d400000c8067fae */ /* 0x000fe800089a1026 */
[----:B------:R-:W-:Y:S01]  /*a760*/  LDGSTS.E [R6+0xd800], desc[UR38][R204.64], P1 ;  /* 0x0d800000cc067fae */ /* 0x000fe200089a1026 */
[----:B------:R-:W-:-:S03]  /*a770*/  ISETP.NE.U32.AND P4, PT, R5, RZ, PT ;  /* 0x000000ff0500720c */ /* 0x000fc60003f85070 */
[----:B------:R-:W-:Y:S01]  /*a780*/  LDGSTS.E [R6+0xdc00], desc[UR38][R208.64], P1 ;  /* 0x0dc00000d0067fae */ /* 0x000fe200089a1026 */
[----:B------:R-:W-:-:S03]  /*a790*/  VIADD R5, R4, UR26 ;  /* 0x0000001a04057c36 */ /* 0x000fc60008000000 */
        /* <DEDUP_REMOVED lines=13> */
[----:B------:R-:W-:-:S03]  /*a870*/  ISETP.NE.U32.AND P5, PT, R252, RZ, PT ;  /* 0x000000fffc00720c */ /* 0x000fc60003fa5070 */
[----:B--2---:R-:W-:Y:S04]  /*a880*/  LDGSTS.E [R5+0x1600], desc[UR38][R42.64], P1 ;  /* 0x016000002a057fae */ /* 0x004fe800089a1026 */
[----:B---3--:R-:W-:Y:S04]  /*a890*/  LDGSTS.E [R5+0x1a00], desc[UR38][R44.64], P1 ;  /* 0x01a000002c057fae */ /* 0x008fe800089a1026 */
[----:B------:R-:W-:Y:S04]  /*a8a0*/  LDGSTS.E [R5+0x1e00], desc[UR38][R34.64], P1 ;  /* 0x01e0000022057fae */ /* 0x000fe800089a1026 */
[----:B------:R-:W-:Y:S04]  /*a8b0*/  LDGSTS.E [R5+0x2200], desc[UR38][R30.64], P1 ;  /* 0x022000001e057fae */ /* 0x000fe800089a1026 */
[----:B------:R-:W-:Y:S04]  /*a8c0*/  LDGSTS.E [R5+0x2600], desc[UR38][R242.64], P1 ;  /* 0x02600000f2057fae */ /* 0x000fe800089a1026 */
[----:B----4-:R-:W-:Y:S04]  /*a8d0*/  LDGSTS.E [R5+0x2a00], desc[UR38][R244.64], P1 ;  /* 0x02a00000f4057fae */ /* 0x010fe800089a1026 */
[----:B------:R-:W-:Y:S04]  /*a8e0*/  LDGSTS.E [R5+0x2e00], desc[UR38][R8.64], P1 ;  /* 0x02e0000008057fae */ /* 0x000fe800089a1026 */
[----:B------:R-:W-:Y:S04]  /*a8f0*/  LDGSTS.E [R5+0x3200], desc[UR38][R26.64], P1 ;  /* 0x032000001a057fae */ /* 0x000fe800089a1026 */
[----:B------:R-:W-:Y:S04]  /*a900*/  LDGSTS.E [R5+0x3600], desc[UR38][R12.64], P1 ;  /* 0x036000000c057fae */ /* 0x000fe800089a1026 */
[----:B------:R-:W-:Y:S04]  /*a910*/  LDGSTS.E [R5+0x3a00], desc[UR38][R10.64], P1 ;  /* 0x03a000000a057fae */ /* 0x000fe800089a1026 */
[----:B------:R-:W2:Y:S04]  /*a920*/  LDL.LU.64 R26, [R1+0x4d0] ;  /* 0x0004d000011a7983 */ /* 0x000ea80000300a00 */
[----:B------:R-:W3:Y:S04]  /*a930*/  LDL.LU R41, [R1+0xf4] ;  /* 0x0000f40001297983 */ /* 0x000ee80000300800 */
[----:B------:R-:W4:Y:S04]  /*a940*/  LDL.LU R38, [R1+0xf0] ;  /* 0x0000f00001267983 */ /* 0x000f280000300800 */
[----:B------:R-:W4:Y:S04]  /*a950*/  LDL.LU R39, [R1+0xe0] ;  /* 0x0000e00001277983 */ /* 0x000f280000300800 */
[----:B------:R-:W4:Y:S04]  /*a960*/  LDL.64 R36, [R1+0x110] ;  /* 0x0001100001247983 */ /* 0x000f280000100a00 */
[----:B------:R-:W4:Y:S04]  /*a970*/  LDL.LU R245, [R1+0xdc] ;  /* 0x0000dc0001f57983 */ /* 0x000f280000300800 */
[----:B------:R-:W4:Y:S04]  /*a980*/  LDL R252, [R1+0x36c] ;  /* 0x00036c0001fc7983 */ /* 0x000f280000100800 */
[----:B------:R-:W4:Y:S04]  /*a990*/  LDL.64 R34, [R1+0x118] ;  /* 0x0001180001227983 */ /* 0x000f280000100a00 */
        /* <DEDUP_REMOVED lines=48> */
[----:B------:R-:W4:Y:S01]  /*aca0*/  LDL.64 R30, [R1+0x88] ;  /* 0x00008800011e7983 */ /* 0x000f220000100a00 */
[----:B------:R-:W-:-:S03]  /*acb0*/  ISETP.NE.U32.AND P6, PT, R0, RZ, PT ;  /* 0x000000ff0000720c */ /* 0x000fc60003fc5070 */
[----:B------:R-:W4:Y:S04]  /*acc0*/  LDL.LU R7, [R1+0xd8] ;  /* 0x0000d80001077983 */ /* 0x000f280000300800 */
[----:B------:R-:W4:Y:S04]  /*acd0*/  LDL.64 R242, [R1+0x80] ;  /* 0x0000800001f27983 */ /* 0x000f280000100a00 */
[----:B------:R-:W4:Y:S04]  /*ace0*/  LDL.LU R2, [R1+0xd4] ;  /* 0x0000d40001027983 */ /* 0x000f280000300800 */
[----:B------:R-:W4:Y:S04]  /*acf0*/  LDL.LU R244, [R1+0xd0] ;  /* 0x0000d00001f47983 */ /* 0x000f280000300800 */
[----:B------:R-:W4:Y:S04]  /*ad00*/  LDL.64 R8, [R1+0x90] ;  /* 0x0000900001087983 */ /* 0x000f280000100a00 */
[----:B------:R-:W4:Y:S04]  /*ad10*/  LDL R0, [R1+0x130] ;  /* 0x0001300001007983 */ /* 0x000f280000100800 */
[----:B------:R-:W4:Y:S04]  /*ad20*/  LDL.64 R12, [R1+0xa0] ;  /* 0x0000a000010c7983 */ /* 0x000f280000100a00 */
[----:B------:R-:W4:Y:S04]  /*ad30*/  LDL.64 R10, [R1+0x98] ;  /* 0x00009800010a7983 */ /* 0x000f280000100a00 */
[----:B--2---:R-:W-:Y:S04]  /*ad40*/  LDGSTS.E [R5+0xfe00], desc[UR38][R26.64], P1 ;  /* 0x0fe000001a057fae */ /* 0x004fe800089a1026 */
[----:B------:R-:W0:Y:S01]  /*ad50*/  LDGDEPBAR ;  /* 0x00000000000079af */ /* 0x000e220000000000 */
[----:B------:R-:W-:Y:S01]  /*ad60*/  BAR.SYNC.DEFER_BLOCKING 0x0 ;  /* 0x0000000000007b1d */ /* 0x000fe20000010000 */
[----:B---3--:R-:W-:-:S02]  /*ad70*/  ISETP.NE.U32.AND P2, PT, R41, RZ, PT ;  /* 0x000000ff2900720c */ /* 0x008fc40003f45070 */
[----:B----4-:R-:W-:Y:S02]  /*ad80*/  ISETP.NE.U32.AND P1, PT, R38, RZ, PT ;  /* 0x000000ff2600720c */ /* 0x010fe40003f25070 */
[----:B------:R-:W-:Y:S01]  /*ad90*/  ISETP.NE.U32.AND P0, PT, R39, RZ, PT ;  /* 0x000000ff2700720c */ /* 0x000fe20003f05070 */
[----:B------:R-:W2:Y:S04]  /*ada0*/  LDL.LU R41, [R1+0x4c8] ;  /* 0x0004c80001297983 */ /* 0x000ea80000300800 */
[----:B------:R-:W3:Y:S04]  /*adb0*/  LDL.LU R38, [R1+0x4c4] ;  /* 0x0004c40001267983 */ /* 0x000ee80000300800 */
[----:B------:R-:W3:Y:S04]  /*adc0*/  LDL.LU R39, [R1+0x4c0] ;  /* 0x0004c00001277983 */ /* 0x000ee80000300800 */
[----:B------:R-:W-:Y:S01]  /*add0*/  @!PT LDS RZ, [RZ] ;  /* 0x00000000fffff984 */ /* 0x000fe20000000800 */
[----:B------:R-:W-:Y:S01]  /*ade0*/  @!PT LDS RZ, [RZ] ;  /* 0x00000000fffff984 */ /* 0x000fe20000000800 */
[----:B------:R-:W-:Y:S01]  /*adf0*/  @!PT LDS RZ, [RZ] ;  /* 0x00000000fffff984 */ /* 0x000fe20000000800 */
[----:B------:R-:W-:Y:S01]  /*ae00*/  LDGSTS.E [R252+0x32000], desc[UR38][R36.64], P2 ;  /* 0x3200000024fc7fae */ /* 0x000fe200091a1026 */
[----:B------:R-:W-:-:S03]  /*ae10*/  ISETP.NE.U32.AND P2, PT, R245, RZ, PT ;  /* 0x000000fff500720c */ /* 0x000fc60003f45070 */
[----:B------:R-:W-:Y:S04]  /*ae20*/  LDGSTS.E [R252+0x32008], desc[UR38][R34.64], P1 ;  /* 0x3200800022fc7fae */ /* 0x000fe800089a1026 */
[----:B------:R-:W4:Y:S04]  /*ae30*/  LDL.LU.64 R36, [R1+0x4b8] ;  /* 0x0004b80001247983 */ /* 0x000f280000300a00 */
[----:B------:R-:W2:Y:S04]  /*ae40*/  LDL.LU R245, [R1+0x4b0] ;  /* 0x0004b00001f57983 */ /* 0x000ea80000300800 */
[----:B------:R-:W2:Y:S04]  /*ae50*/  LDL.LU.64 R34, [R1+0x4a8] ;  /* 0x0004a80001227983 */ /* 0x000ea80000300a00 */
[----:B------:R-:W2:Y:S01]  /*ae60*/  LDL.LU R252, [R1+0x4a0] ;  /* 0x0004a00001fc7983 */ /* 0x000ea20000300800 */
[----:B------:R-:W-:-:S03]  /*ae70*/  ISETP.NE.U32.AND P1, PT, R244, RZ, PT ;  /* 0x000000fff400720c */ /* 0x000fc60003f25070 */
[----:B--2---:R-:W-:Y:S01]  /*ae80*/  LDGSTS.E [R252+0x32000], desc[UR38][R30.64], P0 ;  /* 0x320000001efc7fae */ /* 0x004fe200081a1026 */
[----:B------:R-:W-:-:S03]  /*ae90*/  ISETP.NE.U32.AND P0, PT, R7, RZ, PT ;  /* 0x000000ff0700720c */ /* 0x000fc60003f05070 */
[----:B------:R-:W-:Y:S01]  /*aea0*/  LDGSTS.E [R252+0x32008], desc[UR38][R242.64], P2 ;  /* 0x32008000f2fc7fae */ /* 0x000fe200091a1026 */
[----:B------:R-:W-:-:S03]  /*aeb0*/  ISETP.NE.U32.AND P2, PT, R2, RZ, PT ;  /* 0x000000ff0200720c */ /* 0x000fc60003f45070 */
[----:B------:R-:W2:Y:S04]  /*aec0*/  LDL.LU.64 R30, [R1+0x498] ;  /* 0x00049800011e7983 */ /* 0x000ea80000300a00 */
[----:B------:R-:W2:Y:S04]  /*aed0*/  LDL.LU R7, [R1+0x490] ;  /* 0x0004900001077983 */ /* 0x000ea80000300800 */
[----:B------:R-:W2:Y:S04]  /*aee0*/  LDL.LU.64 R242, [R1+0x488] ;  /* 0x0004880001f27983 */ /* 0x000ea80000300a00 */
[----:B------:R-:W2:Y:S04]  /*aef0*/  LDL.LU R2, [R1+0x484] ;  /* 0x0004840001027983 */ /* 0x000ea80000300800 */
[----:B------:R-:W2:Y:S04]  /*af00*/  LDL.LU R244, [R1+0x480] ;  /* 0x0004800001f47983 */ /* 0x000ea80000300800 */
[----:B------:R-:W-:Y:S04]  /*af10*/  LDGSTS.E [R0+0x32000], desc[UR38][R8.64], P0 ;  /* 0x3200000008007fae */ /* 0x000fe800081a1026 */
[----:B------:R-:W2:Y:S02]  /*af20*/  LDL.LU.64 R8, [R1+0x478] ;  /* 0x0004780001087983 */ /* 0x000ea40000300a00 */
[----:B--2---:R-:W-:-:S02]  /*af30*/  ISETP.NE.U32.AND P0, PT, R9, RZ, PT ;  /* 0x000000ff0900720c */ /* 0x004fc40003f05070 */
[----:B------:R-:W2:Y:S04]  /*af40*/  LDL.LU R9, [R1+0x474] ;  /* 0x0004740001097983 */ /* 0x000ea80000300800 */
[----:B--2---:R1:W-:Y:S04]  /*af50*/  LDGSTS.E [R0+0x32008], desc[UR38][R8.64], P2 ;  /* 0x3200800008007fae */ /* 0x0043e800091a1026 */
[----:B------:R-:W1:Y:S04]  /*af60*/  LDL.LU R0, [R1+0x470] ;  /* 0x0004700001007983 */ /* 0x000e680000300800 */
[----:B------:R1:W-:Y:S02]  /*af70*/  STL.64 [R1+0x370], R8 ;  /* 0x0003700801007387 */ /* 0x0003e40000100a00 */
[----:B-1----:R-:W-:-:S05]  /*af80*/  LOP3.LUT R8, R0, 0x30, RZ, 0x3c, !PT ;  /* 0x0000003000087812 */ /* 0x002fca00078e3cff */
[----:B------:R-:W-:-:S05]  /*af90*/  VIADD R8, R8, UR26 ;  /* 0x0000001a08087c36 */ /* 0x000fca0008000000 */
[----:B------:R-:W-:Y:S01]  /*afa0*/  LDGSTS.E [R8+0x32000], desc[UR38][R12.64], P1 ;  /* 0x320000000c087fae */ /* 0x000fe200089a1026 */
[----:B------:R-:W-:-:S03]  /*afb0*/  ISETP.NE.U32.AND P1, PT, R244, RZ, PT ;  /* 0x000000fff400720c */ /* 0x000fc60003f25070 */
[----:B------:R-:W-:Y:S04]  /*afc0*/  LDGSTS.E [R8+0x32008], desc[UR38][R10.64], P0 ;  /* 0x320080000a087fae */ /* 0x000fe800081a1026 */
[----:B------:R-:W2:Y:S04]  /*afd0*/  LDL.LU.64 R12, [R1+0x468] ;  /* 0x00046800010c7983 */ /* 0x000ea80000300a00 */
[----:B------:R-:W5:Y:S04]  /*afe0*/  LDL.LU R244, [R1+0x460] ;  /* 0x0004600001f47983 */ /* 0x000f680000300800 */
[----:B------:R-:W2:Y:S01]  /*aff0*/  LDL.LU.64 R10, [R1+0x458] ;  /* 0x00045800010a7983 */ /* 0x000ea20000300a00 */
[----:B------:R-:W-:-:S02]  /*b000*/  LOP3.LUT P0, RZ, R245, 0x800, RZ, 0xc0, !PT ;  /* 0x00000800f5ff7812 */ /* 0x000fc4000780c0ff */
[----:B------:R-:W-:Y:S01]  /*b010*/  LOP3.LUT R9, R0, 0x40, RZ, 0x3c, !PT ;  /* 0x0000004000097812 */ /* 0x000fe200078e3cff */
[----:B------:R-:W-:-:S04]  /*b020*/  USHF.L.U32 UR14, UR17, 0x5, URZ ;  /* 0x00000005110e7899 */ /* 0x000fc800080006ff */
[----:B------:R-:W-:Y:S01]  /*b030*/  VIADD R9, R9, UR26 ;  /* 0x0000001a09097c36 */ /* 0x000fe20008000000 */
[----:B------:R-:W-:-:S05]  /*b040*/  LOP3.LUT P2, RZ, R245, 0x1000, RZ, 0xc0, !PT ;  /* 0x00001000f5ff7812 */ /* 0x000fca000784c0ff */
[----:B--2---:R1:W-:Y:S01]  /*b050*/  LDGSTS.E [R9+0x32000], desc[UR38][R10.64], P0 ;  /* 0x320000000a097fae */ /* 0x0043e200081a1026 */
[----:B------:R-:W-:Y:S01]  /*b060*/  LOP3.LUT P0, RZ, R245, 0x400, RZ, 0xc0, !PT ;  /* 0x00000400f5ff7812 */ /* 0x000fe2000780c0ff */
[----:B------:R-:W-:Y:S02]  /*b070*/  IMAD.U32 R245, RZ, RZ, UR14 ;  /* 0x0000000efff57e24 */ /* 0x000fe4000f8e00ff */
[----:B------:R2:W-:Y:S02]  /*b080*/  STL.64 [R1+0x378], R10 ;  /* 0x0003780a01007387 */ /* 0x0005e40000100a00 */
[----:B------:R-:W-:Y:S02]  /*b090*/  IMAD.WIDE R28, R245, 0x4, R28 ;  /* 0x00000004f51c7825 */ /* 0x000fe400078e021c */
[----:B------:R1:W-:Y:S01]  /*b0a0*/  LDGSTS.E [R9+0x32008], desc[UR38][R12.64], P1 ;  /* 0x320080000c097fae */ /* 0x0003e200089a1026 */
[----:B------:R-:W-:Y:S01]  /*b0b0*/  ISETP.NE.U32.AND P1, PT, R7, RZ, PT ;  /* 0x000000ff0700720c */ /* 0x000fe20003f25070 */
[----:B------:R-:W-:-:S02]  /*b0c0*/  IMAD.WIDE R32, R245, 0x4, R32 ;  /* 0x00000004f5207825 */ /* 0x000fc400078e0220 */
[----:B--2---:R-:W1:Y:S02]  /*b0d0*/  LDL.LU.64 R10, [R1+0x40] ;  /* 0x00004000010a7983 */ /* 0x004e640000300a00 */
[C---:B------:R-:W-:Y:S02]  /*b0e0*/  IMAD.WIDE R246, R245.reuse, 0x4, R246 ;  /* 0x00000004f5f67825 */ /* 0x040fe400078e02f6 */
[----:B------:R2:W-:Y:S02]  /*b0f0*/  STL.64 [R1+0x380], R12 ;  /* 0x0003800c01007387 */ /* 0x0005e40000100a00 */
[----:B------:R-:W-:-:S04]  /*b100*/  IMAD.WIDE R248, R245, 0x4, R248 ;  /* 0x00000004f5f87825 */ /* 0x000fc800078e02f8 */
[C---:B------:R-:W-:Y:S01]  /*b110*/  IMAD.WIDE R250, R245.reuse, 0x4, R250 ;  /* 0x00000004f5fa7825 */ /* 0x040fe200078e02fa */
[----:B--2---:R-:W2:Y:S04]  /*b120*/  LDL.LU.64 R12, [R1+0x38] ;  /* 0x00003800010c7983 */ /* 0x004ea80000300a00 */
[----:B------:R-:W5:Y:S04]  /*b130*/  LDL.LU R7, [R1+0x450] ;  /* 0x0004500001077983 */ /* 0x000f680000300800 */
[----:B------:R-:W3:Y:S04]  /*b140*/  LDL.LU.64 R8, [R1+0x48] ;  /* 0x0000480001087983 */ /* 0x000ee80000300a00 */
[----:B------:R4:W-:Y:S04]  /*b150*/  STL.64 [R1+0x128], R28 ;  /* 0x0001281c01007387 */ /* 0x0009e80000100a00 */
[----:B----4-:R-:W4:Y:S04]  /*b160*/  LDL.LU.64 R28, [R1+0x30] ;  /* 0x00003000011c7983 */ /* 0x010f280000300a00 */
[----:B------:R1:W-:Y:S04]  /*b170*/  STL.64 [R1+0x120], R32 ;  /* 0x0001202001007387 */ /* 0x0003e80000100a00 */
[----:B-1----:R-:W4:Y:S04]  /*b180*/  LDL.LU.64 R32, [R1+0x28] ;  /* 0x0000280001207983 */ /* 0x002f280000300a00 */
[----:B------:R1:W-:Y:S04]  /*b190*/  STL.64 [R1+0x108], R246 ;  /* 0x000108f601007387 */ /* 0x0003e80000100a00 */
[----:B-1----:R-:W4:Y:S04]  /*b1a0*/  LDL.LU.64 R246, [R1+0x20] ;  /* 0x0000200001f67983 */ /* 0x002f280000300a00 */
[----:B------:R1:W-:Y:S04]  /*b1b0*/  STL.64 [R1+0x100], R248 ;  /* 0x000100f801007387 */ /* 0x0003e80000100a00 */
[----:B-1----:R-:W4:Y:S04]  /*b1c0*/  LDL.LU.64 R248, [R1+0x18] ;  /* 0x0000180001f87983 */ /* 0x002f280000300a00 */
[----:B------:R1:W-:Y:S04]  /*b1d0*/  STL.64 [R1+0xf8], R250 ;  /* 0x0000f8fa01007387 */ /* 0x0003e80000100a00 */
[----:B-1----:R-:W4:Y:S01]  /*b1e0*/  LDL.LU.64 R250, [R1+0x10] ;  /* 0x0000100001fa7983 */ /* 0x002f220000300a00 */
[----:B------:R-:W-:-:S04]  /*b1f0*/  IMAD.WIDE R42, R245, 0x4, R42 ;  /* 0x00000004f52a7825 */ /* 0x000fc800078e022a */
[C---:B------:R-:W-:Y:S01]  /*b200*/  IMAD.WIDE R44, R245.reuse, 0x4, R44 ;  /* 0x00000004f52c7825 */ /* 0x040fe200078e022c */
[----:B------:R1:W-:Y:S04]  /*b210*/  STL.64 [R1+0xf0], R42 ;  /* 0x0000f02a01007387 */ /* 0x0003e80000100a00 */
[----:B-1----:R-:W4:Y:S04]  /*b220*/  LDL.LU.64 R42, [R1+0x448] ;  /* 0x00044800012a7983 */ /* 0x002f280000300a00 */
[----:B------:R1:W-:Y:S04]  /*b230*/  STL.64 [R1+0xe8], R44 ;  /* 0x0000e82c01007387 */ /* 0x0003e80000100a00 */
[----:B-1----:R-:W4:Y:S01]  /*b240*/  LDL.LU.64 R44, [R1+0x440] ;  /* 0x00044000012c7983 */ /* 0x002f220000300a00 */
[----:B------:R-:W-:-:S04]  /*b250*/  IMAD.WIDE R10, R245, 0x4, R10 ;  /* 0x00000004f50a7825 */ /* 0x000fc800078e020a */
[----:B--2---:R-:W-:-:S04]  /*b260*/  IMAD.WIDE R12, R245, 0x4, R12 ;  /* 0x00000004f50c7825 */ /* 0x004fc800078e020c */
[----:B---3--:R-:W-:-:S04]  /*b270*/  IMAD.WIDE R8, R245, 0x4, R8 ;  /* 0x00000004f5087825 */ /* 0x008fc800078e0208 */
[----:B----4-:R-:W-:-:S04]  /*b280*/  IMAD.WIDE R28, R245, 0x4, R28 ;  /* 0x00000004f51c7825 */ /* 0x010fc800078e021c */
[----:B------:R-:W-:-:S04]  /*b290*/  IMAD.WIDE R32, R245, 0x4, R32 ;  /* 0x00000004f5207825 */ /* 0x000fc800078e0220 */
[----:B------:R-:W-:-:S04]  /*b2a0*/  IMAD.WIDE R246, R245, 0x4, R246 ;  /* 0x00000004f5f67825 */ /* 0x000fc800078e02f6 */
[----:B------:R-:W-:-:S04]  /*b2b0*/  IMAD.WIDE R248, R245, 0x4, R248 ;  /* 0x00000004f5f87825 */ /* 0x000fc800078e02f8 */
[----:B------:R-:W-:-:S05]  /*b2c0*/  IMAD.WIDE R250, R245, 0x4, R250 ;  /* 0x00000004f5fa7825 */ /* 0x000fca00078e02fa */
[----:B------:R1:W-:Y:S04]  /*b2d0*/  STL.64 [R1+0xe0], R250 ;  /* 0x0000e0fa01007387 */ /* 0x0003e80000100a00 */
[----:B------:R2:W-:Y:S04]  /*b2e0*/  STL.64 [R1+0xd8], R248 ;  /* 0x0000d8f801007387 */ /* 0x0005e80000100a00 */
[----:B------:R-:W-:Y:S04]  /*b2f0*/  STL.64 [R1+0xd0], R246 ;  /* 0x0000d0f601007387 */ /* 0x000fe80000100a00 */
[----:B------:R-:W-:Y:S04]  /*b300*/  STL.64 [R1+0xc8], R32 ;  /* 0x0000c82001007387 */ /* 0x000fe80000100a00 */
[----:B------:R3:W-:Y:S04]  /*b310*/  STL.64 [R1+0xc0], R28 ;  /* 0x0000c01c01007387 */ /* 0x0007e80000100a00 */
[----:B------:R-:W-:Y:S04]  /*b320*/  STL.64 [R1+0xb8], R12 ;  /* 0x0000b80c01007387 */ /* 0x000fe80000100a00 */
[----:B------:R4:W-:Y:S04]  /*b330*/  STL.64 [R1+0xb0], R10 ;  /* 0x0000b00a01007387 */ /* 0x0009e80000100a00 */
[----:B------:R2:W-:Y:S01]  /*b340*/  STL.64 [R1+0xa8], R8 ;  /* 0x0000a80801007387 */ /* 0x0005e20000100a00 */
[----:B-1----:R-:W-:-:S04]  /*b350*/  IMAD.WIDE R250, R245, 0x4, R14 ;  /* 0x00000004f5fa7825 */ /* 0x002fc800078e020e */
[----:B------:R-:W-:-:S04]  /*b360*/  IMAD.WIDE R78, R245, 0x4, R78 ;  /* 0x00000004f54e7825 */ /* 0x000fc800078e024e */
        /* <DEDUP_REMOVED lines=9> */
[C---:B------:R-:W-:Y:S01]  /*b400*/  IMAD.WIDE R118, R245.reuse, 0x4, R118 ;  /* 0x00000004f5767825 */ /* 0x040fe200078e0276 */
[----:B--2---:R-:W-:Y:S01]  /*b410*/  LOP3.LUT R249, R0, 0x50, RZ, 0x3c, !PT ;  /* 0x0000005000f97812 */ /* 0x004fe200078e3cff */
[----:B---3--:R-:W1:Y:S02]  /*b420*/  LDC R29, c[0x0][0x3a0] ;  /* 0x0000e800ff1d7b82 */ /* 0x008e640000000800 */
[C---:B----4-:R-:W-:Y:S02]  /*b430*/  IMAD.WIDE R10, R245.reuse, 0x4, R24 ;  /* 0x00000004f50a7825 */ /* 0x050fe400078e0218 */
[----:B------:R-:W2:Y:S02]  /*b440*/  LDL.LU.64 R24, [R1+0x438] ;  /* 0x0004380001187983 */ /* 0x000ea40000300a00 */
[C---:B------:R-:W-:Y:S02]  /*b450*/  IMAD.WIDE R8, R245.reuse, 0x4, R22 ;  /* 0x00000004f5087825 */ /* 0x040fe400078e0216 */
[----:B------:R3:W-:Y:S02]  /*b460*/  STL.64 [R1+0x40], R10 ;  /* 0x0000400a01007387 */ /* 0x0007e40000100a00 */
[----:B------:R-:W-:-:S02]  /*b470*/  IMAD.WIDE R12, R245, 0x4, R20 ;  /* 0x00000004f50c7825 */ /* 0x000fc400078e0214 */
[----:B------:R-:W4:Y:S04]  /*b480*/  LDL.LU.64 R22, [R1+0x430] ;  /* 0x0004300001167983 */ /* 0x000f280000300a00 */
[----:B------:R3:W-:Y:S04]  /*b490*/  STL.64 [R1+0x38], R8 ;  /* 0x0000380801007387 */ /* 0x0007e80000100a00 */
[----:B------:R-:W2:Y:S01]  /*b4a0*/  LDL.LU.64 R20, [R1+0x428] ;  /* 0x0004280001147983 */ /* 0x000ea20000300a00 */
[----:B---3--:R-:W-:-:S03]  /*b4b0*/  IMAD.WIDE R10, R245, 0x4, R18 ;  /* 0x00000004f50a7825 */ /* 0x008fc600078e0212 */
[----:B------:R-:W3:Y:S04]  /*b4c0*/  LDL.LU.64 R18, [R1+0x420] ;  /* 0x0004200001127983 */ /* 0x000ee80000300a00 */
[----:B------:R-:W-:Y:S01]  /*b4d0*/  STL.64 [R1+0x28], R12 ;  /* 0x0000280c01007387 */ /* 0x000fe20000100a00 */
[----:B------:R-:W-:-:S03]  /*b4e0*/  IMAD.WIDE R8, R245, 0x4, R16 ;  /* 0x00000004f5087825 */ /* 0x000fc600078e0210 */
[----:B------:R1:W-:Y:S04]  /*b4f0*/  STL.64 [R1+0x390], R12 ;  /* 0x0003900c01007387 */ /* 0x0003e80000100a00 */
[----:B------:R-:W2:Y:S04]  /*b500*/  LDL.LU.64 R16, [R1+0x418] ;  /* 0x0004180001107983 */ /* 0x000ea80000300a00 */
[----:B------:R-:W-:Y:S04]  /*b510*/  STL.64 [R1+0x18], R10 ;  /* 0x0000180a01007387 */ /* 0x000fe80000100a00 */
[----:B------:R-:W-:Y:S04]  /*b520*/  STL.64 [R1+0x398], R10 ;  /* 0x0003980a01007387 */ /* 0x000fe80000100a00 */
[----:B------:R-:W2:Y:S04]  /*b530*/  LDL.LU.64 R14, [R1+0x410] ;  /* 0x00041000010e7983 */ /* 0x000ea80000300a00 */
[----:B------:R-:W3:Y:S01]  /*b540*/  LDL.LU.64 R32, [R1+0x110] ;  /* 0x0001100001207983 */ /* 0x000ee20000300a00 */
[----:B------:R-:W-:-:S03]  /*b550*/  IMAD.WIDE R246, R245, 0x4, R74 ;  /* 0x00000004f5f67825 */ /* 0x000fc600078e024a */
[----:B------:R-:W-:Y:S04]  /*b560*/  STL.64 [R1+0x3a0], R250 ;  /* 0x0003a0fa01007387 */ /* 0x000fe80000100a00 */
        /* <DEDUP_REMOVED lines=11> */
[----:B------:R1:W-:Y:S04]  /*b620*/  STL.64 [R1+0x3f8], R110 ;  /* 0x0003f86e01007387 */ /* 0x0003e80000100a00 */
[----:B------:R1:W-:Y:S04]  /*b630*/  STL.64 [R1+0x400], R114 ;  /* 0x0004007201007387 */ /* 0x0003e80000100a00 */
[----:B------:R1:W-:Y:S02]  /*b640*/  STL.64 [R1+0x408], R118 ;  /* 0x0004087601007387 */ /* 0x0003e40000100a00 */
[----:B-1----:R-:W-:-:S02]  /*b650*/  LOP3.LUT R13, R0, 0x60, RZ, 0x3c, !PT ;  /* 0x00000060000d7812 */ /* 0x002fc400078e3cff */
[----:B------:R-:W4:Y:S04]  /*b660*/  LDL.64 R110, [R1+0x108] ;  /* 0x00010800016e7983 */ /* 0x000f280000100a00 */
[----:B------:R-:W4:Y:S04]  /*b670*/  LDL.64 R114, [R1+0x120] ;  /* 0x0001200001727983 */ /* 0x000f280000100a00 */
[----:B------:R-:W4:Y:S01]  /*b680*/  LDL.64 R118, [R1+0x128] ;  /* 0x0001280001767983 */ /* 0x000f220000100a00 */
[----:B------:R-:W-:-:S03]  /*b690*/  VIADD R249, R249, UR26 ;  /* 0x0000001af9f97c36 */ /* 0x000fc60008000000 */
[----:B------:R-:W4:Y:S04]  /*b6a0*/  LDL.64 R106, [R1+0x100] ;  /* 0x00010000016a7983 */ /* 0x000f280000100a00 */
[----:B------:R-:W4:Y:S01]  /*b6b0*/  LDL.64 R102, [R1+0xf8] ;  /* 0x0000f80001667983 */ /* 0x000f220000100a00 */
[----:B------:R-:W-:-:S03]  /*b6c0*/  VIADD R13, R13, UR26 ;  /* 0x0000001a0d0d7c36 */ /* 0x000fc60008000000 */
[----:B------:R-:W4:Y:S04]  /*b6d0*/  LDL.64 R98, [R1+0xf0] ;  /* 0x0000f00001627983 */ /* 0x000f280000100a00 */
        /* <DEDUP_REMOVED lines=9> */
[----:B--2---:R-:W-:Y:S04]  /*b770*/  LDGSTS.E [R249+0x32000], desc[UR38][R14.64], P2 ;  /* 0x320000000ef97fae */ /* 0x004fe800091a1026 */
[----:B------:R-:W-:Y:S04]  /*b780*/  LDGSTS.E [R249+0x32008], desc[UR38][R16.64], P3 ;  /* 0x3200800010f97fae */ /* 0x000fe800099a1026 */
[----:B---3--:R-:W-:Y:S04]  /*b790*/  LDGSTS.E [R13+0x32000], desc[UR38][R18.64], P4 ;  /* 0x32000000120d7fae */ /* 0x008fe8000a1a1026 */
[----:B------:R-:W-:Y:S04]  /*b7a0*/  LDGSTS.E [R13+0x32008], desc[UR38][R20.64], P5 ;  /* 0x32008000140d7fae */ /* 0x000fe8000a9a1026 */
[----:B------:R-:W2:Y:S01]  /*b7b0*/  LDL.64 R12, [R1+0x40] ;  /* 0x00004000010c7983 */ /* 0x000ea20000100a00 */
[----:B------:R-:W-:-:S02]  /*b7c0*/  USHF.R.S32.HI UR8, URZ, 0x1f, UR9 ;  /* 0x0000001fff087899 */ /* 0x000fc40008011409 */
[----:B------:R-:W-:Y:S02]  /*b7d0*/  USHF.L.U32 UR62, UR9, 0x2, URZ ;  /* 0x00000002093e7899 */ /* 0x000fe400080006ff */
[----:B------:R-:W-:Y:S01]  /*b7e0*/  USHF.L.U64.HI UR63, UR9, 0x2, UR8 ;  /* 0x00000002093f7899 */ /* 0x000fe20008010208 */
[----:B------:R-:W-:-:S03]  /*b7f0*/  ISETP.NE.U32.AND P2, PT, R2, RZ, PT ;  /* 0x000000ff0200720c */ /* 0x000fc60003f45070 */
[----:B------:R-:W-:Y:S01]  /*b800*/  IADD3 R28, P3, PT, R32, UR62, RZ ;  /* 0x0000003e201c7c10 */ /* 0x000fe2000ff7e0ff */
[C---:B------:R-:W-:Y:S02]  /*b810*/  VIADD R74, R29.reuse, 0xffffffc0 ;  /* 0xffffffc01d4a7836 */ /* 0x040fe40000000000 */
[----:B------:R-:W-:Y:S01]  /*b820*/  VIADD R248, R29, 0x1f ;  /* 0x0000001f1df87836 */ /* 0x000fe20000000000 */
[----:B------:R-:W-:Y:S02]  /*b830*/  IADD3.X R29, PT, PT, R33, UR63, RZ, P3, !PT ;  /* 0x0000003f211d7c10 */ /* 0x000fe40009ffe4ff */
[----:B------:R-:W-:Y:S01]  /*b840*/  LOP3.LUT R33, R0, 0x70, RZ, 0x3c, !PT ;  /* 0x0000007000217812 */ /* 0x000fe200078e3cff */
[----:B------:R-:W-:-:S04]  /*b850*/  IMAD.WIDE R242, R245, 0x4, R242 ;  /* 0x00000004f5f27825 */ /* 0x000fc800078e02f2 */
[----:B------:R-:W-:Y:S02]  /*b860*/  VIADD R33, R33, UR26 ;  /* 0x0000001a21217c36 */ /* 0x000fe40008000000 */
[----:B------:R-:W-:-:S03]  /*b870*/  IMAD.WIDE R30, R245, 0x4, R30 ;  /* 0x00000004f51e7825 */ /* 0x000fc600078e021e */
[----:B----4-:R-:W-:Y:S01]  /*b880*/  LDGSTS.E [R33+0x32000], desc[UR38][R22.64], P6 ;  /* 0x3200000016217fae */ /* 0x010fe2000b1a1026 */
[----:B------:R-:W-:-:S03]  /*b890*/  IMAD.WIDE R34, R245, 0x4, R34 ;  /* 0x00000004f5227825 */ /* 0x000fc600078e0222 */
[----:B------:R-:W-:Y:S01]  /*b8a0*/  LDGSTS.E [R33+0x32008], desc[UR38][R24.64], P2 ;  /* 0x3200800018217fae */ /* 0x000fe200091a1026 */
[----:B------:R-:W-:-:S03]  /*b8b0*/  IMAD.WIDE R36, R245, 0x4, R36 ;  /* 0x00000004f5247825 */ /* 0x000fc600078e0224 */
[----:B------:R-:W0:Y:S01]  /*b8c0*/  LDGDEPBAR ;  /* 0x00000000000079af */ /* 0x000e220000000000 */
[----:B------:R-:W-:-:S03]  /*b8d0*/  IMAD.WIDE R38, R245, 0x4, R38 ;  /* 0x00000004f5267825 */ /* 0x000fc600078e0226 */
[----:B------:R-:W-:Y:S01]  /*b8e0*/  LDGSTS.E [R6+0x10000], desc[UR38][R242.64], P1 ;  /* 0x10000000f2067fae */ /* 0x000fe200089a1026 */
        /* <DEDUP_REMOVED lines=18> */
[C---:B------:R-:W-:Y:S01]  /*ba10*/  IMAD.WIDE R58, R245.reuse, 0x4, R58 ;  /* 0x00000004f53a7825 */ /* 0x040fe200078e023a */
[----:B------:R-:W1:Y:S03]  /*ba20*/  S2R R2, SR_TID.X ;  /* 0x0000000000027919 */ /* 0x000e660000002100 */
[C---:B------:R-:W-:Y:S01]  /*ba30*/  IMAD.WIDE R60, R245.reuse, 0x4, R60 ;  /* 0x00000004f53c7825 */ /* 0x040fe200078e023c */
[----:B------:R-:W-:Y:S03]  /*ba40*/  LDGSTS.E [R6+0x12800], desc[UR38][R50.64], P1 ;  /* 0x1280000032067fae */ /* 0x000fe600089a1026 */
        /* <DEDUP_REMOVED lines=59> */
[----:B-1----:R-:W-:Y:S01]  /*be00*/  SHF.R.U32.HI R2, RZ, 0x6, R2 ;  /* 0x00000006ff027819 */ /* 0x002fe20000011602 */
[----:B------:R-:W-:Y:S02]  /*be10*/  LDGSTS.E [R6+0x1a000], desc[UR38][R148.64], P1 ;  /* 0x1a00000094067fae */ /* 0x000fe400089a1026 */
[----:B------:R-:W-:-:S02]  /*be20*/  IMAD.WIDE R172, R245, 0x4, R172 ;  /* 0x00000004f5ac7825 */ /* 0x000fc400078e02ac */
[----:B------:R-:W-:Y:S02]  /*be30*/  LDGSTS.E [R6+0x1a400], desc[UR38][R152.64], P1 ;  /* 0x1a40000098067fae */ /* 0x000fe400089a1026 */
[C---:B------:R-:W-:Y:S02]  /*be40*/  IMAD.WIDE R176, R245.reuse, 0x4, R176 ;  /* 0x00000004f5b07825 */ /* 0x040fe400078e02b0 */
[----:B------:R-:W-:Y:S02]  /*be50*/  LDGSTS.E [R6+0x1a800], desc[UR38][R156.64], P1 ;  /* 0x1a8000009c067fae */ /* 0x000fe400089a1026 */
[C---:B------:R-:W-:Y:S02]  /*be60*/  IMAD.WIDE R180, R245.reuse, 0x4, R180 ;  /* 0x00000004f5b47825 */ /* 0x040fe400078e02b4 */
[----:B------:R-:W-:Y:S02]  /*be70*/  LDGSTS.E [R6+0x1ac00], desc[UR38][R160.64], P1 ;  /* 0x1ac00000a0067fae */ /* 0x000fe400089a1026 */
[C---:B------:R-:W-:Y:S01]  /*be80*/  IMAD.WIDE R184, R245.reuse, 0x4, R184 ;  /* 0x00000004f5b87825 */ /* 0x040fe200078e02b8 */
[----:B------:R-:W-:Y:S01]  /*be90*/  SGXT.U32 R2, R2, 0x1 ;  /* 0x000000010202781a */ /* 0x000fe20000000000 */
        /* <DEDUP_REMOVED lines=8> */
[----:B------:R-:W-:Y:S01]  /*bf20*/  ISETP.GE.AND P4, PT, R2, R74, PT ;  /* 0x0000004a0200720c */ /* 0x000fe20003f86270 */
        /* <DEDUP_REMOVED lines=8> */
[----:B------:R-:W-:Y:S01]  /*bfb0*/  ISETP.GT.AND P3, PT, R248, 0x5f, PT ;  /* 0x0000005ff800780c */ /* 0x000fe20003f64270 */
[----:B------:R-:W-:Y:S02]  /*bfc0*/  LDGSTS.E [R6+0x1d000], desc[UR38][R196.64], P1 ;  /* 0x1d000000c4067fae */ /* 0x000fe400089a1026 */
[C---:B------:R-:W-:Y:S01]  /*bfd0*/  IMAD.WIDE R220, R245.reuse, 0x4, R220 ;  /* 0x00000004f5dc7825 */ /* 0x040fe200078e02dc */
[----:B------:R-:W-:Y:S01]  /*bfe0*/  SEL R32, RZ, 0x4, P4 ;  /* 0x00000004ff207807 */ /* 0x000fe20002000000 */
[----:B------:R-:W-:Y:S02]  /*bff0*/  LDGSTS.E [R6+0x1d400], desc[UR38][R200.64], P1 ;  /* 0x1d400000c8067fae */ /* 0x000fe400089a1026 */
[----:B------:R-:W-:-:S02]  /*c000*/  IMAD.WIDE R224, R245, 0x4, R224 ;  /* 0x00000004f5e07825 */ /* 0x000fc400078e02e0 */
[----:B------:R-:W-:Y:S02]  /*c010*/  LDGSTS.E [R6+0x1d800], desc[UR38][R204.64], P1 ;  /* 0x1d800000cc067fae */ /* 0x000fe400089a1026 */
[C---:B------:R-:W-:Y:S02]  /*c020*/  IMAD.WIDE R228, R245.reuse, 0x4, R228 ;  /* 0x00000004f5e47825 */ /* 0x040fe400078e02e4 */
[----:B------:R-:W-:Y:S02]  /*c030*/  LDGSTS.E [R6+0x1dc00], desc[UR38][R208.64], P1 ;  /* 0x1dc00000d0067fae */ /* 0x000fe400089a1026 */
[C---:B------:R-:W-:Y:S01]  /*c040*/  IMAD.WIDE R232, R245.reuse, 0x4, R232 ;  /* 0x00000004f5e87825 */ /* 0x040fe200078e02e8 */
[----:B------:R-:W-:Y:S01]  /*c050*/  SEL R32, R32, RZ, P3 ;  /* 0x000000ff20207207 */ /* 0x000fe20001800000 */
[----:B------:R-:W-:Y:S02]  /*c060*/  LDGSTS.E [R6+0x1e000], desc[UR38][R212.64], P1 ;  /* 0x1e000000d4067fae */ /* 0x000fe400089a1026 */
[----:B------:R-:W-:-:S02]  /*c070*/  IMAD.WIDE R236, R245, 0x4, R236 ;  /* 0x00000004f5ec7825 */ /* 0x000fc400078e02ec */
[----:B------:R-:W-:Y:S02]  /*c080*/  LDGSTS.E [R6+0x1e400], desc[UR38][R216.64], P1 ;  /* 0x1e400000d8067fae */ /* 0x000fe400089a1026 */
[----:B------:R-:W-:Y:S02]  /*c090*/  IMAD.WIDE R240, R245, 0x4, R240 ;  /* 0x00000004f5f07825 */ /* 0x000fe400078e02f0 */
[----:B------:R-:W-:Y:S04]  /*c0a0*/  LDGSTS.E [R6+0x1e800], desc[UR38][R220.64], P1 ;  /* 0x1e800000dc067fae */ /* 0x000fe800089a1026 */
[----:B------:R-:W-:Y:S01]  /*c0b0*/  LDGSTS.E [R6+0x1ec00], desc[UR38][R224.64], P1 ;  /* 0x1ec00000e0067fae */ /* 0x000fe200089a1026 */
[----:B------:R-:W-:-:S03]  /*c0c0*/  ISETP.NE.U32.AND P4, PT, R32, RZ, PT ;  /* 0x000000ff2000720c */ /* 0x000fc60003f85070 */
[----:B------:R-:W-:Y:S04]  /*c0d0*/  LDGSTS.E [R6+0x1f000], desc[UR38][R228.64], P1 ;  /* 0x1f000000e4067fae */ /* 0x000fe800089a1026 */
[----:B------:R-:W-:Y:S04]  /*c0e0*/  LDGSTS.E [R6+0x1f400], desc[UR38][R232.64], P1 ;  /* 0x1f400000e8067fae */ /* 0x000fe800089a1026 */
[----:B------:R-:W-:Y:S04]  /*c0f0*/  LDGSTS.E [R6+0x1f800], desc[UR38][R236.64], P1 ;  /* 0x1f800000ec067fae */ /* 0x000fe800089a1026 */
[----:B------:R-:W-:Y:S04]  /*c100*/  LDGSTS.E [R6+0x1fc00], desc[UR38][R240.64], P1 ;  /* 0x1fc00000f0067fae */ /* 0x000fe800089a1026 */
[----:B------:R-:W3:Y:S04]  /*c110*/  LDL.64 R32, [R1+0x38] ;  /* 0x0000380001207983 */ /* 0x000ee80000100a00 */
[----:B------:R-:W-:Y:S04]  /*c120*/  LDGSTS.E [R5+0x10200], desc[UR38][R118.64], P1 ;  /* 0x1020000076057fae */ /* 0x000fe800089a1026 */
[----:B------:R-:W-:Y:S04]  /*c130*/  LDGSTS.E [R5+0x10600], desc[UR38][R114.64], P1 ;  /* 0x1060000072057fae */ /* 0x000fe800089a1026 */
[----:B------:R-:W-:Y:S04]  /*c140*/  LDGSTS.E [R5+0x10a00], desc[UR38][R110.64], P1 ;  /* 0x10a000006e057fae */ /* 0x000fe800089a1026 */
[----:B------:R-:W4:Y:S04]  /*c150*/  LDL.LU.64 R118, [R1+0x408] ;  /* 0x0004080001767983 */ /* 0x000f280000300a00 */
[----:B------:R-:W4:Y:S04]  /*c160*/  LDL.LU.64 R114, [R1+0x400] ;  /* 0x0004000001727983 */ /* 0x000f280000300a00 */
[----:B------:R-:W4:Y:S04]  /*c170*/  LDL.LU.64 R110, [R1+0x3f8] ;  /* 0x0003f800016e7983 */ /* 0x000f280000300a00 */
        /* <DEDUP_REMOVED lines=24> */
[----:B--2---:R-:W-:Y:S04]  /*c300*/  LDGSTS.E [R5+0x13e00], desc[UR38][R12.64], P1 ;  /* 0x13e000000c057fae */ /* 0x004fe800089a1026 */
[----:B------:R-:W2:Y:S04]  /*c310*/  LDL.LU.64 R12, [R1+0x390] ;  /* 0x00039000010c7983 */ /* 0x000ea80000300a00 */
[----:B---3--:R1:W-:Y:S04]  /*c320*/  LDGSTS.E [R5+0x14200], desc[UR38][R32.64], P1 ;  /* 0x1420000020057fae */ /* 0x0083e800089a1026 */
[----:B--2---:R2:W-:Y:S04]  /*c330*/  LDGSTS.E [R5+0x14600], desc[UR38][R12.64], P1 ;  /* 0x146000000c057fae */ /* 0x0045e800089a1026 */
[----:B----4-:R2:W-:Y:S04]  /*c340*/  LDGSTS.E [R5+0x14a00], desc[UR38][R10.64], P1 ;  /* 0x14a000000a057fae */ /* 0x0105e800089a1026 */
[----:B------:R2:W-:Y:S04]  /*c350*/  LDGSTS.E [R5+0x14e00], desc[UR38][R8.64], P1 ;  /* 0x14e0000008057fae */ /* 0x0005e800089a1026 */
[----:B------:R2:W5:Y:S04]  /*c360*/  LDL.LU.64 R12, [R1+0x380] ;  /* 0x00038000010c7983 */ /* 0x0005680000300a00 */
[----:B------:R2:W5:Y:S04]  /*c370*/  LDL.LU.64 R10, [R1+0x378] ;  /* 0x00037800010a7983 */ /* 0x0005680000300a00 */
[----:B------:R-:W3:Y:S04]  /*c380*/  LDL.LU.64 R8, [R1+0x118] ;  /* 0x0001180001087983 */ /* 0x000ee80000300a00 */
[----:B------:R2:W-:Y:S04]  /*c390*/  LDGSTS.E [R5+0x15200], desc[UR38][R250.64], P1 ;  /* 0x15200000fa057fae */ /* 0x0005e800089a1026 */
[----:B------:R2:W-:Y:S04]  /*c3a0*/  LDGSTS.E [R5+0x15600], desc[UR38][R246.64], P1 ;  /* 0x15600000f6057fae */ /* 0x0005e800089a1026 */
[----:B------:R2:W-:Y:S04]  /*c3b0*/  LDGSTS.E [R5+0x15a00], desc[UR38][R78.64], P1 ;  /* 0x15a000004e057fae */ /* 0x0005e800089a1026 */
[----:B------:R2:W-:Y:S04]  /*c3c0*/  LDGSTS.E [R5+0x15e00], desc[UR38][R82.64], P1 ;  /* 0x15e0000052057fae */ /* 0x0005e800089a1026 */
[----:B------:R2:W-:Y:S01]  /*c3d0*/  LDGSTS.E [R5+0x16200], desc[UR38][R86.64], P1 ;  /* 0x1620000056057fae */ /* 0x0005e200089a1026 */
[----:B------:R-:W-:-:S03]  /*c3e0*/  IMAD.WIDE R122, R245, 0x4, R122 ;  /* 0x00000004f57a7825 */ /* 0x000fc600078e027a */
        /* <DEDUP_REMOVED lines=60> */
[----:B------:R2:W-:Y:S04]  /*c7b0*/  LDGSTS.E [R5+0x1de00], desc[UR38][R210.64], P1 ;  /* 0x1de00000d2057fae */ /* 0x0005e800089a1026 */
[----:B------:R2:W-:Y:S01]  /*c7c0*/  LDGSTS.E [R5+0x1e200], desc[UR38][R214.64], P1 ;  /* 0x1e200000d6057fae */ /* 0x0005e200089a1026 */
[----:B-1----:R-:W-:-:S03]  /*c7d0*/  LOP3.LUT R33, R2, 0x2, RZ, 0xfc, !PT ;  /* 0x0000000202217812 */ /* 0x002fc600078efcff */
[----:B------:R2:W-:Y:S04]  /*c7e0*/  LDGSTS.E [R5+0x1e600], desc[UR38][R218.64], P1 ;  /* 0x1e600000da057fae */ /* 0x0005e800089a1026 */
[----:B------:R2:W-:Y:S04]  /*c7f0*/  LDGSTS.E [R5+0x1ea00], desc[UR38][R222.64], P1 ;  /* 0x1ea00000de057fae */ /* 0x0005e800089a1026 */
[----:B------:R2:W-:Y:S04]  /*c800*/  LDGSTS.E [R5+0x1ee00], desc[UR38][R226.64], P1 ;  /* 0x1ee00000e2057fae */ /* 0x0005e800089a1026 */
[----:B------:R2:W-:Y:S04]  /*c810*/  LDGSTS.E [R5+0x1f200], desc[UR38][R230.64], P1 ;  /* 0x1f200000e6057fae */ /* 0x0005e800089a1026 */
[----:B------:R2:W-:Y:S04]  /*c820*/  LDGSTS.E [R5+0x1f600], desc[UR38][R234.64], P1 ;  /* 0x1f600000ea057fae */ /* 0x0005e800089a1026 */
[----:B------:R2:W-:Y:S04]  /*c830*/  LDGSTS.E [R5+0x1fa00], desc[UR38][R238.64], P1 ;  /* 0x1fa00000ee057fae */ /* 0x0005e800089a1026 */
[----:B------:R2:W-:Y:S01]  /*c840*/  LDGSTS.E [R5+0x1fe00], desc[UR38][R26.64], P1 ;  /* 0x1fe000001a057fae */ /* 0x0005e200089a1026 */
[----:B------:R-:W-:-:S03]  /*c850*/  ISETP.GE.AND P1, PT, R33, R74, PT ;  /* 0x0000004a2100720c */ /* 0x000fc60003f26270 */
[----:B------:R-:W0:Y:S01]  /*c860*/  LDGDEPBAR ;  /* 0x00000000000079af */ /* 0x000e220000000000 */
[----:B---3--:R-:W-:Y:S01]  /*c870*/  IADD3 R32, P2, PT, R8, UR62, RZ ;  /* 0x0000003e08207c10 */ /* 0x008fe2000ff5e0ff */
[----:B------:R-:W-:-:S04]  /*c880*/  DEPBAR.LE SB0, 0x2 ;  /* 0x000080800000791a */ /* 0x000fc80000000000 */
[----:B------:R-:W-:Y:S02]  /*c890*/  IADD3.X R33, PT, PT, R9, UR63, RZ, P2, !PT ;  /* 0x0000003f09217c10 */ /* 0x000fe400097fe4ff */
[----:B------:R2:W5:Y:S01]  /*c8a0*/  LDL.LU.64 R8, [R1+0x370] ;  /* 0x0003700001087983 */ /* 0x0005620000300a00 */
[----:B------:R-:W-:Y:S01]  /*c8b0*/  SEL R75, RZ, 0x4, P1 ;  /* 0x00000004ff4b7807 */ /* 0x000fe20000800000 */
[----:B------:R-:W-:Y:S01]  /*c8c0*/  BAR.SYNC.DEFER_BLOCKING 0x0 ;  /* 0x0000000000007b1d */ /* 0x000fe20000010000 */
[----:B------:R-:W-:-:S04]  /*c8d0*/  ISETP.NE.U32.AND P1, PT, RZ, UR10, PT ;  /* 0x0000000aff007c0c */ /* 0x000fc8000bf25070 */
[----:B------:R-:W-:Y:S02]  /*c8e0*/  ISETP.LT.OR P2, PT, R248, 0x20, P1 ;  /* 0x00000020f800780c */ /* 0x000fe40000f41670 */
[----:B------:R-:W-:-:S04]  /*c8f0*/  SEL R75, R75, RZ, P3 ;  /* 0x000000ff4b4b7207 */ /* 0x000fc80001800000 */
[----:B------:R-:W-:-:S07]  /*c900*/  ISETP.NE.U32.AND P5, PT, R75, RZ, PT ;  /* 0x000000ff4b00720c */ /* 0x000fce0003fa5070 */
[----:B--2---:R-:W-:Y:S06]  /*c910*/  @P2 BRA `(.L_x_6) ;  /* 0x0000000000d82947 */ /* 0x004fec0003800000 */
[----:B------:R-:W-:Y:S02]  /*c920*/  USHF.R.U32.HI UR10, URZ, 0x4, UR26 ;  /* 0x00000004ff0a7899 */ /* 0x000fe4000801161a */
[----:B------:R-:W-:Y:S02]  /*c930*/  UIADD3 UR5, UPT, UPT, UR26, 0x30000, URZ ;  /* 0x000300001a057890 */ /* 0x000fe4000fffe0ff */
[----:B------:R-:W-:Y:S02]  /*c940*/  USGXT.U32 UR10, UR10, 0xe ;  /* 0x0000000e0a0a789a */ /* 0x000fe40008000000 */
[----:B------:R-:W-:Y:S02]  /*c950*/  USHF.R.U32.HI UR5, URZ, 0x4, UR5 ;  /* 0x00000004ff057899 */ /* 0x000fe40008011605 */
[----:B------:R-:W-:Y:S02]  /*c960*/  UIADD3 UR42, UP1, UPT, UR10, 0x2, URZ ;  /* 0x000000020a2a7890 */ /* 0x000fe4000ff3e0ff */
[----:B------:R-:W-:Y:S01]  /*c970*/  USGXT.U32 UR12, UR5, 0xe ;  /* 0x0000000e050c789a */ /* 0x000fe20008000000 */
[----:B------:R-:W-:Y:S01]  /*c980*/  UMOV UR4, URZ ;  /* 0x000000ff00047c82 */ /* 0x000fe20008000000 */
[----:B------:R-:W-:Y:S01]  /*c990*/  UMOV UR6, URZ ;  /* 0x000000ff00067c82 */ /* 0x000fe20008000000 */
[----:B------:R-:W-:-:S02]  /*c9a0*/  UIADD3.X UR43, UPT, UPT, UR4, 0x40004040, URZ, UP1, !UPT ;  /* 0x40004040042b7890 */ /* 0x000fc40008ffe4ff */
[----:B------:R-:W-:Y:S01]  /*c9b0*/  UIADD3 UR44, UP1, UPT, UR12, 0x2, URZ ;  /* 0x000000020c2c7890 */ /* 0x000fe2000ff3e0ff */
[----:B------:R-:W-:Y:S01]  /*c9c0*/  UMOV UR4, UR33 ;  /* 0x0000002100047c82 */ /* 0x000fe20008000000 */
[----:B------:R-:W-:Y:S02]  /*c9d0*/  UMOV UR5, URZ ;  /* 0x000000ff00057c82 */ /* 0x000fe40008000000 */
[----:B------:R-:W-:Y:S01]  /*c9e0*/  UIADD3.X UR45, UPT, UPT, UR6, 0x40004040, URZ, UP1, !UPT ;  /* 0x40004040062d7890 */ /* 0x000fe20008ffe4ff */
[----:B------:R-:W-:Y:S01]  /*c9f0*/  UMOV UR17, UR4 ;  /* 0x0000000400117c82 */ /* 0x000fe20008000000 */
[----:B------:R-:W-:Y:S02]  /*ca00*/  UIADD3.64 UR4, UPT, UPT, UR42, 0x2, URZ ;  /* 0x000000022a047897 */ /* 0x000fe4000fffe0ff */
[----:B------:R-:W-:Y:S02]  /*ca10*/  UIADD3.64 UR52, UPT, UPT, UR44, 0x2, URZ ;  /* 0x000000022c347897 */ /* 0x000fe4000fffe0ff */
[----:B------:R-:W-:-:S02]  /*ca20*/  UIADD3.64 UR6, UPT, UPT, UR42, 0x4, URZ ;  /* 0x000000042a067897 */ /* 0x000fc4000fffe0ff */
[----:B------:R-:W-:Y:S02]  /*ca30*/  UIADD3.64 UR54, UPT, UPT, UR44, 0x4, URZ ;  /* 0x000000042c367897 */ /* 0x000fe4000fffe0ff */
[----:B------:R-:W-:Y:S02]  /*ca40*/  UIADD3 UR15, UPT, UPT, UR27, 0x100000, URZ ;  /* 0x001000001b0f7890 */ /* 0x000fe4000fffe0ff */
[----:B------:R-:W-:Y:S02]  /*ca50*/  UIADD3.64 UR48, UPT, UPT, UR42, 0x7fe, URZ ;  /* 0x000007fe2a307897 */ /* 0x000fe4000fffe0ff */
[----:B------:R-:W-:Y:S02]  /*ca60*/  UIADD3 UR32, UPT, UPT, UR27, 0x100000, URZ ;  /* 0x001000001b207890 */ /* 0x000fe4000fffe0ff */
[----:B------:R-:W-:Y:S02]  /*ca70*/  UIADD3.64 UR50, UPT, UPT, UR42, 0x800, URZ ;  /* 0x000008002a327897 */ /* 0x000fe4000fffe0ff */
[----:B------:R-:W-:-:S02]  /*ca80*/  UIADD3 UR36, UPT, UPT, UR27, 0x100000, URZ ;  /* 0x001000001b247890 */ /* 0x000fc4000fffe0ff */
[----:B------:R-:W-:Y:S01]  /*ca90*/  UIADD3.64 UR56, UPT, UPT, UR42, 0x802, URZ ;  /* 0x000008022a387897 */ /* 0x000fe2000fffe0ff */
[----:B------:R-:W-:Y:S01]  /*caa0*/  UMOV UR20, 0x0 ;  /* 0x0000000000147882 */ /* 0x000fe20000000000 */
[----:B------:R-:W-:Y:S01]  /*cab0*/  UMOV UR21, 0x4400910 ;  /* 0x0440091000157882 */ /* 0x000fe20000000000 */
[----:B------:R-:W-:Y:S01]  /*cac0*/  UIADD3 UR60, UPT, UPT, UR27, 0x100000, URZ ;  /* 0x001000001b3c7890 */ /* 0x000fe2000fffe0ff */
[----:B------:R-:W-:Y:S01]  /*cad0*/  UMOV UR11, 0x40004040 ;  /* 0x40004040000b7882 */ /* 0x000fe20000000000 */
[----:B------:R-:W-:Y:S01]  /*cae0*/  UIADD3.64 UR58, UPT, UPT, UR42, 0x804, URZ ;  /* 0x000008042a3a7897 */ /* 0x000fe2000fffe0ff */
[----:B------:R-:W-:Y:S01]  /*caf0*/  UMOV UR13, 0x40004040 ;  /* 0x40004040000d7882 */ /* 0x000fe20000000000 */
[----:B------:R-:W-:Y:S01]  /*cb00*/  UMOV UR34, 0x0 ;  /* 0x0000000000227882 */ /* 0x000fe20000000000 */
[----:B------:R-:W-:Y:S01]  /*cb10*/  UMOV UR35, 0x4400910 ;  /* 0x0440091000237882 */ /* 0x000fe20000000000 */
[----:B------:R-:W-:Y:S01]  /*cb20*/  UMOV UR30, 0x0 ;  /* 0x00000000001e7882 */ /* 0x000fe20000000000 */
[----:B------:R-:W-:Y:S01]  /*cb30*/  UMOV UR31, 0x4400910 ;  /* 0x04400910001f7882 */ /* 0x000fe20000000000 */
[----:B------:R1:W-:Y:S01]  /*cb40*/  UTCHMMA gdesc[UR12], gdesc[UR10], tmem[UR27], tmem[UR20], idesc[UR21], !UPT ;  /* 0x00ff140a0c0075ea */ /* 0x0003e2000f80001b */
[----:B------:R-:W-:Y:S01]  /*cb50*/  UMOV UR24, 0x0 ;  /* 0x0000000000187882 */ /* 0x000fe20000000000 */
[----:B------:R-:W-:Y:S01]  /*cb60*/  UMOV UR25, 0x4400910 ;  /* 0x0440091000197882 */ /* 0x000fe20000000000 */
[----:B------:R1:W-:Y:S01]  /*cb70*/  UTCHMMA gdesc[UR44], gdesc[UR42], tmem[UR27], tmem[UR34], idesc[UR35], UPT ;  /* 0x00ff222a2c0075ea */ /* 0x0003e2000b80001b */
        /* <DEDUP_REMOVED lines=8> */
[----:B------:R1:W-:Y:S01]  /*cc00*/  UTCHMMA gdesc[UR12], gdesc[UR48], tmem[UR15], tmem[UR22], idesc[UR23], !UPT ;  /* 0x00ff16300c0075ea */ /* 0x0003e2000f80000f */
[----:B------:R-:W-:Y:S01]  /*cc10*/  UMOV UR46, 0x0 ;  /* 0x00000000002e7882 */ /* 0x000fe20000000000 */
[----:B------:R-:W-:Y:S01]  /*cc20*/  UMOV UR47, 0x4400910 ;  /* 0x04400910002f7882 */ /* 0x000fe20000000000 */
[----:B------:R1:W-:Y:S01]  /*cc30*/  UTCHMMA gdesc[UR44], gdesc[UR50], tmem[UR32], tmem[UR18], idesc[UR19], UPT ;  /* 0x00ff12322c0075ea */ /* 0x0003e2000b800020 */
[----:B------:R1:W-:Y:S01]  /*cc40*/  UTCHMMA gdesc[UR52], gdesc[UR56], tmem[UR36], tmem[UR40], idesc[UR41], UPT ;  /* 0x00ff2838340075ea */ /* 0x0003e2000b800024 */
[----:B------:R1:W-:Y:S01]  /*cc50*/  UTCHMMA gdesc[UR54], gdesc[UR58], tmem[UR60], tmem[UR46], idesc[UR47], UPT ;  /* 0x00ff2e3a360075ea */ /* 0x0003e2000b80003c */
[----:B------:R1:W-:Y:S01]  /*cc60*/  UTCBAR [UR17], URZ ;  /* 0x000000ff110073e9 */ /* 0x0003e200080000ff */
[----:B------:R-:W-:Y:S01]  /*cc70*/  NOP ;  /* 0x0000000000007918 */ /* 0x000fe20000000000 */
.L_x_6:
[----:B------:R-:W-:Y:S01]  /*cc80*/  BAR.SYNC.DEFER_BLOCKING 0x0 ;  /* 0x0000000000007b1d */ /* 0x000fe20000010000 */
[----:B------:R-:W-:-:S05]  /*cc90*/  VIADD R248, R0, UR26 ;  /* 0x0000001a00f87c36 */ /* 0x000fca0008000000 */
[----:B------:R-:W-:Y:S04]  /*cca0*/  STL.64 [R1+0x3c8], R26 ;  /* 0x0003c81a01007387 */ /* 0x000fe80000100a00 */
[----:B-----5:R-:W-:Y:S04]  /*ccb0*/  STL.64 [R1+0x3b0], R6 ;  /* 0x0003b00601007387 */ /* 0x020fe80000100a00 */
[----:B------:R2:W-:Y:S04]  /*ccc0*/  STL.64 [R1+0x378], R4 ;  /* 0x0003780401007387 */ /* 0x0005e80000100a00 */
[----:B------:R-:W-:Y:S01]  /*ccd0*/  @!PT LDS RZ, [RZ] ;  /* 0x00000000fffff984 */ /* 0x000fe20000000800 */
[----:B------:R-:W-:Y:S01]  /*cce0*/  @!PT LDS RZ, [RZ] ;  /* 0x00000000fffff984 */ /* 0x000fe20000000800 */
[----:B------:R-:W-:Y:S01]  /*ccf0*/  @!PT LDS RZ, [RZ] ;  /* 0x00000000fffff984 */ /* 0x000fe20000000800 */
[----:B------:R3:W-:Y:S04]  /*cd00*/  LDGSTS.E [R248+0x34000], desc[UR38][R28.64], P4 ;  /* 0x340000001cf87fae */ /* 0x0007e8000a1a1026 */
[----:B--2---:R-:W2:Y:S04]  /*cd10*/  LDL.LU.64 R4, [R1+0x90] ;  /* 0x0000900001047983 */ /* 0x004ea80000300a00 */
[----:B------:R4:W-:Y:S04]  /*cd20*/  STL.64 [R1+0x370], R2 ;  /* 0x0003700201007387 */ /* 0x0009e80000100a00 */
[----:B------:R1:W-:Y:S01]  /*cd30*/  LDGSTS.E [R248+0x34008], desc[UR38][R32.64], P5 ;  /* 0x3400800020f87fae */ /* 0x0003e2000a9a1026 */
[----:B------:R-:W1:Y:S03]  /*cd40*/  S2R R245, SR_TID.X ;  /* 0x0000000000f57919 */ /* 0x000e660000002100 */
[----:B----4-:R-:W4:Y:S04]  /*cd50*/  LDL.LU.64 R2, [R1+0x80] ;  /* 0x0000800001027983 */ /* 0x010f280000300a00 */
[----:B------:R-:W2:Y:S04]  /*cd60*/  LDL.LU.64 R32, [R1+0x88] ;  /* 0x0000880001207983 */ /* 0x000ea80000300a00 */
[----:B------:R-:W4:Y:S04]  /*cd70*/  LDL.LU.64 R6, [R1+0xa0] ;  /* 0x0000a00001067983 */ /* 0x000f280000300a00 */
[----:B------:R-:W4:Y:S01]  /*cd80*/  LDL.LU.64 R26, [R1+0x98] ;  /* 0x00009800011a7983 */ /* 0x000f220000300a00 */
[----:B-1----:R-:W-:-:S02]  /*cd90*/  SHF.R.U32.HI R75, RZ, 0x6, R245 ;  /* 0x00000006ff4b7819 */ /* 0x002fc400000116f5 */
[----:B------:R-:W-:Y:S02]  /*cda0*/  SHF.R.U32.HI R245, RZ, 0x6, R245 ;  /* 0x00000006fff57819 */ /* 0x000fe400000116f5 */
[----:B------:R-:W-:Y:S02]  /*cdb0*/  SGXT.U32 R75, R75, 0x1 ;  /* 0x000000014b4b781a */ /* 0x000fe40000000000 */
[----:B------:R-:W-:Y:S02]  /*cdc0*/  SGXT.U32 R245, R245, 0x1 ;  /* 0x00000001f5f5781a */ /* 0x000fe40000000000 */
[----:B------:R-:W-:Y:S02]  /*cdd0*/  LOP3.LUT R75, R75, 0x6, RZ, 0xfc, !PT ;  /* 0x000000064b4b7812 */ /* 0x000fe400078efcff */
[----:B------:R-:W-:-:S04]  /*cde0*/  LOP3.LUT R245, R245, 0x4, RZ, 0xfc, !PT ;  /* 0x00000004f5f57812 */ /* 0x000fc800078efcff */
[-C--:B------:R-:W-:Y:S02]  /*cdf0*/  ISETP.GE.AND P2, PT, R245, R74.reuse, PT ;  /* 0x0000004af500720c */ /* 0x080fe40003f46270 */
[----:B------:R-:W1:Y:S01]  /*ce00*/  S2R R245, SR_TID.X ;  /* 0x0000000000f57919 */ /* 0x000e620000002100 */
[----:B------:R-:W-:Y:S02]  /*ce10*/  ISETP.GE.AND P4, PT, R75, R74, PT ;  /* 0x0000004a4b00720c */ /* 0x000fe40003f86270 */
[----:B---3--:R-:W-:Y:S02]  /*ce20*/  SEL R29, RZ, 0x4, P2 ;  /* 0x00000004ff1d7807 */ /* 0x008fe40001000000 */
[----:B------:R-:W-:Y:S02]  /*ce30*/  SEL R28, RZ, 0x4, P4 ;  /* 0x00000004ff1c7807 */ /* 0x000fe40002000000 */
[----:B------:R-:W-:Y:S02]  /*ce40*/  SEL R29, R29, RZ, P3 ;  /* 0x000000ff1d1d7207 */ /* 0x000fe40001800000 */
[----:B------:R-:W-:-:S02]  /*ce50*/  SEL R28, R28, RZ, P3 ;  /* 0x000000ff1c1c7207 */ /* 0x000fc40001800000 */
[----:B------:R-:W-:Y:S02]  /*ce60*/  ISETP.NE.U32.AND P2, PT, R29, RZ, PT ;  /* 0x000000ff1d00720c */ /* 0x000fe40003f45070 */
[----:B------:R-:W-:Y:S02]  /*ce70*/  ISETP.NE.U32.AND P4, PT, R28, RZ, PT ;  /* 0x000000ff1c00720c */ /* 0x000fe40003f85070 */
[--C-:B-1----:R-:W-:Y:S02]  /*ce80*/  SHF.R.U32.HI R75, RZ, 0x6, R245.reuse ;  /* 0x00000006ff4b7819 */ /* 0x102fe400000116f5 */
[----:B------:R-:W-:-:S04]  /*ce90*/  SHF.R.U32.HI R245, RZ, 0x6, R245 ;  /* 0x00000006fff57819 */ /* 0x000fc800000116f5 */
[----:B------:R-:W-:-:S04]  /*cea0*/  SGXT.U32 R245, R245, 0x1 ;  /* 0x00000001f5f5781a */ /* 0x000fc80000000000 */
[----:B------:R-:W-:Y:S02]  /*ceb0*/  LOP3.LUT R245, R245, 0x8, RZ, 0xfc, !PT ;  /* 0x00000008f5f57812 */ /* 0x000fe400078efcff */
[----:B------:R-:W-:-:S04]  /*cec0*/  SGXT.U32 R75, R75, 0x1 ;  /* 0x000000014b4b781a */ /* 0x000fc80000000000 */
[----:B------:R-:W-:Y:S02]  /*ced0*/  LOP3.LUT R75, R75, 0xa, RZ, 0xfc, !PT ;  /* 0x0000000a4b4b7812 */ /* 0x000fe400078efcff */
[----:B------:R-:W-:-:S05]  /*cee0*/  LOP3.LUT R248, R0, 0x20, RZ, 0x3c, !PT ;  /* 0x0000002000f87812 */ /* 0x000fca00078e3cff */
[----:B------:R-:W-:Y:S01]  /*cef0*/  VIADD R248, R248, UR26 ;  /* 0x0000001af8f87c36 */ /* 0x000fe20008000000 */
[----:B--2---:R-:W-:-:S04]  /*cf00*/  IADD3 R28, P5, PT, R32, UR62, RZ ;  /* 0x0000003e201c7c10 */ /* 0x004fc8000ffbe0ff */
[----:B------:R-:W-:-:S05]  /*cf10*/  IADD3.X R29, PT, PT, R33, UR63, RZ, P5, !PT ;  /* 0x0000003f211d7c10 */ /* 0x000fca000affe4ff */
[----:B------:R1:W-:Y:S01]  /*cf20*/  LDGSTS.E [R252+0x34000], desc[UR38][R28.64], P2 ;  /* 0x340000001cfc7fae */ /* 0x0003e200091a1026 */
[----:B------:R-:W-:Y:S02]  /*cf30*/  ISETP.GE.AND P2, PT, R245, R74, PT ;  /* 0x0000004af500720c */ /* 0x000fe40003f46270 */
[----:B------:R-:W2:Y:S01]  /*cf40*/  S2R R245, SR_TID.X ;  /* 0x0000000000f57919 */ /* 0x000ea20000002100 */
[----:B----4-:R-:W-:-:S04]  /*cf50*/  IADD3 R32, P5, PT, R2, UR62, RZ ;  /* 0x0000003e02207c10 */ /* 0x010fc8000ffbe0ff */
[----:B------:R-:W-:Y:S02]  /*cf60*/  IADD3.X R33, PT, PT, R3, UR63, RZ, P5, !PT ;  /* 0x0000003f03217c10 */ /* 0x000fe4000affe4ff */
[----:B-1----:R-:W-:-:S03]  /*cf70*/  SEL R29, RZ, 0x4, P2 ;  /* 0x00000004ff1d7807 */ /* 0x002fc60001000000 */
[----:B------:R-:W-:Y:S01]  /*cf80*/  LDGSTS.E [R252+0x34008], desc[UR38][R32.64], P4 ;  /* 0x3400800020fc7fae */ /* 0x000fe2000a1a1026 */
[----:B------:R-:W-:Y:S02]  /*cf90*/  ISETP.GE.AND P4, PT, R75, R74, PT ;  /* 0x0000004a4b00720c */ /* 0x000fe40003f86270 */
[----:B------:R-:W-:Y:S02]  /*cfa0*/  SEL R29, R29, RZ, P3 ;  /* 0x000000ff1d1d7207 */ /* 0x000fe40001800000 */
[----:B------:R-:W-:Y:S02]  /*cfb0*/  SEL R28, RZ, 0x4, P4 ;  /* 0x00000004ff1c7807 */ /* 0x000fe40002000000 */
[----:B------:R-:W-:Y:S02]  /*cfc0*/  ISETP.NE.U32.AND P2, PT, R29, RZ, PT ;  /* 0x000000ff1d00720c */ /* 0x000fe40003f45070 */
[----:B------:R-:W-:-:S04]  /*cfd0*/  SEL R28, R28, RZ, P3 ;  /* 0x000000ff1c1c7207 */ /* 0x000fc80001800000 */
[----:B------:R-:W-:Y:S02]  /*cfe0*/  ISETP.NE.U32.AND P4, PT, R28, RZ, PT ;  /* 0x000000ff1c00720c */ /* 0x000fe40003f85070 */
[----:B------:R-:W-:Y:S02]  /*cff0*/  IADD3 R28, P5, PT, R4, UR62, RZ ;  /* 0x0000003e041c7c10 */ /* 0x000fe4000ffbe0ff */
[--C-:B--2---:R-:W-:Y:S02]  /*d000*/  SHF.R.U32.HI R75, RZ, 0x6, R245.reuse ;  /* 0x00000006ff4b7819 */ /* 0x104fe400000116f5 */
[----:B------:R-:W-:-:S04]  /*d010*/  SHF.R.U32.HI R245, RZ, 0x6, R245 ;  /* 0x00000006fff57819 */ /* 0x000fc800000116f5 */
[----:B------:R-:W-:Y:S02]  /*d020*/  SGXT.U32 R245, R245, 0x1 ;  /* 0x00000001f5f5781a */ /* 0x000fe40000000000 */
[----:B------:R-:W-:Y:S02]  /*d030*/  IADD3.X R29, PT, PT, R5, UR63, RZ, P5, !PT ;  /* 0x0000003f051d7c10 */ /* 0x000fe4000affe4ff */
[----:B------:R-:W-:-:S03]  /*d040*/  LOP3.LUT R245, R245, 0xc, RZ, 0xfc, !PT ;  /* 0x0000000cf5f57812 */ /* 0x000fc600078efcff */
[----:B------:R-:W-:Y:S01]  /*d050*/  LDGSTS.E [R248+0x34000], desc[UR38][R28.64], P2 ;  /* 0x340000001cf87fae */ /* 0x000fe200091a1026 */
[----:B------:R-:W-:Y:S02]  /*d060*/  ISETP.GE.AND P2, PT, R245, R74, PT ;  /* 0x0000004af500720c */ /* 0x000fe40003f46270 */
[----:B------:R-:W1:Y:S01]  /*d070*/  S2R R245, SR_TID.X ;  /* 0x0000000000f57919 */ /* 0x000e620000002100 */
[----:B------:R-:W-:Y:S02]  /*d080*/  IADD3 R8, P5, PT, R8, UR62, RZ ;  /* 0x0000003e08087c10 */ /* 0x000fe4000ffbe0ff */
[----:B------:R-:W-:Y:S02]  /*d090*/  SGXT.U32 R75, R75, 0x1 ;  /* 0x000000014b4b781a */ /* 0x000fe40000000000 */
[----:B------:R-:W-:Y:S02]  /*d0a0*/  IADD3.X R9, PT, PT, R9, UR63, RZ, P5, !PT ;  /* 0x0000003f09097c10 */ /* 0x000fe4000affe4ff */
[----:B------:R-:W-:-:S03]  /*d0b0*/  LOP3.LUT R75, R75, 0xe, RZ, 0xfc, !PT ;  /* 0x0000000e4b4b7812 */ /* 0x000fc600078efcff */
[----:B------:R2:W-:Y:S01]  /*d0c0*/  LDGSTS.E [R248+0x34008], desc[UR38][R8.64], P4 ;  /* 0x3400800008f87fae */ /* 0x0005e2000a1a1026 */
[----:B------:R-:W-:Y:S02]  /*d0d0*/  ISETP.GE.AND P4, PT, R75, R74, PT ;  /* 0x0000004a4b00720c */ /* 0x000fe40003f86270 */
[----:B--2---:R-:W-:Y:S02]  /*d0e0*/  SEL R9, RZ, 0x4, P2 ;  /* 0x00000004ff097807 */ /* 0x004fe40001000000 */
[----:B------:R-:W-:Y:S02]  /*d0f0*/  SEL R8, RZ, 0x4, P4 ;  /* 0x00000004ff087807 */ /* 0x000fe40002000000 */
[----:B------:R-:W-:Y:S02]  /*d100*/  SEL R9, R9, RZ, P3 ;  /* 0x000000ff09097207 */ /* 0x000fe40001800000 */
[----:B------:R-:W-:Y:S02]  /*d110*/  SEL R8, R8, RZ, P3 ;  /* 0x000000ff08087207 */ /* 0x000fe40001800000 */
[----:B------:R-:W-:-:S02]  /*d120*/  ISETP.NE.U32.AND P2, PT, R9, RZ, PT ;  /* 0x000000ff0900720c */ /* 0x000fc40003f45070 */
[--C-:B-1----:R-:W-:Y:S02]  /*d130*/  SHF.R.U32.HI R75, RZ, 0x6, R245.reuse ;  /* 0x00000006ff4b7819 */ /* 0x102fe400000116f5 */
[----:B------:R-:W-:Y:S02]  /*d140*/  SHF.R.U32.HI R245, RZ, 0x6, R245 ;  /* 0x00000006fff57819 */ /* 0x000fe400000116f5 */
[----:B------:R-:W-:Y:S02]  /*d150*/  ISETP.NE.U32.AND P4, PT, R8, RZ, PT ;  /* 0x000000ff0800720c */ /* 0x000fe40003f85070 */
[----:B------:R-:W-:Y:S02]  /*d160*/  LOP3.LUT R248, R0, 0x30, RZ, 0x3c, !PT ;  /* 0x0000003000f87812 */ /* 0x000fe400078e3cff */
[----:B------:R-:W-:Y:S02]  /*d170*/  IADD3 R8, P5, PT, R6, UR62, RZ ;  /* 0x0000003e06087c10 */ /* 0x000fe4000ffbe0ff */
[----:B------:R-:W-:Y:S01]  /*d180*/  SGXT.U32 R245, R245, 0x1 ;  /* 0x00000001f5f5781a */ /* 0x000fe20000000000 */
[----:B------:R-:W-:Y:S01]  /*d190*/  VIADD R248, R248, UR26 ;  /* 0x0000001af8f87c36 */ /* 0x000fe20008000000 */
[----:B------:R-:W-:-:S02]  /*d1a0*/  IADD3.X R9, PT, PT, R7, UR63, RZ, P5, !PT ;  /* 0x0000003f07097c10 */ /* 0x000fc4000affe4ff */
[----:B------:R-:W-:-:S03]  /*d1b0*/  LOP3.LUT R245, R245, 0x10, RZ, 0xfc, !PT ;  /* 0x00000010f5f57812 */ /* 0x000fc600078efcff */
[----:B------:R1:W-:Y:S01]  /*d1c0*/  LDGSTS.E [R248+0x34000], desc[UR38][R8.64], P2 ;  /* 0x3400000008f87fae */ /* 0x0003e200091a1026 */
[----:B------:R-:W-:Y:S02]  /*d1d0*/  ISETP.GE.AND P2, PT, R245, R74, PT ;  /* 0x0000004af500720c */ /* 0x000fe40003f46270 */
[----:B------:R-:W2:Y:S01]  /*d1e0*/  S2R R245, SR_TID.X ;  /* 0x0000000000f57919 */ /* 0x000ea20000002100 */
[----:B------:R-:W-:Y:S02]  /*d1f0*/  IADD3 R28, P5, PT, R26, UR62, RZ ;  /* 0x0000003e1a1c7c10 */ /* 0x000fe4000ffbe0ff */
[----:B------:R-:W-:Y:S02]  /*d200*/  SGXT.U32 R75, R75, 0x1 ;  /* 0x000000014b4b781a */ /* 0x000fe40000000000 */
[----:B------:R-:W-:Y:S02]  /*d210*/  IADD3.X R29, PT, PT, R27, UR63, RZ, P5, !PT ;  /* 0x0000003f1b1d7c10 */ /* 0x000fe4000affe4ff */
[----:B------:R-:W-:-:S03]  /*d220*/  LOP3.LUT R75, R75, 0x12, RZ, 0xfc, !PT ;  /* 0x000000124b4b7812 */ /* 0x000fc600078efcff */
[----:B------:R3:W-:Y:S01]  /*d230*/  LDGSTS.E [R248+0x34008], desc[UR38][R28.64], P4 ;  /* 0x340080001cf87fae */ /* 0x0007e2000a1a1026 */
[----:B------:R-:W-:Y:S02]  /*d240*/  ISETP.GE.AND P4, PT, R75, R74, PT ;  /* 0x0000004a4b00720c */ /* 0x000fe40003f86270 */
[----:B-1----:R-:W-:Y:S02]  /*d250*/  SEL R9, RZ, 0x4, P2 ;  /* 0x00000004ff097807 */ /* 0x002fe40001000000 */
[----:B------:R-:W-:Y:S02]  /*d260*/  SEL R8, RZ, 0x4, P4 ;  /* 0x00000004ff087807 */ /* 0x000fe40002000000 */
[----:B------:R-:W-:Y:S02]  /*d270*/  SEL R9, R9, RZ, P3 ;  /* 0x000000ff09097207 */ /* 0x000fe40001800000 */
[----:B------:R-:W-:Y:S02]  /*d280*/  SEL R8, R8, RZ, P3 ;  /* 0x000000ff08087207 */ /* 0x000fe40001800000 */
[----:B------:R-:W-:-:S02]  /*d290*/  ISETP.NE.U32.AND P2, PT, R9, RZ, PT ;  /* 0x000000ff0900720c */ /* 0x000fc40003f45070 */
[----:B------:R-:W-:Y:S02]  /*d2a0*/  ISETP.NE.U32.AND P4, PT, R8, RZ, PT ;  /* 0x000000ff0800720c */ /* 0x000fe40003f85070 */
[----:B------:R-:W-:Y:S02]  /*d2b0*/  IADD3 R8, P5, PT, R10, UR62, RZ ;  /* 0x0000003e0a087c10 */ /* 0x000fe4000ffbe0ff */
[----:B---3--:R-:W-:Y:S02]  /*d2c0*/  LOP3.LUT R248, R0, 0x40, RZ, 0x3c, !PT ;  /* 0x0000004000f87812 */ /* 0x008fe400078e3cff */
[----:B------:R-:W-:Y:S02]  /*d2d0*/  IADD3.X R9, PT, PT, R11, UR63, RZ, P5, !PT ;  /* 0x0000003f0b097c10 */ /* 0x000fe4000affe4ff */
[----:B--2---:R-:W-:Y:S02]  /*d2e0*/  SHF.R.U32.HI R75, RZ, 0x6, R245 ;  /* 0x00000006ff4b7819 */ /* 0x004fe400000116f5 */
[----:B------:R-:W-:-:S02]  /*d2f0*/  IADD3 R10, P5, PT, R12, UR62, RZ ;  /* 0x0000003e0c0a7c10 */ /* 0x000fc4000ffbe0ff */
[----:B------:R-:W-:Y:S01]  /*d300*/  SGXT.U32 R75, R75, 0x1 ;  /* 0x000000014b4b781a */ /* 0x000fe20000000000 */
[----:B------:R-:W-:Y:S01]  /*d310*/  VIADD R248, R248, UR26 ;  /* 0x0000001af8f87c36 */ /* 0x000fe20008000000 */
[----:B------:R-:W-:Y:S02]  /*d320*/  IADD3.X R11, PT, PT, R13, UR63, RZ, P5, !PT ;  /* 0x0000003f0d0b7c10 */ /* 0x000fe4000affe4ff */
[----:B------:R-:W-:Y:S02]  /*d330*/  LOP3.LUT R75, R75, 0x16, RZ, 0xfc, !PT ;  /* 0x000000164b4b7812 */ /* 0x000fe400078efcff */
[----:B------:R-:W-:Y:S01]  /*d340*/  LDGSTS.E [R248+0x34000], desc[UR38][R8.64], P2 ;  /* 0x3400000008f87fae */ /* 0x000fe200091a1026 */
[----:B------:R-:W-:-:S03]  /*d350*/  SHF.R.U32.HI R245, RZ, 0x6, R245 ;  /* 0x00000006fff57819 */ /* 0x000fc600000116f5 */
[----:B------:R1:W-:Y:S01]  /*d360*/  LDGSTS.E [R248+0x34008], desc[UR38][R10.64], P4 ;  /* 0x340080000af87fae */ /* 0x0003e2000a1a1026 */
[----:B------:R-:W-:Y:S02]  /*d370*/  ISETP.GE.AND P4, PT, R75, R74, PT ;  /* 0x0000004a4b00720c */ /* 0x000fe40003f86270 */
[----:B------:R-:W2:Y:S01]  /*d380*/  S2R R75, SR_TID.X ;  /* 0x00000000004b7919 */ /* 0x000ea20000002100 */
[----:B------:R-:W-:-:S04]  /*d390*/  SGXT.U32 R245, R245, 0x1 ;  /* 0x00000001f5f5781a */ /* 0x000fc80000000000 */
[----:B------:R-:W-:Y:S01]  /*d3a0*/  LOP3.LUT R245, R245, 0x14, RZ, 0xfc, !PT ;  /* 0x00000014f5f57812 */ /* 0x000fe200078efcff */
[----:B-1----:R-:W1:Y:S03]  /*d3b0*/  S2R R248, SR_TID.X ;  /* 0x0000000000f87919 */ /* 0x002e660000002100 */
[----:B------:R-:W-:-:S04]  /*d3c0*/  ISETP.GE.AND P2, PT, R245, R74, PT ;  /* 0x0000004af500720c */ /* 0x000fc80003f46270 */
[----:B------:R-:W-:Y:S02]  /*d3d0*/  SEL R9, RZ, 0x4, P2 ;  /* 0x00000004ff097807 */ /* 0x000fe40001000000 */
[----:B------:R-:W-:Y:S02]  /*d3e0*/  SEL R8, RZ, 0x4, P4 ;  /* 0x00000004ff087807 */ /* 0x000fe40002000000 */
[----:B------:R-:W-:Y:S02]  /*d3f0*/  SEL R9, R9, RZ, P3 ;  /* 0x000000ff09097207 */ /* 0x000fe40001800000 */
[----:B------:R-:W-:Y:S02]  /*d400*/  SEL R8, R8, RZ, P3 ;  /* 0x000000ff08087207 */ /* 0x000fe40001800000 */
[----:B------:R-:W-:Y:S02]  /*d410*/  ISETP.NE.U32.AND P2, PT, R9, RZ, PT ;  /* 0x000000ff0900720c */ /* 0x000fe40003f45070 */
[----:B------:R-:W-:-:S02]  /*d420*/  ISETP.NE.U32.AND P4, PT, R8, RZ, PT ;  /* 0x000000ff0800720c */ /* 0x000fc40003f85070 */
[----:B------:R-:W-:-:S04]  /*d430*/  IADD3 R8, P5, PT, R14, UR62, RZ ;  /* 0x0000003e0e087c10 */ /* 0x000fc8000ffbe0ff */
[----:B------:R-:W-:Y:S02]  /*d440*/  IADD3.X R9, PT, PT, R15, UR63, RZ, P5, !PT ;  /* 0x0000003f0f097c10 */ /* 0x000fe4000affe4ff */
[----:B--2---:R-:W-:Y:S02]  /*d450*/  SHF.R.U32.HI R245, RZ, 0x6, R75 ;  /* 0x00000006fff57819 */ /* 0x004fe4000001164b */
[----:B------:R-:W-:Y:S01]  /*d460*/  IADD3 R10, P5, PT, R16, UR62, RZ ;  /* 0x0000003e100a7c10 */ /* 0x000fe2000ffbe0ff */
[----:B------:R2:W-:Y:S01]  /*d470*/  LDGSTS.E [R249+0x34000], desc[UR38][R8.64], P2 ;  /* 0x3400000008f97fae */ /* 0x0005e200091a1026 */
[----:B------:R-:W-:Y:S02]  /*d480*/  SGXT.U32 R245, R245, 0x1 ;  /* 0x00000001f5f5781a */ /* 0x000fe40000000000 */
[----:B------:R-:W-:Y:S02]  /*d490*/  IADD3.X R11, PT, PT, R17, UR63, RZ, P5, !PT ;  /* 0x0000003f110b7c10 */ /* 0x000fe4000affe4ff */
[----:B------:R-:W-:-:S02]  /*d4a0*/  IADD3 R26, P2, PT, R18, UR62, RZ ;  /* 0x0000003e121a7c10 */ /* 0x000fc4000ff5e0ff */
[----:B------:R-:W-:Y:S01]  /*d4b0*/  LOP3.LUT R245, R245, 0x18, RZ, 0xfc, !PT ;  /* 0x00000018f5f57812 */ /* 0x000fe200078efcff */
[----:B------:R3:W-:Y:S01]  /*d4c0*/  LDGSTS.E [R249+0x34008], desc[UR38][R10.64], P4 ;  /* 0x340080000af97fae */ /* 0x0007e2000a1a1026 */
[----:B------:R-:W-:Y:S02]  /*d4d0*/  LOP3.LUT R75, R75, 0x1f, RZ, 0xc0, !PT ;  /* 0x0000001f4b4b7812 */ /* 0x000fe400078ec0ff */
[----:B------:R-:W-:Y:S02]  /*d4e0*/  IADD3.X R27, PT, PT, R19, UR63, RZ, P2, !PT ;  /* 0x0000003f131b7c10 */ /* 0x000fe400097fe4ff */
[-C--:B------:R-:W-:Y:S02]  /*d4f0*/  ISETP.GE.AND P4, PT, R245, R74.reuse, PT ;  /* 0x0000004af500720c */ /* 0x080fe40003f86270 */
[----:B------:R-:W-:Y:S02]  /*d500*/  ISETP.GE.AND P2, PT, R75, R74, PT ;  /* 0x0000004a4b00720c */ /* 0x000fe40003f46270 */
[----:B-1----:R-:W-:-:S02]  /*d510*/  SHF.R.U32.HI R75, RZ, 0x6, R248 ;  /* 0x00000006ff4b7819 */ /* 0x002fc400000116f8 */
[--C-:B------:R-:W-:Y:S02]  /*d520*/  SHF.R.U32.HI R245, RZ, 0x6, R248.reuse ;  /* 0x00000006fff57819 */ /* 0x100fe400000116f8 */
[----:B------:R-:W-:-:S04]  /*d530*/  SHF.R.U32.HI R248, RZ, 0x6, R248 ;  /* 0x00000006fff87819 */ /* 0x000fc800000116f8 */
[----:B------:R-:W-:Y:S02]  /*d540*/  SGXT.U32 R248, R248, 0x1 ;  /* 0x00000001f8f8781a */ /* 0x000fe40000000000 */
[----:B------:R-:W-:Y:S02]  /*d550*/  IADD3 R2, P5, PT, R20, UR62, RZ ;  /* 0x0000003e14027c10 */ /* 0x000fe4000ffbe0ff */
[----:B------:R-:W-:Y:S02]  /*d560*/  LOP3.LUT R248, R248, 0x1a, RZ, 0xfc, !PT ;  /* 0x0000001af8f87812 */ /* 0x000fe400078efcff */
[----:B------:R-:W-:Y:S02]  /*d570*/  IADD3.X R3, PT, PT, R21, UR63, RZ, P5, !PT ;  /* 0x0000003f15037c10 */ /* 0x000fe4000affe4ff */
[----:B------:R-:W-:Y:S02]  /*d580*/  ISETP.GE.AND P5, PT, R248, R74, PT ;  /* 0x0000004af800720c */ /* 0x000fe40003fa6270 */
[----:B------:R-:W-:Y:S01]  /*d590*/  SGXT.U32 R245, R245, 0x1 ;  /* 0x00000001f5f5781a */ /* 0x000fe20000000000 */
[----:B------:R1:W-:Y:S01]  /*d5a0*/  STL.64 [R1+0x80], R2 ;  /* 0x0000800201007387 */ /* 0x0003e20000100a00 */
[----:B--2---:R-:W-:-:S02]  /*d5b0*/  SEL R8, RZ, 0x4, P4 ;  /* 0x00000004ff087807 */ /* 0x004fc40002000000 */
[----:B------:R-:W-:Y:S02]  /*d5c0*/  SEL R9, RZ, 0x4, P5 ;  /* 0x00000004ff097807 */ /* 0x000fe40002800000 */
[----:B------:R-:W-:Y:S01]  /*d5d0*/  LOP3.LUT R245, R245, 0x1c, RZ, 0xfc, !PT ;  /* 0x0000001cf5f57812 */ /* 0x000fe200078efcff */
[----:B------:R-:W-:Y:S01]  /*d5e0*/  USHF.R.S32.HI UR12, URZ, 0x1f, UR14 ;  /* 0x0000001fff0c7899 */ /* 0x000fe2000801140e */
[----:B------:R-:W-:Y:S01]  /*d5f0*/  SEL R8, R8, RZ, P3 ;  /* 0x000000ff08087207 */ /* 0x000fe20001800000 */
[----:B------:R-:W-:Y:S01]  /*d600*/  USHF.L.U32 UR64, UR14, 0x2, URZ ;  /* 0x000000020e407899 */ /* 0x000fe200080006ff */
[----:B-1----:R-:W-:Y:S02]  /*d610*/  IADD3 R2, P5, PT, R22, UR62, RZ ;  /* 0x0000003e16027c10 */ /* 0x002fe4000ffbe0ff */
[----:B------:R-:W-:Y:S02]  /*d620*/  ISETP.GE.AND P6, PT, R245, R74, PT ;  /* 0x0000004af500720c */ /* 0x000fe40003fc6270 */
[----:B------:R-:W-:Y:S01]  /*d630*/  IADD3.X R3, PT, PT, R23, UR63, RZ, P5, !PT ;  /* 0x0000003f17037c10 */ /* 0x000fe2000affe4ff */
[----:B------:R-:W-:Y:S01]  /*d640*/  USHF.L.U64.HI UR65, UR14, 0x2, UR12 ;  /* 0x000000020e417899 */ /* 0x000fe2000801020c */
[----:B------:R-:W-:-:S02]  /*d650*/  ISETP.NE.U32.AND P5, PT, R8, RZ, PT ;  /* 0x000000ff0800720c */ /* 0x000fc40003fa5070 */
[----:B------:R-:W-:Y:S01]  /*d660*/  SEL R8, RZ, 0x4, P6 ;  /* 0x00000004ff087807 */ /* 0x000fe20003000000 */
[----:B------:R1:W-:Y:S01]  /*d670*/  STL.64 [R1+0x78], R2 ;  /* 0x0000780201007387 */ /* 0x0003e20000100a00 */
[----:B------:R-:W-:Y:S02]  /*d680*/  IADD3 R6, P6, PT, R24, UR62, RZ ;  /* 0x0000003e18067c10 */ /* 0x000fe4000ffde0ff */
[----:B------:R-:W-:Y:S02]  /*d690*/  SEL R245, RZ, 0x4, P2 ;  /* 0x00000004fff57807 */ /* 0x000fe40001000000 */
[----:B------:R-:W-:Y:S02]  /*d6a0*/  IADD3.X R7, PT, PT, R25, UR63, RZ, P6, !PT ;  /* 0x0000003f19077c10 */ /* 0x000fe4000b7fe4ff */
[----:B-1----:R-:W-:-:S04]  /*d6b0*/  IADD3 R2, P2, PT, R242, UR64, RZ ;  /* 0x00000040f2027c10 */ /* 0x002fc8000ff5e0ff */
[----:B------:R-:W-:Y:S01]  /*d6c0*/  IADD3.X R3, PT, PT, R243, UR65, RZ, P2, !PT ;  /* 0x00000041f3037c10 */ /* 0x000fe200097fe4ff */
[----:B------:R-:W-:Y:S04]  /*d6d0*/  STL.64 [R1+0x3b8], R6 ;  /* 0x0003b80601007387 */ /* 0x000fe80000100a00 */
[----:B------:R1:W-:Y:S02]  /*d6e0*/  STL.64 [R1+0x68], R2 ;  /* 0x0000680201007387 */ /* 0x0003e40000100a00 */
[----:B-1----:R-:W-:-:S04]  /*d6f0*/  IADD3 R2, P2, PT, R30, UR64, RZ ;  /* 0x000000401e027c10 */ /* 0x002fc8000ff5e0ff */
[----:B------:R-:W-:-:S05]  /*d700*/  IADD3.X R3, PT, PT, R31, UR65, RZ, P2, !PT ;  /* 0x000000411f037c10 */ /* 0x000fca00097fe4ff */
        /* <DEDUP_REMOVED lines=12> */
[----:B------:R1:W-:Y:S04]  /*d7d0*/  STL.64 [R1+0x30], R2 ;  /* 0x0000300201007387 */ /* 0x0003e80000100a00 */
[----:B------:R-:W2:Y:S01]  /*d7e0*/  LDL.LU.64 R6, [R1+0x100] ;  /* 0x0001000001067983 */ /* 0x000ea20000300a00 */
[----:B-1----:R-:W-:-:S04]  /*d7f0*/  IADD3 R2, P2, PT, R42, UR64, RZ ;  /* 0x000000402a027c10 */ /* 0x002fc8000ff5e0ff */
[----:B------:R-:W-:Y:S02]  /*d800*/  IADD3.X R3, PT, PT, R43, UR65, RZ, P2, !PT ;  /* 0x000000412b037c10 */ /* 0x000fe400097fe4ff */
[----:B------:R-:W-:-:S03]  /*d810*/  IADD3 R4, P2, PT, R44, UR64, RZ ;  /* 0x000000402c047c10 */ /* 0x000fc6000ff5e0ff */
[----:B------:R1:W-:Y:S01]  /*d820*/  STL.64 [R1+0x20], R2 ;  /* 0x0000200201007387 */ /* 0x0003e20000100a00 */
[----:B------:R-:W-:Y:S02]  /*d830*/  IADD3.X R5, PT, PT, R45, UR65, RZ, P2, !PT ;  /* 0x000000412d057c10 */ /* 0x000fe400097fe4ff */
[----:B-1----:R-:W-:-:S04]  /*d840*/  IADD3 R2, P2, PT, R46, UR64, RZ ;  /* 0x000000402e027c10 */ /* 0x002fc8000ff5e0ff */
[----:B------:R-:W-:Y:S02]  /*d850*/  IADD3.X R3, PT, PT, R47, UR65, RZ, P2, !PT ;  /* 0x000000412f037c10 */ /* 0x000fe400097fe4ff */
[----:B------:R-:W-:Y:S01]  /*d860*/  IADD3 R248, P2, PT, R48, UR64, RZ ;  /* 0x0000004030f87c10 */ /* 0x000fe2000ff5e0ff */
[----:B------:R1:W-:Y:S03]  /*d870*/  STL.64 [R1+0x380], R4 ;  /* 0x0003800401007387 */ /* 0x0003e60000100a00 */
[----:B---3--:R-:W-:Y:S01]  /*d880*/  IADD3.X R249, PT, PT, R49, UR65, RZ, P2, !PT ;  /* 0x0000004131f97c10 */ /* 0x008fe200097fe4ff */
[----:B-1----:R-:W3:Y:S04]  /*d890*/  LDL.LU.64 R4, [R1+0x108] ;  /* 0x0001080001047983 */ /* 0x002ee80000300a00 */
[----:B------:R1:W-:Y:S04]  /*d8a0*/  STL.64 [R1+0x390], R2 ;  /* 0x0003900201007387 */ /* 0x0003e80000100a00 */
[----:B-1----:R-:W4:Y:S04]  /*d8b0*/  LDL.LU.64 R2, [R1+0x120] ;  /* 0x0001200001027983 */ /* 0x002f280000300a00 */
[----:B------:R1:W-:Y:S04]  /*d8c0*/  STL.64 [R1+0x398], R248 ;  /* 0x000398f801007387 */ /* 0x0003e80000100a00 */
[----:B-1----:R-:W2:Y:S01]  /*d8d0*/  LDL.LU.64 R248, [R1+0x128] ;  /* 0x0001280001f87983 */ /* 0x002ea20000300a00 */
[----:B------:R-:W-:-:S04]  /*d8e0*/  SGXT.U32 R75, R75, 0x1 ;  /* 0x000000014b4b781a */ /* 0x000fc80000000000 */
[----:B------:R-:W-:Y:S02]  /*d8f0*/  LOP3.LUT R75, R75, 0x1e, RZ, 0xfc, !PT ;  /* 0x0000001e4b4b7812 */ /* 0x000fe400078efcff */
[----:B------:R-:W-:Y:S02]  /*d900*/  SEL R8, R8, RZ, P3 ;  /* 0x000000ff08087207 */ /* 0x000fe40001800000 */
[----:B------:R-:W-:Y:S02]  /*d910*/  ISETP.GE.AND P4, PT, R75, R74, PT ;  /* 0x0000004a4b00720c */ /* 0x000fe40003f86270 */
[----:B------:R-:W-:Y:S02]  /*d920*/  IADD3 R242, P2, PT, R50, UR64, RZ ;  /* 0x0000004032f27c10 */ /* 0x000fe4000ff5e0ff */
[----:B------:R-:W-:Y:S02]  /*d930*/  SEL R252, RZ, 0x4, P4 ;  /* 0x00000004fffc7807 */ /* 0x000fe40002000000 */
[----:B------:R-:W-:-:S02]  /*d940*/  SEL R9, R9, RZ, P3 ;  /* 0x000000ff09097207 */ /* 0x000fc40001800000 */
[----:B------:R-:W-:Y:S02]  /*d950*/  ISETP.NE.U32.AND P4, PT, R8, RZ, PT ;  /* 0x000000ff0800720c */ /* 0x000fe40003f85070 */
[----:B------:R-:W-:Y:S02]  /*d960*/  IADD3.X R243, PT, PT, R51, UR65, RZ, P2, !PT ;  /* 0x0000004133f37c10 */ /* 0x000fe400097fe4ff */
[----:B------:R-:W-:Y:S02]  /*d970*/  IADD3 R8, P2, PT, R52, UR64, RZ ;  /* 0x0000004034087c10 */ /* 0x000fe4000ff5e0ff */
[----:B------:R-:W-:Y:S02]  /*d980*/  ISETP.NE.U32.AND P6, PT, R9, RZ, PT ;  /* 0x000000ff0900720c */ /* 0x000fe40003fc5070 */
[----:B------:R-:W-:Y:S02]  /*d990*/  IADD3.X R9, PT, PT, R53, UR65, RZ, P2, !PT ;  /* 0x0000004135097c10 */ /* 0x000fe400097fe4ff */
[----:B------:R-:W-:-:S04]  /*d9a0*/  IADD3 R10, P2, PT, R54, UR64, RZ ;  /* 0x00000040360a7c10 */ /* 0x000fc8000ff5e0ff */
        /* <DEDUP_REMOVED lines=75> */
[----:B------:R-:W-:Y:S01]  /*de60*/  IADD3 R100, P2, PT, R188, UR64, RZ ;  /* 0x00000040bc647c10 */ /* 0x000fe2000ff5e0ff */
[----:B------:R-:W-:Y:S03]  /*de70*/  STL.64 [R1+0x3a0], R242 ;  /* 0x0003a0f201007387 */ /* 0x000fe60000100a00 */
[----:B------:R-:W-:Y:S01]  /*de80*/  IADD3.X R101, PT, PT, R189, UR65, RZ, P2, !PT ;  /* 0x00000041bd657c10 */ /* 0x000fe200097fe4ff */
[----:B------:R-:W-:Y:S01]  /*de90*/  STL.64 [R1+0x3a8], R8 ;  /* 0x0003a80801007387 */ /* 0x000fe20000100a00 */
[----:B------:R-:W-:-:S03]  /*dea0*/  IADD3 R104, P2, PT, R192, UR64, RZ ;  /* 0x00000040c0687c10 */ /* 0x000fc6000ff5e0ff */
[----:B------:R1:W-:Y:S01]  /*deb0*/  STL.64 [R1+0x3c0], R10 ;  /* 0x0003c00a01007387 */ /* 0x0003e20000100a00 */
[----:B------:R-:W-:-:S03]  /*dec0*/  IADD3.X R105, PT, PT, R193, UR65, RZ, P2, !PT ;  /* 0x00000041c1697c10 */ /* 0x000fc600097fe4ff */
[----:B------:R-:W3:Y:S01]  /*ded0*/  LDL.LU.64 R152, [R1+0xb8] ;  /* 0x0000b80001987983 */ /* 0x000ee20000300a00 */
[----:B------:R-:W-:-:S03]  /*dee0*/  IADD3 R108, P2, PT, R196, UR64, RZ ;  /* 0x00000040c46c7c10 */ /* 0x000fc6000ff5e0ff */
[----:B------:R-:W3:Y:S04]  /*def0*/  LDL.LU.64 R156, [R1+0xc0] ;  /* 0x0000c000019c7983 */ /* 0x000ee80000300a00 */
[----:B------:R-:W3:Y:S04]  /*df00*/  LDL.LU.64 R160, [R1+0xc8] ;  /* 0x0000c80001a07983 */ /* 0x000ee80000300a00 */
[----:B------:R-:W3:Y:S01]  /*df10*/  LDL.LU.64 R164, [R1+0xd0] ;  /* 0x0000d00001a47983 */ /* 0x000ee20000300a00 */
[----:B------:R-:W-:-:S03]  /*df20*/  IADD3.X R109, PT, PT, R197, UR65, RZ, P2, !PT ;  /* 0x00000041c56d7c10 */ /* 0x000fc600097fe4ff */
[----:B------:R-:W3:Y:S01]  /*df30*/  LDL.LU.64 R168, [R1+0xd8] ;  /* 0x0000d80001a87983 */ /* 0x000ee20000300a00 */
[----:B------:R-:W-:-:S03]  /*df40*/  IADD3 R112, P2, PT, R200, UR64, RZ ;  /* 0x00000040c8707c10 */ /* 0x000fc6000ff5e0ff */
[----:B------:R-:W3:Y:S04]  /*df50*/  LDL.LU.64 R172, [R1+0xe0] ;  /* 0x0000e00001ac7983 */ /* 0x000ee80000300a00 */
[----:B------:R-:W3:Y:S04]  /*df60*/  LDL.LU.64 R176, [R1+0xe8] ;  /* 0x0000e80001b07983 */ /* 0x000ee80000300a00 */
[----:B------:R-:W3:Y:S04]  /*df70*/  LDL.LU.64 R180, [R1+0xf0] ;  /* 0x0000f00001b47983 */ /* 0x000ee80000300a00 */
[----:B------:R-:W3:Y:S01]  /*df80*/  LDL.LU.64 R184, [R1+0xf8] ;  /* 0x0000f80001b87983 */ /* 0x000ee20000300a00 */
[----:B------:R-:W-:-:S02]  /*df90*/  IADD3.X R113, PT, PT, R201, UR65, RZ, P2, !PT ;  /* 0x00000041c9717c10 */ /* 0x000fc400097fe4ff */
[----:B------:R-:W-:Y:S01]  /*dfa0*/  IADD3 R116, P2, PT, R204, UR64, RZ ;  /* 0x00000040cc747c10 */ /* 0x000fe2000ff5e0ff */
[----:B-1----:R-:W3:Y:S03]  /*dfb0*/  LDL.LU.64 R10, [R1+0xb0] ;  /* 0x0000b000010a7983 */ /* 0x002ee60000300a00 */
[----:B------:R-:W-:Y:S01]  /*dfc0*/  IADD3.X R117, PT, PT, R205, UR65, RZ, P2, !PT ;  /* 0x00000041cd757c10 */ /* 0x000fe200097fe4ff */
[----:B------:R-:W3:Y:S01]  /*dfd0*/  LDL.LU.64 R8, [R1+0xa8] ;  /* 0x0000a80001087983 */ /* 0x000ee20000300a00 */
[----:B------:R-:W-:-:S03]  /*dfe0*/  IADD3 R120, P2, PT, R208, UR64, RZ ;  /* 0x00000040d0787c10 */ /* 0x000fc6000ff5e0ff */
[----:B------:R-:W3:Y:S01]  /*dff0*/  LDL.LU.64 R242, [R1+0x40] ;  /* 0x0000400001f27983 */ /* 0x000ee20000300a00 */
        /* <DEDUP_REMOVED lines=17> */
[----:B--2---:R-:W-:-:S04]  /*e110*/  IADD3 R236, P2, PT, R248, UR64, RZ ;  /* 0x00000040f8ec7c10 */ /* 0x004fc8000ff5e0ff */
[----:B------:R-:W-:Y:S02]  /*e120*/  IADD3.X R237, PT, PT, R249, UR65, RZ, P2, !PT ;  /* 0x00000041f9ed7c10 */ /* 0x000fe400097fe4ff */
[----:B----4-:R-:W-:Y:S01]  /*e130*/  IADD3 R232, P2, PT, R2, UR64, RZ ;  /* 0x0000004002e87c10 */ /* 0x010fe2000ff5e0ff */
[----:B------:R-:W2:Y:S03]  /*e140*/  LDL.LU.64 R248, [R1+0x38] ;  /* 0x0000380001f87983 */ /* 0x000ea60000300a00 */
[----:B------:R-:W-:Y:S02]  /*e150*/  IADD3.X R233, PT, PT, R3, UR65, RZ, P2, !PT ;  /* 0x0000004103e97c10 */ /* 0x000fe400097fe4ff */
[----:B---3--:R-:W-:Y:S01]  /*e160*/  IADD3 R228, P2, PT, R4, UR64, RZ ;  /* 0x0000004004e47c10 */ /* 0x008fe2000ff5e0ff */
[----:B------:R-:W3:Y:S03]  /*e170*/  LDL.LU.64 R2, [R1+0x28] ;  /* 0x0000280001027983 */ /* 0x000ee60000300a00 */
[----:B------:R-:W-:-:S02]  /*e180*/  IADD3.X R229, PT, PT, R5, UR65, RZ, P2, !PT ;  /* 0x0000004105e57c10 */ /* 0x000fc400097fe4ff */
[----:B------:R-:W4:Y:S01]  /*e190*/  LDL.LU.64 R4, [R1+0x18] ;  /* 0x0000180001047983 */ /* 0x000f220000300a00 */
[----:B------:R-:W-:-:S04]  /*e1a0*/  IADD3 R224, P2, PT, R6, UR64, RZ ;  /* 0x0000004006e07c10 */ /* 0x000fc8000ff5e0ff */
[----:B------:R-:W-:Y:S02]  /*e1b0*/  IADD3.X R225, PT, PT, R7, UR65, RZ, P2, !PT ;  /* 0x0000004107e17c10 */ /* 0x000fe400097fe4ff */
[----:B------:R-:W4:Y:S01]  /*e1c0*/  LDL.LU.64 R6, [R1+0x8] ;  /* 0x0000080001067983 */ /* 0x000f220000300a00 */
        /* <DEDUP_REMOVED lines=21> */
[----:B------:R-:W4:Y:S03]  /*e320*/  LDL.LU.64 R10, [R1+0x80] ;  /* 0x00008000010a7983 */ /* 0x000f260000300a00 */
[----:B------:R-:W-:Y:S02]  /*e330*/  IADD3.X R181, PT, PT, R9, UR65, RZ, P2, !PT ;  /* 0x0000004109b57c10 */ /* 0x000fe400097fe4ff */
[----:B------:R-:W-:-:S04]  /*e340*/  IADD3 R176, P2, PT, R242, UR64, RZ ;  /* 0x00000040f2b07c10 */ /* 0x000fc8000ff5e0ff */
[----:B------:R-:W-:Y:S02]  /*e350*/  IADD3.X R177, PT, PT, R243, UR65, RZ, P2, !PT ;  /* 0x00000041f3b17c10 */ /* 0x000fe400097fe4ff */
[----:B--2---:R-:W-:-:S04]  /*e360*/  IADD3 R172, P2, PT, R248, UR64, RZ ;  /* 0x00000040f8ac7c10 */ /* 0x004fc8000ff5e0ff */
[----:B------:R-:W-:Y:S02]  /*e370*/  IADD3.X R173, PT, PT, R249, UR65, RZ, P2, !PT ;  /* 0x00000041f9ad7c10 */ /* 0x000fe400097fe4ff */
[----:B---3--:R-:W-:-:S04]  /*e380*/  IADD3 R168, P2, PT, R2, UR64, RZ ;  /* 0x0000004002a87c10 */ /* 0x008fc8000ff5e0ff */
[----:B------:R-:W-:Y:S02]  /*e390*/  IADD3.X R169, PT, PT, R3, UR65, RZ, P2, !PT ;  /* 0x0000004103a97c10 */ /* 0x000fe400097fe4ff */
[----:B----4-:R-:W-:-:S04]  /*e3a0*/  IADD3 R164, P2, PT, R4, UR64, RZ ;  /* 0x0000004004a47c10 */ /* 0x010fc8000ff5e0ff */
[----:B------:R-:W-:Y:S02]  /*e3b0*/  IADD3.X R165, PT, PT, R5, UR65, RZ, P2, !PT ;  /* 0x0000004105a57c10 */ /* 0x000fe400097fe4ff */
[----:B------:R-:W-:-:S04]  /*e3c0*/  IADD3 R160, P2, PT, R6, UR64, RZ ;  /* 0x0000004006a07c10 */ /* 0x000fc8000ff5e0ff */
[----:B------:R-:W-:Y:S02]  /*e3d0*/  IADD3.X R161, PT, PT, R7, UR65, RZ, P2, !PT ;  /* 0x0000004107a17c10 */ /* 0x000fe400097fe4ff */
[----:B------:R-:W2:Y:S01]  /*e3e0*/  LDL.LU.64 R6, [R1+0x78] ;  /* 0x0000780001067983 */ /* 0x000ea20000300a00 */
[----:B------:R-:W-:Y:S02]  /*e3f0*/  IADD3 R156, P2, PT, R250, UR64, RZ ;  /* 0x00000040fa9c7c10 */ /* 0x000fe4000ff5e0ff */
[----:B------:R-:W-:Y:S01]  /*e400*/  SEL R245, R245, RZ, P3 ;  /* 0x000000fff5f57207 */ /* 0x000fe20001800000 */
[----:B------:R-:W3:Y:S01]  /*e410*/  LDL.LU.64 R8, [R1+0x68] ;  /* 0x0000680001087983 */ /* 0x000ee20000300a00 */
[----:B------:R-:W-:Y:S02]  /*e420*/  IADD3.X R157, PT, PT, R251, UR65, RZ, P2, !PT ;  /* 0x00000041fb9d7c10 */ /* 0x000fe400097fe4ff */
[----:B------:R-:W-:Y:S01]  /*e430*/  IADD3 R152, P2, PT, R246, UR64, RZ ;  /* 0x00000040f6987c10 */ /* 0x000fe2000ff5e0ff */
[----:B------:R-:W4:Y:S03]  /*e440*/  LDL.LU.64 R242, [R1+0x60] ;  /* 0x0000600001f27983 */ /* 0x000f260000300a00 */
[----:B------:R-:W-:Y:S01]  /*e450*/  IADD3.X R153, PT, PT, R247, UR65, RZ, P2, !PT ;  /* 0x00000041f7997c10 */ /* 0x000fe200097fe4ff */
[----:B------:R-:W3:Y:S01]  /*e460*/  LDL.LU.64 R248, [R1+0x58] ;  /* 0x0000580001f87983 */ /* 0x000ee20000300a00 */
[----:B------:R-:W-:-:S02]  /*e470*/  IADD3 R78, P2, PT, R78, UR64, RZ ;  /* 0x000000404e4e7c10 */ /* 0x000fc4000ff5e0ff */
[----:B------:R-:W-:Y:S01]  /*e480*/  SEL R246, R252, RZ, P3 ;  /* 0x000000fffcf67207 */ /* 0x000fe20001800000 */
[----:B------:R-:W3:Y:S01]  /*e490*/  LDL.LU.64 R2, [R1+0x50] ;  /* 0x0000500001027983 */ /* 0x000ee20000300a00 */
[----:B------:R-:W-:Y:S02]  /*e4a0*/  IADD3.X R79, PT, PT, R79, UR65, RZ, P2, !PT ;  /* 0x000000414f4f7c10 */ /* 0x000fe400097fe4ff */
[----:B------:R-:W-:Y:S01]  /*e4b0*/  IADD3 R82, P2, PT, R82, UR64, RZ ;  /* 0x0000004052527c10 */ /* 0x000fe2000ff5e0ff */
[----:B------:R-:W3:Y:S03]  /*e4c0*/  LDL.LU.64 R4, [R1+0x48] ;  /* 0x0000480001047983 */ /* 0x000ee60000300a00 */
[----:B------:R-:W-:Y:S01]  /*e4d0*/  IADD3.X R83, PT, PT, R83, UR65, RZ, P2, !PT ;  /* 0x0000004153537c10 */ /* 0x000fe200097fe4ff */
[----:B------:R-:W3:Y:S01]  /*e4e0*/  LDL.LU.64 R250, [R1+0x20] ;  /* 0x0000200001fa7983 */ /* 0x000ee20000300a00 */
        /* <DEDUP_REMOVED lines=70> */
[----:B------:R-:W-:Y:S02]  /*e950*/  IADD3 R226, P2, PT, R226, UR64, RZ ;  /* 0x00000040e2e27c10 */ /* 0x000fe4000ff5e0ff */
[----:B------:R-:W-:Y:S02]  /*e960*/  LOP3.LUT R252, R0, 0x60, RZ, 0x3c, !PT ;  /* 0x0000006000fc7812 */ /* 0x000fe400078e3cff */
[----:B------:R-:W-:Y:S02]  /*e970*/  IADD3.X R227, PT, PT, R227, UR65, RZ, P2, !PT ;  /* 0x00000041e3e37c10 */ /* 0x000fe400097fe4ff */
[----:B------:R-:W-:Y:S01]  /*e980*/  IADD3 R230, P2, PT, R230, UR64, RZ ;  /* 0x00000040e6e67c10 */ /* 0x000fe2000ff5e0ff */
[----:B------:R-:W-:Y:S01]  /*e990*/  VIADD R252, R252, UR26 ;  /* 0x0000001afcfc7c36 */ /* 0x000fe20008000000 */
[----:B------:R-:W-:-:S02]  /*e9a0*/  ISETP.NE.U32.AND P3, PT, R245, RZ, PT ;  /* 0x000000fff500720c */ /* 0x000fc40003f65070 */
[----:B------:R-:W-:Y:S02]  /*e9b0*/  IADD3.X R231, PT, PT, R231, UR65, RZ, P2, !PT ;  /* 0x00000041e7e77c10 */ /* 0x000fe400097fe4ff */
[----:B------:R-:W-:Y:S01]  /*e9c0*/  IADD3 R234, P2, PT, R234, UR64, RZ ;  /* 0x00000040eaea7c10 */ /* 0x000fe2000ff5e0ff */
[----:B------:R1:W-:Y:S01]  /*e9d0*/  LDGSTS.E [R252+0x34000], desc[UR38][R26.64], P5 ;  /* 0x340000001afc7fae */ /* 0x0003e2000a9a1026 */
[----:B------:R-:W-:Y:S02]  /*e9e0*/  LOP3.LUT R245, R0, 0x60, RZ, 0x3c, !PT ;  /* 0x0000006000f57812 */ /* 0x000fe400078e3cff */
[----:B------:R-:W-:Y:S02]  /*e9f0*/  IADD3.X R235, PT, PT, R235, UR65, RZ, P2, !PT ;  /* 0x00000041ebeb7c10 */ /* 0x000fe400097fe4ff */
[----:B------:R-:W-:Y:S01]  /*ea00*/  IADD3 R238, P2, PT, R238, UR64, RZ ;  /* 0x00000040eeee7c10 */ /* 0x000fe2000ff5e0ff */
[----:B------:R-:W-:Y:S01]  /*ea10*/  VIADD R245, R245, UR26 ;  /* 0x0000001af5f57c36 */ /* 0x000fe20008000000 */
[----:B-1----:R-:W-:-:S02]  /*ea20*/  LOP3.LUT R252, R0, 0x70, RZ, 0x3c, !PT ;  /* 0x0000007000fc7812 */ /* 0x002fc400078e3cff */
[----:B------:R-:W-:-:S03]  /*ea30*/  IADD3.X R239, PT, PT, R239, UR65, RZ, P2, !PT ;  /* 0x00000041efef7c10 */ /* 0x000fc600097fe4ff */
[----:B------:R-:W-:Y:S01]  /*ea40*/  VIADD R252, R252, UR26 ;  /* 0x0000001afcfc7c36 */ /* 0x000fe20008000000 */
[----:B------:R-:W-:Y:S01]  /*ea50*/  ISETP.NE.U32.AND P2, PT, R246, RZ, PT ;  /* 0x000000fff600720c */ /* 0x000fe20003f45070 */
[----:B------:R-:W-:Y:S04]  /*ea60*/  LDGSTS.E [R245+0x34008], desc[UR38][R10.64], P6 ;  /* 0x340080000af57fae */ /* 0x000fe8000b1a1026 */
[----:B------:R-:W3:Y:S04]  /*ea70*/  LDL.LU.64 R246, [R1+0x30] ;  /* 0x0000300001f67983 */ /* 0x000ee80000300a00 */
[----:B------:R-:W3:Y:S04]  /*ea80*/  LDL.LU.64 R26, [R1+0x3c8] ;  /* 0x0003c800011a7983 */ /* 0x000ee80000300a00 */
[----:B------:R-:W3:Y:S04]  /*ea90*/  LDL.LU.64 R10, [R1+0x3c0] ;  /* 0x0003c000010a7983 */ /* 0x000ee80000300a00 */
[----:B--2---:R-:W-:Y:S04]  /*eaa0*/  LDGSTS.E [R252+0x34000], desc[UR38][R6.64], P4 ;  /* 0x3400000006fc7fae */ /* 0x004fe8000a1a1026 */
[----:B------:R-:W2:Y:S04]  /*eab0*/  LDL.LU.64 R6, [R1+0x3b8] ;  /* 0x0003b80001067983 */ /* 0x000ea80000300a00 */
[----:B--2---:R-:W-:Y:S04]  /*eac0*/  LDGSTS.E [R252+0x34008], desc[UR38][R6.64], P2 ;  /* 0x3400800006fc7fae */ /* 0x004fe800091a1026 */
[----:B------:R-:W0:Y:S04]  /*ead0*/  LDGDEPBAR ;  /* 0x00000000000079af */ /* 0x000e280000000000 */
[----:B------:R-:W3:Y:S04]  /*eae0*/  LDL.LU.64 R6, [R1+0x3b0] ;  /* 0x0003b00001067983 */ /* 0x000ee80000300a00 */
[----:B---3--:R-:W-:Y:S04]  /*eaf0*/  LDGSTS.E [R6+0x20000], desc[UR38][R8.64], P3 ;  /* 0x2000000008067fae */ /* 0x008fe800099a1026 */
[----:B----4-:R-:W-:Y:S04]  /*eb00*/  LDGSTS.E [R6+0x20400], desc[UR38][R242.64], P3 ;  /* 0x20400000f2067fae */ /* 0x010fe800099a1026 */
[----:B------:R-:W-:Y:S04]  /*eb10*/  LDGSTS.E [R6+0x20800], desc[UR38][R248.64], P3 ;  /* 0x20800000f8067fae */ /* 0x000fe800099a1026 */
[----:B------:R-:W2:Y:S04]  /*eb20*/  LDL.LU.64 R8, [R1+0x3a8] ;  /* 0x0003a80001087983 */ /* 0x000ea80000300a00 */
[----:B------:R-:W3:Y:S04]  /*eb30*/  LDL.LU.64 R242, [R1+0x3a0] ;  /* 0x0003a00001f27983 */ /* 0x000ee80000300a00 */
[----:B------:R-:W4:Y:S04]  /*eb40*/  LDL.LU.64 R248, [R1+0x398] ;  /* 0x0003980001f87983 */ /* 0x000f280000300a00 */
[----:B------:R-:W-:Y:S04]  /*eb50*/  LDGSTS.E [R6+0x20c00], desc[UR38][R2.64], P3 ;  /* 0x20c0000002067fae */ /* 0x000fe800099a1026 */
[----:B------:R-:W-:Y:S04]  /*eb60*/  LDGSTS.E [R6+0x21000], desc[UR38][R4.64], P3 ;  /* 0x2100000004067fae */ /* 0x000fe800099a1026 */
[----:B------:R-:W-:Y:S04]  /*eb70*/  LDGSTS.E [R6+0x21400], desc[UR38][R246.64], P3 ;  /* 0x21400000f6067fae */ /* 0x000fe800099a1026 */
[----:B------:R-:W2:Y:S04]  /*eb80*/  LDL.LU.64 R2, [R1+0x390] ;  /* 0x0003900001027983 */ /* 0x000ea80000300a00 */
[----:B------:R-:W2:Y:S04]  /*eb90*/  LDL.LU.64 R4, [R1+0x380] ;  /* 0x0003800001047983 */ /* 0x000ea80000300a00 */
[----:B------:R1:W-:Y:S02]  /*eba0*/  LDGSTS.E [R6+0x21800], desc[UR38][R250.64], P3 ;  /* 0x21800000fa067fae */ /* 0x0003e400099a1026 */
[----:B-1----:R-:W1:Y:S02]  /*ebb0*/  LDC R251, c[0x0][0x3a0] ;  /* 0x0000e800fffb7b82 */ /* 0x002e640000000800 */
[----:B--2---:R-:W-:Y:S04]  /*ebc0*/  LDGSTS.E [R6+0x21c00], desc[UR38][R4.64], P3 ;  /* 0x21c0000004067fae */ /* 0x004fe800099a1026 */
[----:B------:R-:W-:Y:S04]  /*ebd0*/  LDGSTS.E [R6+0x22000], desc[UR38][R2.64], P3 ;  /* 0x2200000002067fae */ /* 0x000fe800099a1026 */
[----:B----4-:R-:W-:Y:S04]  /*ebe0*/  LDGSTS.E [R6+0x22400], desc[UR38][R248.64], P3 ;  /* 0x22400000f8067fae */ /* 0x010fe800099a1026 */
[----:B------:R-:W2:Y:S04]  /*ebf0*/  LDL.LU.64 R4, [R1+0x378] ;  /* 0x0003780001047983 */ /* 0x000ea80000300a00 */
[----:B------:R-:W5:Y:S04]  /*ec00*/  LDL.LU.64 R2, [R1+0x370] ;  /* 0x0003700001027983 */ /* 0x000f680000300a00 */
[----:B---3--:R-:W-:Y:S04]  /*ec10*/  LDGSTS.E [R6+0x22800], desc[UR38][R242.64], P3 ;  /* 0x22800000f2067fae */ /* 0x008fe800099a1026 */
[----:B------:R-:W-:Y:S04]  /*ec20*/  LDGSTS.E [R6+0x22c00], desc[UR38][R8.64], P3 ;  /* 0x22c0000008067fae */ /* 0x000fe800099a1026 */
[----:B------:R1:W-:Y:S04]  /*ec30*/  LDGSTS.E [R6+0x23000], desc[UR38][R10.64], P3 ;  /* 0x230000000a067fae */ /* 0x0003e800099a1026 */
        /* <DEDUP_REMOVED lines=50> */
[----:B------:R3:W-:Y:S01]  /*ef60*/  LDGSTS.E [R6+0x2fc00], desc[UR38][R240.64], P3 ;  /* 0x2fc00000f0067fae */ /* 0x0007e200099a1026 */
[----:B------:R-:W-:Y:S01]  /*ef70*/  IADD3 R26, P5, PT, R26, UR64, RZ ;  /* 0x000000401a1a7c10 */ /* 0x000fe2000ffbe0ff */
[----:B-1----:R-:W-:-:S03]  /*ef80*/  VIADD R10, R251, 0x1f ;  /* 0x0000001ffb0a7836 */ /* 0x002fc60000000000 */
[----:B------:R-:W-:Y:S01]  /*ef90*/  IADD3.X R27, PT, PT, R27, UR65, RZ, P5, !PT ;  /* 0x000000411b1b7c10 */ /* 0x000fe2000affe4ff */
[----:B--2---:R3:W-:Y:S04]  /*efa0*/  LDGSTS.E [R5+0x20200], desc[UR38][R236.64], P3 ;  /* 0x20200000ec057fae */ /* 0x0047e800099a1026 */
        /* <DEDUP_REMOVED lines=63> */
[----:B------:R-:W-:Y:S01]  /*f3a0*/  ISETP.GE.AND P3, PT, R10, 0x40, PT ;  /* 0x000000400a00780c */ /* 0x000fe20003f66270 */
[----:B------:R-:W-:-:S02]  /*f3b0*/  UMOV UR7, URZ ;  /* 0x000000ff00077c82 */ /* 0x000fc40008000000 */
[----:B------:R-:W0:Y:S01]  /*f3c0*/  LDGDEPBAR ;  /* 0x00000000000079af */ /* 0x000e220000000000 */
[----:B------:R-:W-:-:S09]  /*f3d0*/  ISETP.GE.AND P2, PT, R10, 0x20, PT ;  /* 0x000000200a00780c */ /* 0x000fd20003f46270 */
[----:B---3--:R-:W-:Y:S05]  /*f3e0*/  @!P3 BRA `(.L_x_7) ;  /* 0x0000006000ccb947 */ /* 0x008fea0003800000 */
[----:B------:R-:W2:Y:S01]  /*f3f0*/  LDL.LU R11, [R1+0x138] ;  /* 0x00013800010b7983 */ /* 0x000ea20000300800 */
[----:B------:R-:W1:Y:S01]  /*f400*/  S2R R8, SR_TID.X ;  /* 0x0000000000087919 */ /* 0x000e620000002100 */
[----:B------:R-:W-:Y:S01]  /*f410*/  SHF.R.S32.HI R5, RZ, 0x1f, R10 ;  /* 0x0000001fff057819 */ /* 0x000fe2000001140a */
[----:B------:R-:W3:Y:S01]  /*f420*/  LDCU UR4, c[0x0][0x3a8] ;  /* 0x00007500ff0477ac */ /* 0x000ee20008000800 */
[----:B------:R-:W4:Y:S01]  /*f430*/  LDL.LU R9, [R1+0x13c] ;  /* 0x00013c0001097983 */ /* 0x000f220000300800 */
[----:B------:R-:W1:Y:S03]  /*f440*/  LDCU UR5, c[0x0][0x3a8] ;  /* 0x00007500ff0577ac */ /* 0x000e660008000800 */
[----:B------:R-:W3:Y:S01]  /*f450*/  LDL.LU R242, [R1+0x140] ;  /* 0x0001400001f27983 */ /* 0x000ee20000300800 */
[----:B------:R-:W1:Y:S03]  /*f460*/  LDCU UR6, c[0x0][0x3a8] ;  /* 0x00007500ff0677ac */ /* 0x000e660008000800 */
[----:B------:R-:W3:Y:S04]  /*f470*/  LDL.LU R243, [R1+0x144] ;  /* 0x0001440001f37983 */ /* 0x000ee80000300800 */
[----:B------:R-:W3:Y:S04]  /*f480*/  LDL.LU R248, [R1+0x148] ;  /* 0x0001480001f87983 */ /* 0x000ee80000300800 */
[----:B------:R-:W3:Y:S04]  /*f490*/  LDL.LU R247, [R1+0x14c] ;  /* 0x00014c0001f77983 */ /* 0x000ee80000300800 */
[----:B------:R-:W3:Y:S04]  /*f4a0*/  LDL.LU R249, [R1+0x150] ;  /* 0x0001500001f97983 */ /* 0x000ee80000300800 */
[----:B------:R-:W3:Y:S04]  /*f4b0*/  LDL.LU R245, [R1+0x154] ;  /* 0x0001540001f57983 */ /* 0x000ee80000300800 */
[----:B------:R-:W3:Y:S04]  /*f4c0*/  LDL.LU R246, [R1+0x178] ;  /* 0x0001780001f67983 */ /* 0x000ee80000300800 */
[----:B------:R-:W3:Y:S01]  /*f4d0*/  LDL.LU R252, [R1+0x158] ;  /* 0x0001580001fc7983 */ /* 0x000ee20000300800 */
[----:B-1----:R-:W-:-:S03]  /*f4e0*/  SHF.R.U32.HI R8, RZ, 0x6, R8 ;  /* 0x00000006ff087819 */ /* 0x002fc60000011608 */
[----:B------:R-:W3:Y:S01]  /*f4f0*/  LDL.LU R251, [R1+0x15c] ;  /* 0x00015c0001fb7983 */ /* 0x000ee20000300800 */
[----:B------:R-:W-:Y:S02]  /*f500*/  SGXT.U32 R8, R8, 0x1 ;  /* 0x000000010808781a */ /* 0x000fe40000000000 */
[----:B------:R-:W-:Y:S01]  /*f510*/  SHF.R.S32.HI R32, RZ, 0x1f, R244 ;  /* 0x0000001fff207819 */ /* 0x000fe200000114f4 */
[----:B------:R-:W3:Y:S01]  /*f520*/  LDL.LU R250, [R1+0x2a8] ;  /* 0x0002a80001fa7983 */ /* 0x000ee20000300800 */
[----:B------:R-:W-:-:S03]  /*f530*/  LOP3.LUT R8, R8, 0x1e, RZ, 0xfc, !PT ;  /* 0x0000001e08087812 */ /* 0x000fc600078efcff */
[----:B------:R-:W-:Y:S02]  /*f540*/  STL [R1+0x378], R4 ;  /* 0x0003780401007387 */ /* 0x000fe40000100800 */
[----:B------:R-:W-:Y:S02]  /*f550*/  IMAD R29, R8, UR16, RZ ;  /* 0x00000010081d7c24 */ /* 0x000fe4000f8e02ff */
[----:B-----5:R-:W-:Y:S04]  /*f560*/  STL [R1+0x374], R3 ;  /* 0x0003740301007387 */ /* 0x020fe80000100800 */
[----:B------:R1:W-:Y:S02]  /*f570*/  STL [R1+0x370], R0 ;  /* 0x0003700001007387 */ /* 0x0003e40000100800 */
[----:B-1----:R-:W-:-:S02]  /*f580*/  LEA.HI R0, R5, R10, RZ, 0x5 ;  /* 0x0000000a05007211 */ /* 0x002fc400078f28ff */
[----:B------:R-:W-:Y:S02]  /*f590*/  SHF.R.S32.HI R5, RZ, 0x1f, R7 ;  /* 0x0000001fff057819 */ /* 0x000fe40000011407 */
[----:B--2---:R-:W-:-:S04]  /*f5a0*/  IADD3 R8, P5, PT, R244, R11, RZ ;  /* 0x0000000bf4087210 */ /* 0x004fc80007fbe0ff */
[----:B------:R-:W-:Y:S02]  /*f5b0*/  LEA.HI.X.SX32 R119, R11, R32, 0x1, P5 ;  /* 0x000000200b777211 */ /* 0x000fe400028f0eff */
[C---:B----4-:R-:W-:Y:S02]  /*f5c0*/  IADD3 R10, P6, PT, R244.reuse, R9, RZ ;  /* 0x00000009f40a7210 */ /* 0x050fe40007fde0ff */
[----:B---3--:R-:W-:Y:S02]  /*f5d0*/  IADD3 R12, P3, PT, R244, R242, RZ ;  /* 0x000000f2f40c7210 */ /* 0x008fe40007f7e0ff */
[-C--:B------:R-:W-:Y:S02]  /*f5e0*/  LEA.HI.X.SX32 R9, R9, R32.reuse, 0x1, P6 ;  /* 0x0000002009097211 */ /* 0x080fe400030f0eff */
[----:B------:R-:W-:Y:S02]  /*f5f0*/  LEA.HI.X.SX32 R11, R242, R32, 0x1, P3 ;  /* 0x00000020f20b7211 */ /* 0x000fe400018f0eff */
[----:B------:R-:W2:Y:S01]  /*f600*/  LDL.LU R242, [R1+0x17c] ;  /* 0x00017c0001f27983 */ /* 0x000ea20000300800 */
[----:B------:R-:W-:-:S02]  /*f610*/  IADD3 R14, P4, PT, R244, R243, RZ ;  /* 0x000000f3f40e7210 */ /* 0x000fc40007f9e0ff */
[C---:B------:R-:W-:Y:S02]  /*f620*/  IADD3 R16, P5, PT, R244.reuse, R248, RZ ;  /* 0x000000f8f4107210 */ /* 0x040fe40007fbe0ff */
[-C--:B------:R-:W-:Y:S02]  /*f630*/  LEA.HI.X.SX32 R13, R243, R32.reuse, 0x1, P4 ;  /* 0x00000020f30d7211 */ /* 0x080fe400020f0eff */
[----:B------:R-:W-:Y:S02]  /*f640*/  IADD3 R18, P6, PT, R244, R247, RZ ;  /* 0x000000f7f4127210 */ /* 0x000fe40007fde0ff */
[-C--:B------:R-:W-:Y:S02]  /*f650*/  LEA.HI.X.SX32 R15, R248, R32.reuse, 0x1, P5 ;  /* 0x00000020f80f7211 */ /* 0x080fe400028f0eff */
[----:B------:R-:W-:Y:S02]  /*f660*/  LEA.HI.X.SX32 R17, R247, R32, 0x1, P6 ;  /* 0x00000020f7117211 */ /* 0x000fe400030f0eff */
[----:B------:R-:W1:Y:S01]  /*f670*/  S2R R247, SR_TID.X ;  /* 0x0000000000f77919 */ /* 0x000e620000002100 */
[----:B------:R-:W-:-:S02]  /*f680*/  IADD3 R20, P3, PT, R244, R249, RZ ;  /* 0x000000f9f4147210 */ /* 0x000fc40007f7e0ff */
[C---:B------:R-:W-:Y:S02]  /*f690*/  IADD3 R22, P4, PT, R244.reuse, R245, RZ ;  /* 0x000000f5f4167210 */ /* 0x040fe40007f9e0ff */
[C---:B------:R-:W-:Y:S02]  /*f6a0*/  IADD3 R24, P5, PT, R244.reuse, R246, RZ ;  /* 0x000000f6f4187210 */ /* 0x040fe40007fbe0ff */
[----:B------:R-:W-:Y:S02]  /*f6b0*/  LEA.HI.X.SX32 R19, R249, R32, 0x1, P3 ;  /* 0x00000020f9137211 */ /* 0x000fe400018f0eff */
[----:B------:R-:W-:Y:S02]  /*f6c0*/  IADD3 R26, P6, PT, R244, R252, RZ ;  /* 0x000000fcf41a7210 */ /* 0x000fe40007fde0ff */
[----:B-1----:R-:W-:-:S04]  /*f6d0*/  SHF.R.U32.HI R247, RZ, 0x6, R247 ;  /* 0x00000006fff77819 */ /* 0x002fc800000116f7 */
[----:B------:R-:W-:-:S04]  /*f6e0*/  SGXT.U32 R247, R247, 0x1 ;  /* 0x00000001f7f7781a */ /* 0x000fc80000000000 */
[----:B------:R-:W-:-:S05]  /*f6f0*/  LOP3.LUT R247, R247, 0x1c, RZ, 0xfc, !PT ;  /* 0x0000001cf7f77812 */ /* 0x000fca00078efcff */
[----:B------:R-:W-:Y:S02]  /*f700*/  IMAD R31, R247, UR4, RZ ;  /* 0x00000004f71f7c24 */ /* 0x000fe4000f8e02ff */
[----:B------:R-:W1:Y:S01]  /*f710*/  S2R R247, SR_TID.X ;  /* 0x0000000000f77919 */ /* 0x000e620000002100 */
[-C--:B------:R-:W-:Y:S02]  /*f720*/  LEA.HI.X.SX32 R25, R252, R32.reuse, 0x1, P6 ;  /* 0x00000020fc197211 */ /* 0x080fe400030f0eff */
[----:B------:R-:W-:Y:S02]  /*f730*/  IADD3 R116, P6, PT, R244, R29, RZ ;  /* 0x0000001df4747210 */ /* 0x000fe40007fde0ff */
[----:B------:R-:W-:Y:S02]  /*f740*/  LEA.HI.X.SX32 R23, R246, R32, 0x1, P5 ;  /* 0x00000020f6177211 */ /* 0x000fe400028f0eff */
[C---:B------:R-:W-:Y:S01]  /*f750*/  IADD3 R118, P5, PT, R244.reuse, R31, RZ ;  /* 0x0000001ff4767210 */ /* 0x040fe20007fbe0ff */
[----:B------:R-:W-:Y:S01]  /*f760*/  STL [R1+0x380], R116 ;  /* 0x0003807401007387 */ /* 0x000fe20000100800 */
[----:B------:R-:W-:-:S03]  /*f770*/  IADD3 R28, P3, PT, R244, R251, RZ ;  /* 0x000000fbf41c7210 */ /* 0x000fc60007f7e0ff */
[----:B------:R-:W3:Y:S01]  /*f780*/  LDL.LU R39, [R1+0x184] ;  /* 0x0001840001277983 */ /* 0x000ee20000300800 */
[----:B------:R-:W-:-:S03]  /*f790*/  LEA.HI.X.SX32 R27, R251, R32, 0x1, P3 ;  /* 0x00000020fb1b7211 */ /* 0x000fc600018f0eff */
[----:B------:R-:W4:Y:S01]  /*f7a0*/  LDL.LU R37, [R1+0x160] ;  /* 0x0001600001257983 */ /* 0x000f220000300800 */
[----:B-1----:R-:W-:-:S03]  /*f7b0*/  SHF.R.U32.HI R252, RZ, 0x6, R247 ;  /* 0x00000006fffc7819 */ /* 0x002fc600000116f7 */
[----:B------:R-:W4:Y:S01]  /*f7c0*/  LDL.LU R34, [R1+0x164] ;  /* 0x0001640001227983 */ /* 0x000f220000300800 */
[----:B------:R-:W-:Y:S02]  /*f7d0*/  SHF.R.U32.HI R247, RZ, 0x6, R247 ;  /* 0x00000006fff77819 */ /* 0x000fe400000116f7 */
[----:B------:R-:W-:Y:S01]  /*f7e0*/  SGXT.U32 R252, R252, 0x1 ;  /* 0x00000001fcfc781a */ /* 0x000fe20000000000 */
[----:B------:R-:W4:Y:S01]  /*f7f0*/  LDL.LU R243, [R1+0x168] ;  /* 0x0001680001f37983 */ /* 0x000f220000300800 */
[----:B------:R-:W-:Y:S02]  /*f800*/  SGXT.U32 R247, R247, 0x1 ;  /* 0x00000001f7f7781a */ /* 0x000fe40000000000 */
[----:B------:R-:W-:Y:S02]  /*f810*/  LOP3.LUT R252, R252, 0x1a, RZ, 0xfc, !PT ;  /* 0x0000001afcfc7812 */ /* 0x000fe400078efcff */
[----:B------:R-:W-:-:S03]  /*f820*/  LOP3.LUT R247, R247, 0x18, RZ, 0xfc, !PT ;  /* 0x00000018f7f77812 */ /* 0x000fc600078efcff */
[----:B------:R-:W-:Y:S01]  /*f830*/  IMAD R33, R252, UR5, RZ ;  /* 0x00000005fc217c24 */ /* 0x000fe2000f8e02ff */
[----:B------:R-:W-:Y:S01]  /*f840*/  STL [R1+0x384], R118 ;  /* 0x0003847601007387 */ /* 0x000fe20000100800 */
[----:B------:R-:W-:Y:S01]  /*f850*/  IMAD R35, R247, UR6, RZ ;  /* 0x00000006f7237c24 */ /* 0x000fe2000f8e02ff */
[-C--:B------:R-:W-:Y:S01]  /*f860*/  LEA.HI.X.SX32 R4, R29, R32.reuse, 0x1, P6 ;  /* 0x000000201d047211 */ /* 0x080fe200030f0eff */
[----:B------:R-:W1:Y:S01]  /*f870*/  LDCU.128 UR4, c[0x0][0x380] ;  /* 0x00007000ff0477ac */ /* 0x000e620008000c00 */
[----:B------:R-:W4:Y:S01]  /*f880*/  LDL.LU R251, [R1+0x16c] ;  /* 0x00016c0001fb7983 */ /* 0x000f220000300800 */
[----:B------:R-:W-:Y:S02]  /*f890*/  IADD3 R120, P3, PT, R244, R33, RZ ;  /* 0x00000021f4787210 */ /* 0x000fe40007f7e0ff */
[-C--:B------:R-:W-:Y:S01]  /*f8a0*/  LEA.HI.X.SX32 R21, R245, R32.reuse, 0x1, P4 ;  /* 0x00000020f5157211 */ /* 0x080fe200020f0eff */
[----:B------:R-:W4:Y:S01]  /*f8b0*/  LDL.LU R249, [R1+0x170] ;  /* 0x0001700001f97983 */ /* 0x000f220000300800 */
[----:B------:R-:W-:-:S02]  /*f8c0*/  LEA.HI.X.SX32 R3, R31, R32, 0x1, P5 ;  /* 0x000000201f037211 */ /* 0x000fc400028f0eff */
[C---:B------:R-:W-:Y:S01]  /*f8d0*/  IADD3 R122, P6, PT, R244.reuse, R35, RZ ;  /* 0x00000023f47a7210 */ /* 0x040fe20007fde0ff */
[----:B------:R-:W4:Y:S01]  /*f8e0*/  LDL.LU R247, [R1+0x174] ;  /* 0x0001740001f77983 */ /* 0x000f220000300800 */
[----:B------:R-:W-:-:S03]  /*f8f0*/  IADD3 R30, P4, PT, R244, R250, RZ ;  /* 0x000000faf41e7210 */ /* 0x000fc60007f9e0ff */
[----:B------:R-:W4:Y:S04]  /*f900*/  LDL.LU R245, [R1+0x180] ;  /* 0x0001800001f57983 */ /* 0x000f280000300800 */
[----:B------:R-:W4:Y:S01]  /*f910*/  LDL.LU R252, [R1+0x188] ;  /* 0x0001880001fc7983 */ /* 0x000f220000300800 */
[----:B------:R-:W-:-:S03]  /*f920*/  LEA.HI.X.SX32 R29, R250, R32, 0x1, P4 ;  /* 0x00000020fa1d7211 */ /* 0x000fc600020f0eff */
[----:B------:R-:W-:Y:S01]  /*f930*/  STL [R1+0x390], R4 ;  /* 0x0003900401007387 */ /* 0x000fe20000100800 */
[----:B------:R-:W-:-:S03]  /*f940*/  LEA.HI.X.SX32 R0, R33, R32, 0x1, P3 ;  /* 0x0000002021007211 */ /* 0x000fc600018f0eff */
[----:B------:R-:W-:Y:S01]  /*f950*/  STL [R1+0x37c], R120 ;  /* 0x00037c7801007387 */ /* 0x000fe20000100800 */
[----:B------:R-:W-:-:S03]  /*f960*/  LEA.HI.X.SX32 R2, R35, R32, 0x1, P6 ;  /* 0x0000002023027211 */ /* 0x000fc600030f0eff */
[----:B------:R-:W-:Y:S04]  /*f970*/  STL [R1+0x394], R3 ;  /* 0x0003940301007387 */ /* 0x000fe80000100800 */
[----:B------:R-:W-:Y:S04]  /*f980*/  STL [R1+0x398], R122 ;  /* 0x0003987a01007387 */ /* 0x000fe80000100800 */
[----:B------:R-:W4:Y:S04]  /*f990*/  LDL.LU R250, [R1+0x18c] ;  /* 0x00018c0001fa7983 */ /* 0x000f280000300800 */
[----:B------:R-:W4:Y:S04]  /*f9a0*/  LDL.LU R248, [R1+0x190] ;  /* 0x0001900001f87983 */ /* 0x000f280000300800 */
[----:B------:R-:W4:Y:S04]  /*f9b0*/  LDL.LU R246, [R1+0x194] ;  /* 0x0001940001f67983 */ /* 0x000f280000300800 */
[----:B------:R-:W4:Y:S04]  /*f9c0*/  LDL.LU R36, [R1+0x198] ;  /* 0x0001980001247983 */ /* 0x000f280000300800 */
[----:B------:R1:W-:Y:S04]  /*f9d0*/  STL [R1+0x39c], R0 ;  /* 0x00039c0001007387 */ /* 0x0003e80000100800 */
[----:B------:R1:W-:Y:S01]  /*f9e0*/  STL [R1+0x3a0], R2 ;  /* 0x0003a00201007387 */ /* 0x0003e20000100800 */
[----:B--2---:R-:W-:-:S04]  /*f9f0*/  IADD3 R6, P5, PT, R7, R242, RZ ;  /* 0x000000f207067210 */ /* 0x004fc80007fbe0ff */
[----:B------:R-:W-:Y:S02]  /*fa00*/  LEA.HI.X.SX32 R121, R242, R5, 0x1, P5 ;  /* 0x00000005f2797211 */ /* 0x000fe400028f0eff */
[----:B------:R-:W2:Y:S01]  /*fa10*/  LDL.LU R242, [R1+0x19c] ;  /* 0x00019c0001f27983 */ /* 0x000ea20000300800 */
[C---:B---3--:R-:W-:Y:S02]  /*fa20*/  IADD3 R111, P3, PT, R7.reuse, R39, RZ ;  /* 0x00000027076f7210 */ /* 0x048fe40007f7e0ff */
[----:B----4-:R-:W-:Y:S02]  /*fa30*/  IADD3 R105, P6, PT, R7, R37, RZ ;  /* 0x0000002507697210 */ /* 0x010fe40007fde0ff */
[-C--:B------:R-:W-:Y:S02]  /*fa40*/  LEA.HI.X.SX32 R117, R39, R5.reuse, 0x1, P3 ;  /* 0x0000000527757211 */ /* 0x080fe400018f0eff */
[----:B------:R-:W3:Y:S01]  /*fa50*/  LDL.LU R39, [R1+0x1a0] ;  /* 0x0001a00001277983 */ /* 0x000ee20000300800 */
[----:B------:R-:W-:-:S03]  /*fa60*/  LEA.HI.X.SX32 R115, R37, R5, 0x1, P6 ;  /* 0x0000000525737211 */ /* 0x000fc600030f0eff */
[----:B------:R-:W4:Y:S01]  /*fa70*/  LDL.LU R37, [R1+0x1a4] ;  /* 0x0001a40001257983 */ /* 0x000f220000300800 */
[C---:B------:R-:W-:Y:S02]  /*fa80*/  IADD3 R101, P5, PT, R7.reuse, R34, RZ ;  /* 0x0000002207657210 */ /* 0x040fe40007fbe0ff */
[----:B------:R-:W-:Y:S02]  /*fa90*/  IADD3 R97, P4, PT, R7, R243, RZ ;  /* 0x000000f307617210 */ /* 0x000fe40007f9e0ff */
[-C--:B------:R-:W-:Y:S02]  /*faa0*/  LEA.HI.X.SX32 R113, R34, R5.reuse, 0x1, P5 ;  /* 0x0000000522717211 */ /* 0x080fe400028f0eff */
[----:B------:R-:W4:Y:S01]  /*fab0*/  LDL.LU R34, [R1+0x1a8] ;  /* 0x0001a80001227983 */ /* 0x000f220000300800 */
[----:B------:R-:W-:-:S03]  /*fac0*/  LEA.HI.X.SX32 R109, R243, R5, 0x1, P4 ;  /* 0x00000005f36d7211 */ /* 0x000fc600020f0eff */
[----:B------:R-:W4:Y:S01]  /*fad0*/  LDL.LU R243, [R1+0x1ac] ;  /* 0x0001ac0001f37983 */ /* 0x000f220000300800 */
[C---:B------:R-:W-:Y:S02]  /*fae0*/  IADD3 R93, P3, PT, R7.reuse, R251, RZ ;  /* 0x000000fb075d7210 */ /* 0x040fe40007f7e0ff */
[----:B------:R-:W-:Y:S02]  /*faf0*/  IADD3 R89, P6, PT, R7, R249, RZ ;  /* 0x000000f907597210 */ /* 0x000fe40007fde0ff */
[----:B------:R-:W-:Y:S02]  /*fb00*/  LEA.HI.X.SX32 R107, R251, R5, 0x1, P3 ;  /* 0x00000005fb6b7211 */ /* 0x000fe400018f0eff */
[----:B------:R-:W-:Y:S01]  /*fb10*/  IADD3 R87, P5, PT, R7, R247, RZ ;  /* 0x000000f707577210 */ /* 0x000fe20007fbe0ff */
[----:B------:R-:W4:Y:S01]  /*fb20*/  LDL.LU R251, [R1+0x1b0] ;  /* 0x0001b00001fb7983 */ /* 0x000f220000300800 */
[----:B------:R-:W-:Y:S02]  /*fb30*/  LEA.HI.X.SX32 R103, R249, R5, 0x1, P6 ;  /* 0x00000005f9677211 */ /* 0x000fe400030f0eff */
[----:B------:R-:W-:Y:S01]  /*fb40*/  IADD3 R83, P4, PT, R7, R245, RZ ;  /* 0x000000f507537210 */ /* 0x000fe20007f9e0ff */
[----:B------:R-:W4:Y:S01]  /*fb50*/  LDL.LU R249, [R1+0x1b4] ;  /* 0x0001b40001f97983 */ /* 0x000f220000300800 */
[----:B------:R-:W-:-:S02]  /*fb60*/  LEA.HI.X.SX32 R99, R247, R5, 0x1, P5 ;  /* 0x00000005f7637211 */ /* 0x000fc400028f0eff */
[----:B------:R-:W-:Y:S01]  /*fb70*/  IADD3 R81, P3, PT, R7, R252, RZ ;  /* 0x000000fc07517210 */ /* 0x000fe20007f7e0ff */
[----:B------:R-:W4:Y:S01]  /*fb80*/  LDL.LU R247, [R1+0x1b8] ;  /* 0x0001b80001f77983 */ /* 0x000f220000300800 */
[-C--:B------:R-:W-:Y:S02]  /*fb90*/  LEA.HI.X.SX32 R95, R245, R5.reuse, 0x1, P4 ;  /* 0x00000005f55f7211 */ /* 0x080fe400020f0eff */
[----:B------:R-:W-:Y:S01]  /*fba0*/  LEA.HI.X.SX32 R91, R252, R5, 0x1, P3 ;  /* 0x00000005fc5b7211 */ /* 0x000fe200018f0eff */
[----:B------:R-:W4:Y:S04]  /*fbb0*/  LDL.LU R245, [R1+0x1bc] ;  /* 0x0001bc0001f57983 */ /* 0x000f280000300800 */
[----:B------:R-:W4:Y:S01]  /*fbc0*/  LDL.LU R252, [R1+0x1c0] ;  /* 0x0001c00001fc7983 */ /* 0x000f220000300800 */
[----:B------:R-:W-:-:S02]  /*fbd0*/  IADD3 R77, P6, PT, R7, R250, RZ ;  /* 0x000000fa074d7210 */ /* 0x000fc40007fde0ff */
[C---:B------:R-:W-:Y:S02]  /*fbe0*/  IADD3 R75, P5, PT, R7.reuse, R248, RZ ;  /* 0x000000f8074b7210 */ /* 0x040fe40007fbe0ff */
[-C--:B------:R-:W-:Y:S02]  /*fbf0*/  LEA.HI.X.SX32 R85, R250, R5.reuse, 0x1, P6 ;  /* 0x00000005fa557211 */ /* 0x080fe400030f0eff */
[C---:B------:R-:W-:Y:S01]  /*fc00*/  IADD3 R71, P4, PT, R7.reuse, R246, RZ ;  /* 0x000000f607477210 */ /* 0x040fe20007f9e0ff */
[----:B------:R-:W4:Y:S01]  /*fc10*/  LDL.LU R250, [R1+0x1c4] ;  /* 0x0001c40001fa7983 */ /* 0x000f220000300800 */
[-C--:B------:R-:W-:Y:S02]  /*fc20*/  LEA.HI.X.SX32 R79, R248, R5.reuse, 0x1, P5 ;  /* 0x00000005f84f7211 */ /* 0x080fe400028f0eff */
[----:B------:R-:W-:Y:S01]  /*fc30*/  IADD3 R67, P3, PT, R7, R36, RZ ;  /* 0x0000002407437210 */ /* 0x000fe20007f7e0ff */
[----:B------:R-:W4:Y:S01]  /*fc40*/  LDL.LU R248, [R1+0x1c8] ;  /* 0x0001c80001f87983 */ /* 0x000f220000300800 */
[----:B------:R-:W-:-:S02]  /*fc50*/  LEA.HI.X.SX32 R73, R246, R5, 0x1, P4 ;  /* 0x00000005f6497211 */ /* 0x000fc400020f0eff */
[----:B------:R-:W-:Y:S01]  /*fc60*/  LEA.HI.X.SX32 R69, R36, R5, 0x1, P3 ;  /* 0x0000000524457211 */ /* 0x000fe200018f0eff */
[----:B------:R-:W4:Y:S04]  /*fc70*/  LDL.LU R246, [R1+0x1cc] ;  /* 0x0001cc0001f67983 */ /* 0x000f280000300800 */
[----:B------:R-:W4:Y:S01]  /*fc80*/  LDL.LU R36, [R1+0x1d0] ;  /* 0x0001d00001247983 */ /* 0x000f220000300800 */
[----:B--2---:R-:W-:-:S04]  /*fc90*/  IADD3 R63, P6, PT, R7, R242, RZ ;  /* 0x000000f2073f7210 */ /* 0x004fc80007fde0ff */
[----:B------:R-:W-:Y:S02]  /*fca0*/  LEA.HI.X.SX32 R65, R242, R5, 0x1, P6 ;  /* 0x00000005f2417211 */ /* 0x000fe400030f0eff */
[----:B------:R-:W2:Y:S04]  /*fcb0*/  LDL.LU R242, [R1+0x1d4] ;  /* 0x0001d40001f27983 */ /* 0x000ea80000300800 */
        /* <DEDUP_REMOVED lines=10> */
[----:B------:R-:W2:Y:S01]  /*fd60*/  LDL.LU R60, [R1+0x200] ;  /* 0x00020000013c7983 */ /* 0x000ea20000300800 */
[----:B---3--:R-:W-:-:S02]  /*fd70*/  IADD3 R59, P5, PT, R7, R39, RZ ;  /* 0x00000027073b7210 */ /* 0x008fc40007fbe0ff */
[----:B----4-:R-:W-:Y:S02]  /*fd80*/  IADD3 R55, P4, PT, R7, R37, RZ ;  /* 0x0000002507377210 */ /* 0x010fe40007f9e0ff */
[-C--:B------:R-:W-:Y:S02]  /*fd90*/  LEA.HI.X.SX32 R61, R39, R5.reuse, 0x1, P5 ;  /* 0x00000005273d7211 */ /* 0x080fe400028f0eff */
[----:B------:R-:W-:Y:S02]  /*fda0*/  LEA.HI.X.SX32 R57, R37, R5, 0x1, P4 ;  /* 0x0000000525397211 */ /* 0x000fe400020f0eff */
[C---:B------:R-:W-:Y:S02]  /*fdb0*/  IADD3 R51, P3, PT, R7.reuse, R34, RZ ;  /* 0x0000002207337210 */ /* 0x040fe40007f7e0ff */
[----:B------:R-:W-:Y:S02]  /*fdc0*/  IADD3 R47, P6, PT, R7, R243, RZ ;  /* 0x000000f3072f7210 */ /* 0x000fe40007fde0ff */
[----:B------:R-:W-:-:S02]  /*fdd0*/  LEA.HI.X.SX32 R53, R34, R5, 0x1, P3 ;  /* 0x0000000522357211 */ /* 0x000fc400018f0eff */
[----:B------:R-:W-:Y:S01]  /*fde0*/  LEA.HI.X.SX32 R49, R243, R5, 0x1, P6 ;  /* 0x00000005f3317211 */ /* 0x000fe200030f0eff */
[----:B------:R-:W3:Y:S04]  /*fdf0*/  LDL.LU R34, [R1+0x204] ;  /* 0x0002040001227983 */ /* 0x000ee80000300800 */
[----:B------:R-:W4:Y:S01]  /*fe00*/  LDL.LU R56, [R1+0x208] ;  /* 0x0002080001387983 */ /* 0x000f220000300800 */
[C---:B------:R-:W-:Y:S02]  /*fe10*/  IADD3 R43, P5, PT, R7.reuse, R251, RZ ;  /* 0x000000fb072b7210 */ /* 0x040fe40007fbe0ff */
[----:B------:R-:W-:Y:S02]  /*fe20*/  IADD3 R39, P4, PT, R7, R249, RZ ;  /* 0x000000f907277210 */ /* 0x000fe40007f9e0ff */
[----:B------:R-:W-:-:S02]  /*fe30*/  LEA.HI.X.SX32 R45, R251, R5, 0x1, P5 ;  /* 0x00000005fb2d7211 */ /* 0x000fc400028f0eff */
[----:B------:R-:W-:Y:S02]  /*fe40*/  IADD3 R35, P3, PT, R7, R247, RZ ;  /* 0x000000f707237210 */ /* 0x000fe40007f7e0ff */
[----:B------:R-:W-:Y:S02]  /*fe50*/  LEA.HI.X.SX32 R41, R249, R5, 0x1, P4 ;  /* 0x00000005f9297211 */ /* 0x000fe400020f0eff */
[----:B------:R-:W-:Y:S02]  /*fe60*/  IADD3 R31, P6, PT, R7, R245, RZ ;  /* 0x000000f5071f7210 */ /* 0x000fe40007fde0ff */
[-C--:B------:R-:W-:Y:S02]  /*fe70*/  LEA.HI.X.SX32 R37, R247, R5.reuse, 0x1, P3 ;  /* 0x00000005f7257211 */ /* 0x080fe400018f0eff */
[----:B------:R-:W-:Y:S02]  /*fe80*/  IADD3 R251, P5, PT, R7, R252, RZ ;  /* 0x000000fc07fb7210 */ /* 0x000fe40007fbe0ff */
[----:B------:R-:W-:-:S02]  /*fe90*/  LEA.HI.X.SX32 R33, R245, R5, 0x1, P6 ;  /* 0x00000005f5217211 */ /* 0x000fc400030f0eff */
[-C--:B------:R-:W-:Y:S02]  /*fea0*/  LEA.HI.X.SX32 R252, R252, R5.reuse, 0x1, P5 ;  /* 0x00000005fcfc7211 */ /* 0x080fe400028f0eff */
[C---:B------:R-:W-:Y:S02]  /*feb0*/  IADD3 R249, P4, PT, R7.reuse, R250, RZ ;  /* 0x000000fa07f97210 */ /* 0x040fe40007f9e0ff */
[C---:B------:R-:W-:Y:S02]  /*fec0*/  IADD3 R247, P3, PT, R7.reuse, R248, RZ ;  /* 0x000000f807f77210 */ /* 0x040fe40007f7e0ff */
[-C--:B------:R-:W-:Y:S02]  /*fed0*/  LEA.HI.X.SX32 R250, R250, R5.reuse, 0x1, P4 ;  /* 0x00000005fafa7211 */ /* 0x080fe400020f0eff */
[----:B------:R-:W-:Y:S02]  /*fee0*/  IADD3 R245, P6, PT, R7, R246, RZ ;  /* 0x000000f607f57210 */ /* 0x000fe40007fde0ff */
[----:B------:R-:W-:-:S02]  /*fef0*/  LEA.HI.X.SX32 R248, R248, R5, 0x1, P3 ;  /* 0x00000005f8f87211 */ /* 0x000fc400018f0eff */
[C---:B------:R-:W-:Y:S02]  /*ff00*/  IADD3 R243, P5, PT, R7.reuse, R36, RZ ;  /* 0x0000002407f37210 */ /* 0x040fe40007fbe0ff */
[-C--:B------:R-:W-:Y:S02]  /*ff10*/  LEA.HI.X.SX32 R246, R246, R5.reuse, 0x1, P6 ;  /* 0x00000005f6f67211 */ /* 0x080fe400030f0eff */
[-C--:B------:R-:W-:Y:S02]  /*ff20*/  LEA.HI.X.SX32 R244, R36, R5.reuse, 0x1, P5 ;  /* 0x0000000524f47211 */ /* 0x080fe400028f0eff */
[----:B------:R-:W4:Y:S01]  /*ff30*/  LDL.LU R36, [R1+0x20c] ;  /* 0x00020c0001247983 */ /* 0x000f220000300800 */
[C---:B--2---:R-:W-:Y:S02]  /*ff40*/  IADD3 R241, P4, PT, R7.reuse, R242, RZ ;  /* 0x000000f207f17210 */ /* 0x044fe40007f9e0ff */
[----:B------:R-:W-:Y:S02]  /*ff50*/  IADD3 R239, P3, PT, R7, R38, RZ ;  /* 0x0000002607ef7210 */ /* 0x000fe40007f7e0ff */
[----:B------:R-:W-:-:S02]  /*ff60*/  LEA.HI.X.SX32 R242, R242, R5, 0x1, P4 ;  /* 0x00000005f2f27211 */ /* 0x000fc400020f0eff */
[C---:B------:R-:W-:Y:S02]  /*ff70*/  IADD3 R237, P6, PT, R7.reuse, R44, RZ ;  /* 0x0000002c07ed7210 */ /* 0x040fe40007fde0ff */
[-C--:B------:R-:W-:Y:S02]  /*ff80*/  LEA.HI.X.SX32 R240, R38, R5.reuse, 0x1, P3 ;  /* 0x0000000526f07211 */ /* 0x080fe400018f0eff */
[C---:B------:R-:W-:Y:S01]  /*ff90*/  IADD3 R235, P5, PT, R7.reuse, R40, RZ ;  /* 0x0000002807eb7210 */ /* 0x040fe20007fbe0ff */
[----:B------:R-:W2:Y:S01]  /*ffa0*/  LDL.LU R38, [R1+0x210] ;  /* 0x0002100001267983 */ /* 0x000ea20000300800 */
[-C--:B------:R-:W-:Y:S02]  /*ffb0*/  LEA.HI.X.SX32 R238, R44, R5.reuse, 0x1, P6 ;  /* 0x000000052cee7211 */ /* 0x080fe400030f0eff */
[----:B------:R-:W-:Y:S01]  /*ffc0*/  IADD3 R233, P4, PT, R7, R42, RZ ;  /* 0x0000002a07e97210 */ /* 0x000fe20007f9e0ff */
[----:B------:R-:W2:Y:S01]  /*ffd0*/  LDL.LU R44, [R1+0x214] ;  /* 0x00021400012c7983 */ /* 0x000ea20000300800 */
[----:B------:R-:W-:-:S02]  /*ffe0*/  LEA.HI.X.SX32 R236, R40, R5, 0x1, P5 ;  /* 0x0000000528ec7211 */ /* 0x000fc400028f0eff */
[C---:B------:R-:W-:Y:S01]  /*fff0*/  IADD3 R231, P3, PT, R7.reuse, R46, RZ ;  /* 0x0000002e07e77210 */ /* 0x040fe20007f7e0ff */
[----:B------:R-:W2:Y:S01]  /*10000*/  LDL.LU R40, [R1+0x218] ;  /* 0x0002180001287983 */ /* 0x000ea20000300800 */
[-C--:B------:R-:W-:Y:S02]  /*10010*/  LEA.HI.X.SX32 R234, R42, R5.reuse, 0x1, P4 ;  /* 0x000000052aea7211 */ /* 0x080fe400020f0eff */
[----:B------:R-:W-:Y:S01]  /*10020*/  LEA.HI.X.SX32 R232, R46, R5, 0x1, P3 ;  /* 0x000000052ee87211 */ /* 0x000fe200018f0eff */
[----:B------:R-:W2:Y:S01]  /*10030*/  LDL.LU R42, [R1+0x21c] ;  /* 0x00021c00012a7983 */ /* 0x000ea20000300800 */
[----:B------:R-:W-:-:S03]  /*10040*/  IADD3 R229, P6, PT, R7, R48, RZ ;  /* 0x0000003007e57210 */ /* 0x000fc60007fde0ff */
[----:B------:R-:W2:Y:S01]  /*10050*/  LDL.LU R46, [R1+0x220] ;  /* 0x00022000012e7983 */ /* 0x000ea20000300800 */
[C---:B------:R-:W-:Y:S02]  /*10060*/  IADD3 R227, P5, PT, R7.reuse, R52, RZ ;  /* 0x0000003407e37210 */ /* 0x040fe40007fbe0ff */
[C---:B------:R-:W-:Y:S02]  /*10070*/  IADD3 R225, P4, PT, R7.reuse, R50, RZ ;  /* 0x0000003207e17210 */ /* 0x040fe40007f9e0ff */
[-C--:B------:R-:W-:Y:S02]  /*10080*/  LEA.HI.X.SX32 R230, R48, R5.reuse, 0x1, P6 ;  /* 0x0000000530e67211 */ /* 0x080fe400030f0eff */
[----:B------:R-:W2:Y:S01]  /*10090*/  LDL.LU R48, [R1+0x224] ;  /* 0x0002240001307983 */ /* 0x000ea20000300800 */
[-C--:B------:R-:W-:Y:S02]  /*100a0*/  LEA.HI.X.SX32 R228, R52, R5.reuse, 0x1, P5 ;  /* 0x0000000534e47211 */ /* 0x080fe400028f0eff */
[----:B------:R-:W-:Y:S01]  /*100b0*/  LEA.HI.X.SX32 R226, R50, R5, 0x1, P4 ;  /* 0x0000000532e27211 */ /* 0x000fe200020f0eff */
[----:B------:R-:W2:Y:S01]  /*100c0*/  LDL.LU R52, [R1+0x228] ;  /* 0x0002280001347983 */ /* 0x000ea20000300800 */
[----:B------:R-:W-:-:S03]  /*100d0*/  IADD3 R223, P3, PT, R7, R54, RZ ;  /* 0x0000003607df7210 */ /* 0x000fc60007f7e0ff */
[----:B------:R-:W2:Y:S01]  /*100e0*/  LDL.LU R50, [R1+0x22c] ;  /* 0x00022c0001327983 */ /* 0x000ea20000300800 */
[-C--:B------:R-:W-:Y:S02]  /*100f0*/  LEA.HI.X.SX32 R224, R54, R5.reuse, 0x1, P3 ;  /* 0x0000000536e07211 */ /* 0x080fe400018f0eff */
[C---:B------:R-:W-:Y:S01]  /*10100*/  IADD3 R221, P6, PT, R7.reuse, R58, RZ ;  /* 0x0000003a07dd7210 */ /* 0x040fe20007fde0ff */
[----:B------:R-:W2:Y:S03]  /*10110*/  LDL.LU R54, [R1+0x230] ;  /* 0x0002300001367983 */ /* 0x000ea60000300800 */
[----:B------:R-:W-:Y:S02]  /*10120*/  LEA.HI.X.SX32 R222, R58, R5, 0x1, P6 ;  /* 0x000000053ade7211 */ /* 0x000fe400030f0eff */
[----:B------:R-:W2:Y:S01]  /*10130*/  LDL.LU R58, [R1+0x234] ;  /* 0x00023400013a7983 */ /* 0x000ea20000300800 */
[----:B------:R-:W-:-:S04]  /*10140*/  IADD3 R219, P5, PT, R7, R60, RZ ;  /* 0x0000003c07db7210 */ /* 0x000fc80007fbe0ff */
[-C--:B------:R-:W-:Y:S02]  /*10150*/  LEA.HI.X.SX32 R220, R60, R5.reuse, 0x1, P5 ;  /* 0x000000053cdc7211 */ /* 0x080fe400028f0eff */
[----:B------:R-:W2:Y:S01]  /*10160*/  LDL.LU R60, [R1+0x238] ;  /* 0x00023800013c7983 */ /* 0x000ea20000300800 */
[C---:B---3--:R-:W-:Y:S02]  /*10170*/  IADD3 R217, P4, PT, R7.reuse, R34, RZ ;  /* 0x0000002207d97210 */ /* 0x048fe40007f9e0ff */
[----:B----4-:R-:W-:Y:S02]  /*10180*/  IADD3 R215, P3, PT, R7, R56, RZ ;  /* 0x0000003807d77210 */ /* 0x010fe40007f7e0ff */
[-C--:B------:R-:W-:Y:S02]  /*10190*/  LEA.HI.X.SX32 R218, R34, R5.reuse, 0x1, P4 ;  /* 0x0000000522da7211 */ /* 0x080fe400020f0eff */
[----:B------:R-:W3:Y:S01]  /*101a0*/  LDL.LU R34, [R1+0x23c] ;  /* 0x00023c0001227983 */ /* 0x000ee20000300800 */
[----:B------:R-:W-:-:S03]  /*101b0*/  LEA.HI.X.SX32 R216, R56, R5, 0x1, P3 ;  /* 0x0000000538d87211 */ /* 0x000fc600018f0eff */
[----:B------:R-:W4:Y:S01]  /*101c0*/  LDL.LU R56, [R1+0x240] ;  /* 0x0002400001387983 */ /* 0x000f220000300800 */
[----:B------:R-:W-:-:S04]  /*101d0*/  IADD3 R213, P6, PT, R7, R36, RZ ;  /* 0x0000002407d57210 */ /* 0x000fc80007fde0ff */
[-C--:B------:R-:W-:Y:S02]  /*101e0*/  LEA.HI.X.SX32 R214, R36, R5.reuse, 0x1, P6 ;  /* 0x0000000524d67211 */ /* 0x080fe400030f0eff */
[----:B------:R-:W4:Y:S01]  /*101f0*/  LDL.LU R36, [R1+0x244] ;  /* 0x0002440001247983 */ /* 0x000f220000300800 */
[C---:B--2---:R-:W-:Y:S02]  /*10200*/  IADD3 R211, P5, PT, R7.reuse, R38, RZ ;  /* 0x0000002607d37210 */ /* 0x044fe40007fbe0ff */
[C---:B------:R-:W-:Y:S02]  /*10210*/  IADD3 R209, P4, PT, R7.reuse, R44, RZ ;  /* 0x0000002c07d17210 */ /* 0x040fe40007f9e0ff */
[-C--:B------:R-:W-:Y:S02]  /*10220*/  LEA.HI.X.SX32 R212, R38, R5.reuse, 0x1, P5 ;  /* 0x0000000526d47211 */ /* 0x080fe400028f0eff */
[----:B------:R-:W-:Y:S01]  /*10230*/  IADD3 R207, P3, PT, R7, R40, RZ ;  /* 0x0000002807cf7210 */ /* 0x000fe20007f7e0ff */
[----:B------:R-:W2:Y:S01]  /*10240*/  LDL.LU R38, [R1+0x248] ;  /* 0x0002480001267983 */ /* 0x000ea20000300800 */
[----:B------:R-:W-:-:S02]  /*10250*/  LEA.HI.X.SX32 R210, R44, R5, 0x1, P4 ;  /* 0x000000052cd27211 */ /* 0x000fc400020f0eff */
[C---:B------:R-:W-:Y:S01]  /*10260*/  IADD3 R205, P6, PT, R7.reuse, R42, RZ ;  /* 0x0000002a07cd7210 */ /* 0x040fe20007fde0ff */
[----:B------:R-:W2:Y:S01]  /*10270*/  LDL.LU R44, [R1+0x24c] ;  /* 0x00024c00012c7983 */ /* 0x000ea20000300800 */
[-C--:B------:R-:W-:Y:S02]  /*10280*/  LEA.HI.X.SX32 R208, R40, R5.reuse, 0x1, P3 ;  /* 0x0000000528d07211 */ /* 0x080fe400018f0eff */
        /* <DEDUP_REMOVED lines=21> */
[----:B------:R-:W-:-:S03]  /*103e0*/  IADD3 R191, P3, PT, R7, R60, RZ ;  /* 0x0000003c07bf7210 */ /* 0x000fc60007f7e0ff */
[----:B------:R-:W2:Y:S01]  /*103f0*/  LDL.LU R62, [R1+0x270] ;  /* 0x00027000013e7983 */ /* 0x000ea20000300800 */
[-C--:B------:R-:W-:Y:S02]  /*10400*/  LEA.HI.X.SX32 R192, R60, R5.reuse, 0x1, P3 ;  /* 0x000000053cc07211 */ /* 0x080fe400018f0eff */
        /* <DEDUP_REMOVED lines=24> */
[----:B------:R-:W2:Y:S04]  /*10590*/  LDL.LU R56, [R1+0x290] ;  /* 0x0002900001387983 */ /* 0x000ea80000300800 */
[----:B------:R-:W2:Y:S01]  /*105a0*/  LDL.LU R46, [R1+0x294] ;  /* 0x00029400012e7983 */ /* 0x000ea20000300800 */
[C---:B------:R-:W-:Y:S02]  /*105b0*/  IADD3 R169, P4, PT, R7.reuse, R50, RZ ;  /* 0x0000003207a97210 */ /* 0x040fe40007f9e0ff */
[----:B------:R-:W-:Y:S02]  /*105c0*/  LEA.HI.X.SX32 R174, R48, R5, 0x1, P6 ;  /* 0x0000000530ae7211 */ /* 0x000fe400030f0eff */
[----:B------:R-:W2:Y:S01]  /*105d0*/  LDL.LU R48, [R1+0x298] ;  /* 0x0002980001307983 */ /* 0x000ea20000300800 */
[----:B------:R-:W-:-:S02]  /*105e0*/  IADD3 R171, P5, PT, R7, R52, RZ ;  /* 0x0000003407ab7210 */ /* 0x000fc40007fbe0ff */
[-C--:B------:R-:W-:Y:S02]  /*105f0*/  LEA.HI.X.SX32 R170, R50, R5.reuse, 0x1, P4 ;  /* 0x0000000532aa7211 */ /* 0x080fe400020f0eff */
[----:B------:R-:W2:Y:S01]  /*10600*/  LDL.LU R50, [R1+0x29c] ;  /* 0x00029c0001327983 */ /* 0x000ea20000300800 */
[C---:B------:R-:W-:Y:S02]  /*10610*/  IADD3 R167, P3, PT, R7.reuse, R54, RZ ;  /* 0x0000003607a77210 */ /* 0x040fe40007f7e0ff */
[-C--:B------:R-:W-:Y:S02]  /*10620*/  LEA.HI.X.SX32 R172, R52, R5.reuse, 0x1, P5 ;  /* 0x0000000534ac7211 */ /* 0x080fe400028f0eff */
[----:B------:R-:W2:Y:S01]  /*10630*/  LDL.LU R52, [R1+0x2a0] ;  /* 0x0002a00001347983 */ /* 0x000ea20000300800 */
[-C--:B------:R-:W-:Y:S02]  /*10640*/  LEA.HI.X.SX32 R168, R54, R5.reuse, 0x1, P3 ;  /* 0x0000000536a87211 */ /* 0x080fe400018f0eff */
[----:B------:R-:W-:Y:S01]  /*10650*/  IADD3 R165, P6, PT, R7, R58, RZ ;  /* 0x0000003a07a57210 */ /* 0x000fe20007fde0ff */
[----:B------:R-:W2:Y:S03]  /*10660*/  LDL.LU R54, [R1+0x2a4] ;  /* 0x0002a40001367983 */ /* 0x000ea60000300800 */
[----:B------:R-:W-:-:S02]  /*10670*/  LEA.HI.X.SX32 R166, R58, R5, 0x1, P6 ;  /* 0x000000053aa67211 */ /* 0x000fc400030f0eff */
[----:B------:R-:W2:Y:S01]  /*10680*/  LDL.LU R58, [R1+0x2ac] ;  /* 0x0002ac00013a7983 */ /* 0x000ea20000300800 */
[----:B------:R-:W-:-:S04]  /*10690*/  IADD3 R163, P5, PT, R7, R62, RZ ;  /* 0x0000003e07a37210 */ /* 0x000fc80007fbe0ff */
[-C--:B------:R-:W-:Y:S02]  /*106a0*/  LEA.HI.X.SX32 R164, R62, R5.reuse, 0x1, P5 ;  /* 0x000000053ea47211 */ /* 0x080fe400028f0eff */
[----:B------:R-:W2:Y:S01]  /*106b0*/  LDL.LU R62, [R1+0x2b0] ;  /* 0x0002b000013e7983 */ /* 0x000ea20000300800 */
[C---:B---3--:R-:W-:Y:S02]  /*106c0*/  IADD3 R161, P4, PT, R7.reuse, R34, RZ ;  /* 0x0000002207a17210 */ /* 0x048fe40007f9e0ff */
[C---:B----4-:R-:W-:Y:S02]  /*106d0*/  IADD3 R159, P3, PT, R7.reuse, R60, RZ ;  /* 0x0000003c079f7210 */ /* 0x050fe40007f7e0ff */
[-C--:B------:R-:W-:Y:S02]  /*106e0*/  LEA.HI.X.SX32 R162, R34, R5.reuse, 0x1, P4 ;  /* 0x0000000522a27211 */ /* 0x080fe400020f0eff */
[----:B------:R-:W-:Y:S01]  /*106f0*/  LEA.HI.X.SX32 R160, R60, R5, 0x1, P3 ;  /* 0x000000053ca07211 */ /* 0x000fe200018f0eff */
[----:B------:R-:W3:Y:S01]  /*10700*/  LDL.LU R34, [R1+0x2b4] ;  /* 0x0002b40001227983 */ /* 0x000ee20000300800 */
        /* <DEDUP_REMOVED lines=9> */
[C---:B------:R-:W-:Y:S02]  /*107a0*/  IADD3 R149, P6, PT, R7.reuse, R42, RZ ;  /* 0x0000002a07957210 */ /* 0x040fe40007fde0ff */
[-C--:B------:R-:W-:Y:S02]  /*107b0*/  LEA.HI.X.SX32 R152, R40, R5.reuse, 0x1, P3 ;  /* 0x0000000528987211 */ /* 0x080fe400018f0eff */
[----:B------:R-:W2:Y:S01]  /*107c0*/  LDL.LU R40, [R1+0x2c0] ;  /* 0x0002c00001287983 */ /* 0x000ea20000300800 */
[-C--:B------:R-:W-:Y:S02]  /*107d0*/  LEA.HI.X.SX32 R150, R42, R5.reuse, 0x1, P6 ;  /* 0x000000052a967211 */ /* 0x080fe400030f0eff */
[C---:B------:R-:W-:Y:S01]  /*107e0*/  IADD3 R145, P4, PT, R7.reuse, R46, RZ ;  /* 0x0000002e07917210 */ /* 0x040fe20007f9e0ff */
[----:B------:R-:W2:Y:S03]  /*107f0*/  LDL.LU R42, [R1+0x2c4] ;  /* 0x0002c400012a7983 */ /* 0x000ea60000300800 */
[----:B------:R-:W-:Y:S01]  /*10800*/  LEA.HI.X.SX32 R146, R46, R5, 0x1, P4 ;  /* 0x000000052e927211 */ /* 0x000fe200020f0eff */
[----:B------:R-:W2:Y:S01]  /*10810*/  LDL.LU R44, [R1+0x2c8] ;  /* 0x0002c800012c7983 */ /* 0x000ea20000300800 */
[----:B------:R-:W-:-:S03]  /*10820*/  IADD3 R143, P3, PT, R7, R48, RZ ;  /* 0x00000030078f7210 */ /* 0x000fc60007f7e0ff */
[----:B------:R-:W2:Y:S01]  /*10830*/  LDL.LU R46, [R1+0x2cc] ;  /* 0x0002cc00012e7983 */ /* 0x000ea20000300800 */
[C---:B------:R-:W-:Y:S02]  /*10840*/  IADD3 R147, P5, PT, R7.reuse, R56, RZ ;  /* 0x0000003807937210 */ /* 0x040fe40007fbe0ff */
[C---:B------:R-:W-:Y:S02]  /*10850*/  IADD3 R141, P6, PT, R7.reuse, R50, RZ ;  /* 0x00000032078d7210 */ /* 0x040fe40007fde0ff */
[-C--:B------:R-:W-:Y:S02]  /*10860*/  LEA.HI.X.SX32 R144, R48, R5.reuse, 0x1, P3 ;  /* 0x0000000530907211 */ /* 0x080fe400018f0eff */
[-C--:B------:R-:W-:Y:S01]  /*10870*/  LEA.HI.X.SX32 R148, R56, R5.reuse, 0x1, P5 ;  /* 0x0000000538947211 */ /* 0x080fe200028f0eff */
[----:B------:R-:W2:Y:S01]  /*10880*/  LDL.LU R48, [R1+0x2d0] ;  /* 0x0002d00001307983 */ /* 0x000ea20000300800 */
[----:B------:R-:W-:Y:S02]  /*10890*/  IADD3 R139, P5, PT, R7, R52, RZ ;  /* 0x00000034078b7210 */ /* 0x000fe40007fbe0ff */
[----:B------:R-:W-:-:S02]  /*108a0*/  LEA.HI.X.SX32 R142, R50, R5, 0x1, P6 ;  /* 0x00000005328e7211 */ /* 0x000fc400030f0eff */
[----:B------:R-:W2:Y:S01]  /*108b0*/  LDL.LU R50, [R1+0x2d4] ;  /* 0x0002d40001327983 */ /* 0x000ea20000300800 */
[C---:B------:R-:W-:Y:S02]  /*108c0*/  IADD3 R137, P4, PT, R7.reuse, R54, RZ ;  /* 0x0000003607897210 */ /* 0x040fe40007f9e0ff */
[-C--:B------:R-:W-:Y:S02]  /*108d0*/  LEA.HI.X.SX32 R140, R52, R5.reuse, 0x1, P5 ;  /* 0x00000005348c7211 */ /* 0x080fe400028f0eff */
[----:B------:R-:W2:Y:S01]  /*108e0*/  LDL.LU R52, [R1+0x2d8] ;  /* 0x0002d80001347983 */ /* 0x000ea20000300800 */
[-C--:B------:R-:W-:Y:S02]  /*108f0*/  LEA.HI.X.SX32 R138, R54, R5.reuse, 0x1, P4 ;  /* 0x00000005368a7211 */ /* 0x080fe400020f0eff */
[C---:B------:R-:W-:Y:S01]  /*10900*/  IADD3 R135, P3, PT, R7.reuse, R58, RZ ;  /* 0x0000003a07877210 */ /* 0x040fe20007f7e0ff */
[----:B------:R-:W2:Y:S03]  /*10910*/  LDL.LU R54, [R1+0x2dc] ;  /* 0x0002dc0001367983 */ /* 0x000ea60000300800 */
[----:B------:R-:W-:Y:S01]  /*10920*/  LEA.HI.X.SX32 R136, R58, R5, 0x1, P3 ;  /* 0x000000053a887211 */ /* 0x000fe200018f0eff */
[----:B------:R-:W2:Y:S04]  /*10930*/  LDL.LU R56, [R1+0x2e0] ;  /* 0x0002e00001387983 */ /* 0x000ea80000300800 */
[----:B------:R-:W2:Y:S04]  /*10940*/  LDL.LU R58, [R1+0x2e4] ;  /* 0x0002e400013a7983 */ /* 0x000ea80000300800 */
[----:B------:R-:W2:Y:S01]  /*10950*/  LDL.LU R60, [R1+0x2e8] ;  /* 0x0002e800013c7983 */ /* 0x000ea20000300800 */
[----:B------:R-:W-:-:S04]  /*10960*/  IADD3 R133, P6, PT, R7, R62, RZ ;  /* 0x0000003e07857210 */ /* 0x000fc80007fde0ff */
[----:B------:R-:W-:Y:S02]  /*10970*/  LEA.HI.X.SX32 R134, R62, R5, 0x1, P6 ;  /* 0x000000053e867211 */ /* 0x000fe400030f0eff */
[----:B------:R-:W2:Y:S04]  /*10980*/  LDL.LU R62, [R1+0x2ec] ;  /* 0x0002ec00013e7983 */ /* 0x000ea80000300800 */
[----:B------:R-:W2:Y:S04]  /*10990*/  LDL.LU R64, [R1+0x2f0] ;  /* 0x0002f00001407983 */ /* 0x000ea80000300800 */
[----:B------:R-:W2:Y:S04]  /*109a0*/  LDL.LU R66, [R1+0x2f4] ;  /* 0x0002f40001427983 */ /* 0x000ea80000300800 */
[----:B------:R-:W2:Y:S04]  /*109b0*/  LDL.LU R68, [R1+0x2f8] ;  /* 0x0002f80001447983 */ /* 0x000ea80000300800 */
[----:B------:R-:W2:Y:S04]  /*109c0*/  LDL.LU R70, [R1+0x2fc] ;  /* 0x0002fc0001467983 */ /* 0x000ea80000300800 */
[----:B------:R-:W2:Y:S01]  /*109d0*/  LDL.LU R92, [R1+0x300] ;  /* 0x00030000015c7983 */ /* 0x000ea20000300800 */
[----:B---3--:R-:W-:-:S03]  /*109e0*/  IADD3 R131, P5, PT, R7, R34, RZ ;  /* 0x0000002207837210 */ /* 0x008fc60007fbe0ff */
[----:B------:R-:W3:Y:S01]  /*109f0*/  LDL.LU R76, [R1+0x304] ;  /* 0x00030400014c7983 */ /* 0x000ee20000300800 */
[----:B------:R-:W-:-:S03]  /*10a00*/  LEA.HI.X.SX32 R132, R34, R5, 0x1, P5 ;  /* 0x0000000522847211 */ /* 0x000fc600028f0eff */
[----:B------:R-:W3:Y:S04]  /*10a10*/  LDL.LU R74, [R1+0x308] ;  /* 0x00030800014a7983 */ /* 0x000ee80000300800 */
[----:B------:R-:W3:Y:S01]  /*10a20*/  LDL.LU R72, [R1+0x30c] ;  /* 0x00030c0001487983 */ /* 0x000ee20000300800 */
[----:B----4-:R-:W-:-:S04]  /*10a30*/  IADD3 R129, P4, PT, R7, R36, RZ ;  /* 0x0000002407817210 */ /* 0x010fc80007f9e0ff */
[----:B------:R-:W-:Y:S02]  /*10a40*/  LEA.HI.X.SX32 R130, R36, R5, 0x1, P4 ;  /* 0x0000000524827211 */ /* 0x000fe400020f0eff */
[----:B--2---:R-:W-:-:S04]  /*10a50*/  IADD3 R125, P3, PT, R7, R38, RZ ;  /* 0x00000026077d7210 */ /* 0x004fc80007f7e0ff */
[-C--:B------:R-:W-:Y:S02]  /*10a60*/  LEA.HI.X.SX32 R128, R38, R5.reuse, 0x1, P3 ;  /* 0x0000000526807211 */ /* 0x080fe400018f0eff */
[C---:B------:R-:W-:Y:S02]  /*10a70*/  IADD3 R32, P6, PT, R7.reuse, R40, RZ ;  /* 0x0000002807207210 */ /* 0x040fe40007fde0ff */
[C---:B------:R-:W-:Y:S02]  /*10a80*/  IADD3 R34, P5, PT, R7.reuse, R42, RZ ;  /* 0x0000002a07227210 */ /* 0x040fe40007fbe0ff */
[----:B------:R-:W-:Y:S02]  /*10a90*/  LEA.HI.X.SX32 R124, R40, R5, 0x1, P6 ;  /* 0x00000005287c7211 */ /* 0x000fe400030f0eff */
[----:B------:R-:W-:-:S04]  /*10aa0*/  IADD3 R38, P3, PT, R7, R46, RZ ;  /* 0x0000002e07267210 */ /* 0x000fc80007f7e0ff */
[-C--:B-1----:R-:W-:Y:S02]  /*10ab0*/  LEA.HI.X.SX32 R0, R46, R5.reuse, 0x1, P3 ;  /* 0x000000052e007211 */ /* 0x082fe400018f0eff */
[C---:B------:R-:W-:Y:S02]  /*10ac0*/  IADD3 R36, P4, PT, R7.reuse, R44, RZ ;  /* 0x0000002c07247210 */ /* 0x040fe40007f9e0ff */
[C---:B------:R-:W-:Y:S02]  /*10ad0*/  IADD3 R40, P6, PT, R7.reuse, R48, RZ ;  /* 0x0000003007287210 */ /* 0x040fe40007fde0ff */
[-C--:B------:R-:W-:Y:S01]  /*10ae0*/  LEA.HI.X.SX32 R126, R42, R5.reuse, 0x1, P5 ;  /* 0x000000052a7e7211 */ /* 0x080fe200028f0eff */
[----:B------:R1:W-:Y:S01]  /*10af0*/  STL [R1+0xb0], R0 ;  /* 0x0000b00001007387 */ /* 0x0003e20000100800 */
[----:B------:R-:W-:Y:S02]  /*10b00*/  IADD3 R42, P5, PT, R7, R50, RZ ;  /* 0x00000032072a7210 */ /* 0x000fe40007fbe0ff */
[----:B------:R-:W-:-:S02]  /*10b10*/  LEA.HI.X.SX32 R127, R44, R5, 0x1, P4 ;  /* 0x000000052c7f7211 */ /* 0x000fc400020f0eff */
[-C--:B------:R-:W-:Y:S02]  /*10b20*/  LEA.HI.X.SX32 R2, R50, R5.reuse, 0x1, P5 ;  /* 0x0000000532027211 */ /* 0x080fe400028f0eff */
[C---:B------:R-:W-:Y:S02]  /*10b30*/  IADD3 R44, P4, PT, R7.reuse, R52, RZ ;  /* 0x00000034072c7210 */ /* 0x040fe40007f9e0ff */
[----:B-1----:R-:W-:Y:S02]  /*10b40*/  LEA.HI.X.SX32 R0, R48, R5, 0x1, P6 ;  /* 0x0000000530007211 */ /* 0x002fe400030f0eff */
[----:B------:R-:W-:-:S03]  /*10b50*/  IADD3 R46, P3, PT, R7, R54, RZ ;  /* 0x00000036072e7210 */ /* 0x000fc60007f7e0ff */
[----:B------:R1:W-:Y:S01]  /*10b60*/  STL [R1+0xb4], R0 ;  /* 0x0000b40001007387 */ /* 0x0003e20000100800 */
[----:B------:R-:W-:-:S03]  /*10b70*/  IADD3 R48, P6, PT, R7, R56, RZ ;  /* 0x0000003807307210 */ /* 0x000fc60007fde0ff */
[----:B------:R2:W-:Y:S01]  /*10b80*/  STL [R1+0xb8], R2 ;  /* 0x0000b80201007387 */ /* 0x0005e20000100800 */
[----:B------:R-:W-:Y:S02]  /*10b90*/  IADD3 R50, P5, PT, R7, R58, RZ ;  /* 0x0000003a07327210 */ /* 0x000fe40007fbe0ff */
[-C--:B-1----:R-:W-:Y:S02]  /*10ba0*/  LEA.HI.X.SX32 R0, R52, R5.reuse, 0x1, P4 ;  /* 0x0000000534007211 */ /* 0x082fe400020f0eff */
[----:B--2---:R-:W-:-:S03]  /*10bb0*/  LEA.HI.X.SX32 R2, R54, R5, 0x1, P3 ;  /* 0x0000000536027211 */ /* 0x004fc600018f0eff */
[----:B------:R1:W-:Y:S01]  /*10bc0*/  STL [R1+0xbc], R0 ;  /* 0x0000bc0001007387 */ /* 0x0003e20000100800 */
[----:B------:R-:W-:-:S03]  /*10bd0*/  IADD3 R52, P4, PT, R7, R60, RZ ;  /* 0x0000003c07347210 */ /* 0x000fc60007f9e0ff */
[----:B------:R2:W-:Y:S01]  /*10be0*/  STL [R1+0xc0], R2 ;  /* 0x0000c00201007387 */ /* 0x0005e20000100800 */
[-C--:B-1----:R-:W-:Y:S02]  /*10bf0*/  LEA.HI.X.SX32 R0, R56, R5.reuse, 0x1, P6 ;  /* 0x0000000538007211 */ /* 0x082fe400030f0eff */
[----:B--2---:R-:W-:-:S03]  /*10c00*/  LEA.HI.X.SX32 R2, R58, R5, 0x1, P5 ;  /* 0x000000053a027211 */ /* 0x004fc600028f0eff */
[----:B------:R1:W-:Y:S04]  /*10c10*/  STL [R1+0xc4], R0 ;  /* 0x0000c40001007387 */ /* 0x0003e80000100800 */
[----:B------:R2:W-:Y:S04]  /*10c20*/  STL [R1+0xc8], R2 ;  /* 0x0000c80201007387 */ /* 0x0005e80000100800 */
[----:B------:R-:W4:Y:S01]  /*10c30*/  LDL.LU R112, [R1+0x310] ;  /* 0x0003100001707983 */ /* 0x000f220000300800 */
[----:B-1----:R-:W-:-:S03]  /*10c40*/  LEA.HI.X.SX32 R0, R60, R5, 0x1, P4 ;  /* 0x000000053c007211 */ /* 0x002fc600020f0eff */
[----:B------:R-:W4:Y:S04]  /*10c50*/  LDL.LU R108, [R1+0x314] ;  /* 0x00031400016c7983 */ /* 0x000f280000300800 */
[----:B------:R1:W-:Y:S04]  /*10c60*/  STL [R1+0xcc], R0 ;  /* 0x0000cc0001007387 */ /* 0x0003e80000100800 */
[----:B------:R-:W4:Y:S01]  /*10c70*/  LDL.LU R80, [R1+0x318] ;  /* 0x0003180001507983 */ /* 0x000f220000300800 */
[C---:B------:R-:W-:Y:S02]  /*10c80*/  IADD3 R54, P3, PT, R7.reuse, R62, RZ ;  /* 0x0000003e07367210 */ /* 0x040fe40007f7e0ff */
[----:B------:R-:W-:-:S02]  /*10c90*/  IADD3 R56, P6, PT, R7, R64, RZ ;  /* 0x0000004007387210 */ /* 0x000fc40007fde0ff */
[-C--:B--2---:R-:W-:Y:S02]  /*10ca0*/  LEA.HI.X.SX32 R2, R62, R5.reuse, 0x1, P3 ;  /* 0x000000053e027211 */ /* 0x084fe400018f0eff */
[C---:B------:R-:W-:Y:S02]  /*10cb0*/  IADD3 R58, P5, PT, R7.reuse, R66, RZ ;  /* 0x00000042073a7210 */ /* 0x040fe40007fbe0ff */
[-C--:B-1----:R-:W-:Y:S01]  /*10cc0*/  LEA.HI.X.SX32 R0, R64, R5.reuse, 0x1, P6 ;  /* 0x0000000540007211 */ /* 0x082fe200030f0eff */
[----:B------:R1:W-:Y:S01]  /*10cd0*/  STL [R1+0xd0], R2 ;  /* 0x0000d00201007387 */ /* 0x0003e20000100800 */
[C---:B------:R-:W-:Y:S02]  /*10ce0*/  IADD3 R60, P4, PT, R7.reuse, R68, RZ ;  /* 0x00000044073c7210 */ /* 0x040fe40007f9e0ff */
[----:B------:R-:W-:Y:S01]  /*10cf0*/  IADD3 R62, P3, PT, R7, R70, RZ ;  /* 0x00000046073e7210 */ /* 0x000fe20007f7e0ff */
[----:B------:R2:W-:Y:S01]  /*10d00*/  STL [R1+0xd4], R0 ;  /* 0x0000d40001007387 */ /* 0x0005e20000100800 */
[----:B-1----:R-:W-:-:S02]  /*10d10*/  LEA.HI.X.SX32 R2, R66, R5, 0x1, P5 ;  /* 0x0000000542027211 */ /* 0x002fc400028f0eff */
[----:B--2---:R-:W-:-:S03]  /*10d20*/  LEA.HI.X.SX32 R0, R68, R5, 0x1, P4 ;  /* 0x0000000544007211 */ /* 0x004fc600020f0eff */
[----:B------:R1:W-:Y:S01]  /*10d30*/  STL [R1+0xd8], R2 ;  /* 0x0000d80201007387 */ /* 0x0003e20000100800 */
[----:B------:R-:W-:-:S03]  /*10d40*/  IADD3 R64, P6, PT, R7, R92, RZ ;  /* 0x0000005c07407210 */ /* 0x000fc60007fde0ff */
[----:B------:R-:W2:Y:S01]  /*10d50*/  LDL.LU R86, [R1+0x31c] ;  /* 0x00031c0001567983 */ /* 0x000ea20000300800 */
[----:B---3--:R-:W-:-:S03]  /*10d60*/  IADD3 R66, P5, PT, R7, R76, RZ ;  /* 0x0000004c07427210 */ /* 0x008fc60007fbe0ff */
[----:B------:R-:W3:Y:S01]  /*10d70*/  LDL.LU R88, [R1+0x320] ;  /* 0x0003200001587983 */ /* 0x000ee20000300800 */
[----:B-1----:R-:W-:-:S03]  /*10d80*/  LEA.HI.X.SX32 R2, R70, R5, 0x1, P3 ;  /* 0x0000000546027211 */ /* 0x002fc600018f0eff */
[----:B------:R1:W-:Y:S01]  /*10d90*/  STL [R1+0xdc], R0 ;  /* 0x0000dc0001007387 */ /* 0x0003e20000100800 */
[----:B------:R-:W-:-:S03]  /*10da0*/  IADD3 R68, P4, PT, R7, R74, RZ ;  /* 0x0000004a07447210 */ /* 0x000fc60007f9e0ff */
[----:B------:R-:W3:Y:S01]  /*10db0*/  LDL.LU R84, [R1+0x324] ;  /* 0x0003240001547983 */ /* 0x000ee20000300800 */
[----:B------:R-:W-:Y:S02]  /*10dc0*/  IADD3 R70, P3, PT, R7, R72, RZ ;  /* 0x0000004807467210 */ /* 0x000fe40007f7e0ff */
[-C--:B------:R-:W-:Y:S01]  /*10dd0*/  LEA.HI.X.SX32 R3, R76, R5.reuse, 0x1, P5 ;  /* 0x000000054c037211 */ /* 0x080fe200028f0eff */
[----:B------:R1:W-:Y:S02]  /*10de0*/  STL [R1+0xe0], R2 ;  /* 0x0000e00201007387 */ /* 0x0003e40000100800 */
[-C--:B-1----:R-:W-:Y:S02]  /*10df0*/  LEA.HI.X.SX32 R0, R92, R5.reuse, 0x1, P6 ;  /* 0x000000055c007211 */ /* 0x082fe400030f0eff */
[----:B------:R-:W3:Y:S04]  /*10e00*/  LDL.LU R94, [R1+0x328] ;  /* 0x00032800015e7983 */ /* 0x000ee80000300800 */
[----:B------:R-:W3:Y:S01]  /*10e10*/  LDL.LU R90, [R1+0x32c] ;  /* 0x00032c00015a7983 */ /* 0x000ee20000300800 */
[----:B------:R-:W-:-:S03]  /*10e20*/  LEA.HI.X.SX32 R2, R74, R5, 0x1, P4 ;  /* 0x000000054a027211 */ /* 0x000fc600020f0eff */
[----:B------:R1:W-:Y:S04]  /*10e30*/  STL [R1+0xe4], R0 ;  /* 0x0000e40001007387 */ /* 0x0003e80000100800 */
[----:B------:R-:W3:Y:S04]  /*10e40*/  LDL.LU R92, [R1+0x330] ;  /* 0x00033000015c7983 */ /* 0x000ee80000300800 */
[----:B------:R4:W-:Y:S01]  /*10e50*/  STL [R1+0xe8], R3 ;  /* 0x0000e80301007387 */ /* 0x0009e20000100800 */
[----:B-1----:R-:W-:-:S03]  /*10e60*/  LEA.HI.X.SX32 R0, R72, R5, 0x1, P3 ;  /* 0x0000000548007211 */ /* 0x002fc600018f0eff */
[----:B------:R-:W3:Y:S04]  /*10e70*/  LDL.LU R98, [R1+0x334] ;  /* 0x0003340001627983 */ /* 0x000ee80000300800 */
[----:B------:R1:W-:Y:S04]  /*10e80*/  STL [R1+0xec], R2 ;  /* 0x0000ec0201007387 */ /* 0x0003e80000100800 */
[----:B------:R-:W3:Y:S04]  /*10e90*/  LDL.LU R100, [R1+0x338] ;  /* 0x0003380001647983 */ /* 0x000ee80000300800 */
[----:B------:R1:W-:Y:S04]  /*10ea0*/  STL [R1+0xf0], R0 ;  /* 0x0000f00001007387 */ /* 0x0003e80000100800 */
[----:B------:R-:W3:Y:S04]  /*10eb0*/  LDL.LU R96, [R1+0x33c] ;  /* 0x00033c0001607983 */ /* 0x000ee80000300800 */
[----:B------:R-:W3:Y:S04]  /*10ec0*/  LDL.LU R106, [R1+0x340] ;  /* 0x00034000016a7983 */ /* 0x000ee80000300800 */
[----:B------:R-:W3:Y:S04]  /*10ed0*/  LDL.LU R102, [R1+0x344] ;  /* 0x0003440001667983 */ /* 0x000ee80000300800 */
[----:B------:R-:W3:Y:S01]  /*10ee0*/  LDL.LU R104, [R1+0x348] ;  /* 0x0003480001687983 */ /* 0x000ee20000300800 */
[----:B----4-:R-:W-:-:S02]  /*10ef0*/  IADD3 R72, P3, PT, R7, R112, RZ ;  /* 0x0000007007487210 */ /* 0x010fc40007f7e0ff */
[C---:B------:R-:W-:Y:S02]  /*10f00*/  IADD3 R74, P4, PT, R7.reuse, R108, RZ ;  /* 0x0000006c074a7210 */ /* 0x040fe40007f9e0ff */
[-C--:B------:R-:W-:Y:S02]  /*10f10*/  LEA.HI.X.SX32 R3, R112, R5.reuse, 0x1, P3 ;  /* 0x0000000570037211 */ /* 0x080fe400018f0eff */
[-C--:B-1----:R-:W-:Y:S02]  /*10f20*/  LEA.HI.X.SX32 R2, R108, R5.reuse, 0x1, P4 ;  /* 0x000000056c027211 */ /* 0x082fe400020f0eff */
[C---:B------:R-:W-:Y:S01]  /*10f30*/  IADD3 R76, P5, PT, R7.reuse, R80, RZ ;  /* 0x00000050074c7210 */ /* 0x040fe20007fbe0ff */
[----:B------:R1:W-:Y:S03]  /*10f40*/  STL [R1+0xf4], R3 ;  /* 0x0000f40301007387 */ /* 0x0003e60000100800 */
[----:B------:R-:W-:Y:S01]  /*10f50*/  LEA.HI.X.SX32 R0, R80, R5, 0x1, P5 ;  /* 0x0000000550007211 */ /* 0x000fe200028f0eff */
[----:B------:R-:W4:Y:S04]  /*10f60*/  LDL.LU R110, [R1+0x34c] ;  /* 0x00034c00016e7983 */ /* 0x000f280000300800 */
[----:B------:R1:W-:Y:S04]  /*10f70*/  STL [R1+0xf8], R2 ;  /* 0x0000f80201007387 */ /* 0x0003e80000100800 */
[----:B------:R-:W4:Y:S04]  /*10f80*/  LDL.LU R112, [R1+0x350] ;  /* 0x0003500001707983 */ /* 0x000f280000300800 */
[----:B------:R1:W-:Y:S04]  /*10f90*/  STL [R1+0xfc], R0 ;  /* 0x0000fc0001007387 */ /* 0x0003e80000100800 */
[----:B------:R-:W4:Y:S04]  /*10fa0*/  LDL.LU R108, [R1+0x354] ;  /* 0x00035400016c7983 */ /* 0x000f280000300800 */
[----:B------:R-:W4:Y:S04]  /*10fb0*/  LDL.LU R4, [R1+0x358] ;  /* 0x0003580001047983 */ /* 0x000f280000300800 */
[----:B------:R-:W4:Y:S04]  /*10fc0*/  LDL.LU R118, [R1+0x35c] ;  /* 0x00035c0001767983 */ /* 0x000f280000300800 */
[----:B------:R-:W4:Y:S04]  /*10fd0*/  LDL.LU R116, [R1+0x360] ;  /* 0x0003600001747983 */ /* 0x000f280000300800 */
[----:B------:R-:W4:Y:S01]  /*10fe0*/  LDL.LU R123, [R1+0x364] ;  /* 0x00036400017b7983 */ /* 0x000f220000300800 */
[----:B--2---:R-:W-:-:S02]  /*10ff0*/  IADD3 R78, P3, PT, R7, R86, RZ ;  /* 0x00000056074e7210 */ /* 0x004fc40007f7e0ff */
[C---:B---3--:R-:W-:Y:S02]  /*11000*/  IADD3 R80, P4, PT, R7.reuse, R88, RZ ;  /* 0x0000005807507210 */ /* 0x048fe40007f9e0ff */
[C---:B------:R-:W-:Y:S02]  /*11010*/  IADD3 R82, P5, PT, R7.reuse, R84, RZ ;  /* 0x0000005407527210 */ /* 0x040fe40007fbe0ff */
[-C--:B-1----:R-:W-:Y:S02]  /*11020*/  LEA.HI.X.SX32 R3, R86, R5.reuse, 0x1, P3 ;  /* 0x0000000556037211 */ /* 0x082fe400018f0eff */
[-C--:B------:R-:W-:Y:S02]  /*11030*/  LEA.HI.X.SX32 R2, R88, R5.reuse, 0x1, P4 ;  /* 0x0000000558027211 */ /* 0x080fe400020f0eff */
[----:B------:R-:W-:Y:S02]  /*11040*/  LEA.HI.X.SX32 R0, R84, R5, 0x1, P5 ;  /* 0x0000000554007211 */ /* 0x000fe400028f0eff */
[C---:B------:R-:W-:Y:S01]  /*11050*/  IADD3 R84, P3, PT, R7.reuse, R94, RZ ;  /* 0x0000005e07547210 */ /* 0x040fe20007f7e0ff */
[----:B------:R1:W-:Y:S01]  /*11060*/  STL [R1+0x100], R3 ;  /* 0x0001000301007387 */ /* 0x0003e20000100800 */
[----:B------:R-:W-:-:S03]  /*11070*/  IADD3 R86, P4, PT, R7, R90, RZ ;  /* 0x0000005a07567210 */ /* 0x000fc60007f9e0ff */
[----:B------:R2:W-:Y:S01]  /*11080*/  STL [R1+0x104], R2 ;  /* 0x0001040201007387 */ /* 0x0005e20000100800 */
[----:B------:R-:W-:-:S03]  /*11090*/  IADD3 R88, P5, PT, R7, R92, RZ ;  /* 0x0000005c07587210 */ /* 0x000fc60007fbe0ff */
[----:B------:R3:W-:Y:S01]  /*110a0*/  STL [R1+0x108], R0 ;  /* 0x0001080001007387 */ /* 0x0007e20000100800 */
[-C--:B-1----:R-:W-:Y:S02]  /*110b0*/  LEA.HI.X.SX32 R3, R94, R5.reuse, 0x1, P3 ;  /* 0x000000055e037211 */ /* 0x082fe400018f0eff */
[-C--:B--2---:R-:W-:Y:S02]  /*110c0*/  LEA.HI.X.SX32 R2, R90, R5.reuse, 0x1, P4 ;  /* 0x000000055a027211 */ /* 0x084fe400020f0eff */
[C---:B------:R-:W-:Y:S02]  /*110d0*/  IADD3 R90, P3, PT, R7.reuse, R98, RZ ;  /* 0x00000062075a7210 */ /* 0x040fe40007f7e0ff */
[----:B---3--:R-:W-:Y:S01]  /*110e0*/  LEA.HI.X.SX32 R0, R92, R5, 0x1, P5 ;  /* 0x000000055c007211 */ /* 0x008fe200028f0eff */
[----:B------:R1:W-:Y:S01]  /*110f0*/  STL [R1+0x10c], R3 ;  /* 0x00010c0301007387 */ /* 0x0003e20000100800 */
[----:B------:R-:W-:-:S03]  /*11100*/  IADD3 R92, P4, PT, R7, R100, RZ ;  /* 0x00000064075c7210 */ /* 0x000fc60007f9e0ff */
[----:B------:R2:W-:Y:S04]  /*11110*/  STL [R1+0x110], R2 ;  /* 0x0001100201007387 */ /* 0x0005e80000100800 */
[----:B------:R3:W-:Y:S01]  /*11120*/  STL [R1+0x114], R0 ;  /* 0x0001140001007387 */ /* 0x0007e20000100800 */
[-C--:B-1----:R-:W-:Y:S02]  /*11130*/  LEA.HI.X.SX32 R3, R98, R5.reuse, 0x1, P3 ;  /* 0x0000000562037211 */ /* 0x082fe400018f0eff */
[----:B------:R-:W-:Y:S02]  /*11140*/  IADD3 R94, P5, PT, R7, R96, RZ ;  /* 0x00000060075e7210 */ /* 0x000fe40007fbe0ff */
[-C--:B--2---:R-:W-:Y:S01]  /*11150*/  LEA.HI.X.SX32 R2, R100, R5.reuse, 0x1, P4 ;  /* 0x0000000564027211 */ /* 0x084fe200020f0eff */
[----:B------:R1:W-:Y:S01]  /*11160*/  STL [R1+0x118], R3 ;  /* 0x0001180301007387 */ /* 0x0003e20000100800 */
[----:B---3--:R-:W-:-:S02]  /*11170*/  LEA.HI.X.SX32 R0, R96, R5, 0x1, P5 ;  /* 0x0000000560007211 */ /* 0x008fc400028f0eff */
[C---:B------:R-:W-:Y:S02]  /*11180*/  IADD3 R96, P3, PT, R7.reuse, R106, RZ ;  /* 0x0000006a07607210 */ /* 0x040fe40007f7e0ff */
[C---:B------:R-:W-:Y:S01]  /*11190*/  IADD3 R98, P4, PT, R7.reuse, R102, RZ ;  /* 0x0000006607627210 */ /* 0x040fe20007f9e0ff */
[----:B------:R2:W-:Y:S01]  /*111a0*/  STL [R1+0x11c], R2 ;  /* 0x00011c0201007387 */ /* 0x0005e20000100800 */
[----:B------:R-:W-:Y:S02]  /*111b0*/  IADD3 R100, P5, PT, R7, R104, RZ ;  /* 0x0000006807647210 */ /* 0x000fe40007fbe0ff */
[-C--:B-1----:R-:W-:Y:S01]  /*111c0*/  LEA.HI.X.SX32 R3, R106, R5.reuse, 0x1, P3 ;  /* 0x000000056a037211 */ /* 0x082fe200018f0eff */
[----:B------:R1:W-:Y:S01]  /*111d0*/  STL [R1+0x120], R0 ;  /* 0x0001200001007387 */ /* 0x0003e20000100800 */
[-C--:B--2---:R-:W-:Y:S02]  /*111e0*/  LEA.HI.X.SX32 R2, R104, R5.reuse, 0x1, P5 ;  /* 0x0000000568027211 */ /* 0x084fe400028f0eff */
[----:B-1----:R-:W-:Y:S01]  /*111f0*/  LEA.HI.X.SX32 R0, R102, R5, 0x1, P4 ;  /* 0x0000000566007211 */ /* 0x002fe200020f0eff */
[----:B------:R-:W-:Y:S04]  /*11200*/  STL [R1+0x124], R3 ;  /* 0x0001240301007387 */ /* 0x000fe80000100800 */
[----:B------:R1:W-:Y:S01]  /*11210*/  STL [R1+0x128], R0 ;  /* 0x0001280001007387 */ /* 0x0003e20000100800 */
[----:B------:R-:W-:-:S02]  /*11220*/  SHF.L.U64.HI R113, R101, 0x2, R113 ;  /* 0x0000000265717819 */ /* 0x000fc40000010271 */
[C---:B------:R-:W-:Y:S01]  /*11230*/  SHF.L.U64.HI R73, R71.reuse, 0x2, R73 ;  /* 0x0000000247497819 */ /* 0x040fe20000010249 */
[----:B------:R-:W-:Y:S01]  /*11240*/  IMAD.SHL.U32 R71, R71, 0x4, RZ ;  /* 0x0000000447477824 */ /* 0x000fe200078e00ff */
        /* <DEDUP_REMOVED lines=18> */
[----:B------:R-:W-:-:S02]  /*11370*/  SHF.L.U64.HI R33, R31, 0x2, R33 ;  /* 0x000000021f217819 */ /* 0x000fc40000010221 */
[----:B----4-:R-:W-:-:S04]  /*11380*/  IADD3 R102, P3, PT, R7, R110, RZ ;  /* 0x0000006e07667210 */ /* 0x010fc80007f7e0ff */
[----:B-1----:R-:W-:Y:S02]  /*11390*/  LEA.HI.X.SX32 R0, R110, R5, 0x1, P3 ;  /* 0x000000056e007211 */ /* 0x002fe400018f0eff */
[----:B------:R-:W-:-:S04]  /*113a0*/  IADD3 R104, P4, PT, R7, R112, RZ ;  /* 0x0000007007687210 */ /* 0x000fc80007f9e0ff */
[----:B------:R-:W-:Y:S02]  /*113b0*/  LEA.HI.X.SX32 R122, R112, R5, 0x1, P4 ;  /* 0x00000005707a7211 */ /* 0x000fe400020f0eff */
[----:B------:R-:W-:-:S04]  /*113c0*/  IADD3 R106, P5, PT, R7, R108, RZ ;  /* 0x0000006c076a7210 */ /* 0x000fc80007fbe0ff */
[----:B------:R-:W-:Y:S02]  /*113d0*/  LEA.HI.X.SX32 R3, R108, R5, 0x1, P5 ;  /* 0x000000056c037211 */ /* 0x000fe400028f0eff */
[C---:B------:R-:W-:Y:S02]  /*113e0*/  IADD3 R108, P3, PT, R7.reuse, R4, RZ ;  /* 0x00000004076c7210 */ /* 0x040fe40007f7e0ff */
[C---:B------:R-:W-:Y:S02]  /*113f0*/  IADD3 R110, P4, PT, R7.reuse, R118, RZ ;  /* 0x00000076076e7210 */ /* 0x040fe40007f9e0ff */
[C---:B------:R-:W-:Y:S02]  /*11400*/  IADD3 R112, P5, PT, R7.reuse, R116, RZ ;  /* 0x0000007407707210 */ /* 0x040fe40007fbe0ff */
[----:B------:R-:W-:Y:S02]  /*11410*/  IADD3 R114, P6, PT, R7, R123, RZ ;  /* 0x0000007b07727210 */ /* 0x000fe40007fde0ff */
[----:B------:R-:W-:-:S02]  /*11420*/  SHF.L.U64.HI R7, R8, 0x2, R119 ;  /* 0x0000000208077819 */ /* 0x000fc40000010277 */
[C---:B------:R-:W-:Y:S01]  /*11430*/  SHF.L.U64.HI R119, R111.reuse, 0x2, R117 ;  /* 0x000000026f777819 */ /* 0x040fe20000010275 */
[----:B------:R-:W-:Y:S01]  /*11440*/  IMAD.SHL.U32 R117, R111, 0x4, RZ ;  /* 0x000000046f757824 */ /* 0x000fe200078e00ff */
[C---:B------:R-:W-:Y:S01]  /*11450*/  SHF.L.U64.HI R111, R105.reuse, 0x2, R115 ;  /* 0x00000002696f7819 */ /* 0x040fe20000010273 */
[----:B------:R-:W-:Y:S02]  /*11460*/  IMAD.SHL.U32 R105, R105, 0x4, RZ ;  /* 0x0000000469697824 */ /* 0x000fe400078e00ff */
[----:B------:R-:W-:Y:S04]  /*11470*/  STL [R1+0xac], R119 ;  /* 0x0000ac7701007387 */ /* 0x000fe80000100800 */
[----:B------:R-:W-:Y:S04]  /*11480*/  STL [R1+0xa8], R117 ;  /* 0x0000a87501007387 */ /* 0x000fe80000100800 */
[----:B------:R1:W-:Y:S04]  /*11490*/  STL [R1+0xa4], R111 ;  /* 0x0000a46f01007387 */ /* 0x0003e80000100800 */
[----:B------:R2:W-:Y:S01]  /*114a0*/  STL [R1+0xa0], R105 ;  /* 0x0000a06901007387 */ /* 0x0005e20000100800 */
[----:B-1----:R-:W-:-:S02]  /*114b0*/  IMAD.SHL.U32 R111, R101, 0x4, RZ ;  /* 0x00000004656f7824 */ /* 0x002fc400078e00ff */
[C---:B------:R-:W-:Y:S01]  /*114c0*/  IMAD.SHL.U32 R101, R97.reuse, 0x4, RZ ;  /* 0x0000000461657824 */ /* 0x040fe200078e00ff */
[----:B--2---:R-:W-:Y:S01]  /*114d0*/  SHF.L.U64.HI R105, R97, 0x2, R109 ;  /* 0x0000000261697819 */ /* 0x004fe2000001026d */
[----:B------:R-:W-:Y:S01]  /*114e0*/  STL [R1+0x9c], R113 ;  /* 0x00009c7101007387 */ /* 0x000fe20000100800 */
[C---:B------:R-:W-:Y:S01]  /*114f0*/  SHF.L.U64.HI R97, R93.reuse, 0x2, R107 ;  /* 0x000000025d617819 */ /* 0x040fe2000001026b */
[----:B------:R-:W-:Y:S02]  /*11500*/  IMAD.SHL.U32 R93, R93, 0x4, RZ ;  /* 0x000000045d5d7824 */ /* 0x000fe400078e00ff */
[----:B------:R-:W-:Y:S04]  /*11510*/  STL [R1+0x98], R111 ;  /* 0x0000986f01007387 */ /* 0x000fe80000100800 */
[----:B------:R-:W-:Y:S04]  /*11520*/  STL [R1+0x94], R105 ;  /* 0x0000946901007387 */ /* 0x000fe80000100800 */
[----:B------:R1:W-:Y:S04]  /*11530*/  STL [R1+0x90], R101 ;  /* 0x0000906501007387 */ /* 0x0003e80000100800 */
[----:B------:R2:W-:Y:S04]  /*11540*/  STL [R1+0x8c], R97 ;  /* 0x00008c6101007387 */ /* 0x0005e80000100800 */
[----:B------:R3:W-:Y:S01]  /*11550*/  STL [R1+0x88], R93 ;  /* 0x0000885d01007387 */ /* 0x0007e20000100800 */
[C---:B-1----:R-:W-:Y:S01]  /*11560*/  SHF.L.U64.HI R101, R89.reuse, 0x2, R103 ;  /* 0x0000000259657819 */ /* 0x042fe20000010267 */
[----:B--2---:R-:W-:-:S02]  /*11570*/  IMAD.SHL.U32 R97, R89, 0x4, RZ ;  /* 0x0000000459617824 */ /* 0x004fc400078e00ff */
[C---:B------:R-:W-:Y:S01]  /*11580*/  IMAD.SHL.U32 R89, R87.reuse, 0x4, RZ ;  /* 0x0000000457597824 */ /* 0x040fe200078e00ff */
[----:B---3--:R-:W-:Y:S01]  /*11590*/  SHF.L.U64.HI R93, R87, 0x2, R99 ;  /* 0x00000002575d7819 */ /* 0x008fe20000010263 */
        /* <DEDUP_REMOVED lines=37> */
[----:B------:R1:W-:Y:S04]  /*117f0*/  STL [R1+0x10], R39 ;  /* 0x0000102701007387 */ /* 0x0003e80000100800 */
[----:B------:R2:W-:Y:S04]  /*11800*/  STL [R1+0xc], R37 ;  /* 0x00000c2501007387 */ /* 0x0005e80000100800 */
[----:B------:R-:W-:Y:S04]  /*11810*/  STL [R1+0x8], R35 ;  /* 0x0000082301007387 */ /* 0x000fe80000100800 */
[----:B------:R-:W2:Y:S04]  /*11820*/  LDL.LU R107, [R1+0xb0] ;  /* 0x0000b000016b7983 */ /* 0x000ea80000300800 */
[----:B------:R-:W-:Y:S04]  /*11830*/  STL [R1+0x4], R33 ;  /* 0x0000042101007387 */ /* 0x000fe80000100800 */
[----:B------:R-:W1:Y:S01]  /*11840*/  LDL R111, [R1+0xb4] ;  /* 0x0000b400016f7983 */ /* 0x000e620000100800 */
[----:B------:R-:W-:Y:S01]  /*11850*/  IMAD.SHL.U32 R31, R31, 0x4, RZ ;  /* 0x000000041f1f7824 */ /* 0x000fe200078e00ff */
[----:B------:R-:W-:-:S02]  /*11860*/  LEA.HI.X.SX32 R4, R4, R5, 0x1, P3 ;  /* 0x0000000504047211 */ /* 0x000fc400018f0eff */
[-C--:B------:R-:W-:Y:S02]  /*11870*/  LEA.HI.X.SX32 R118, R118, R5.reuse, 0x1, P4 ;  /* 0x0000000576767211 */ /* 0x080fe400020f0eff */
[----:B------:R3:W-:Y:S01]  /*11880*/  STL [R1], R31 ;  /* 0x0000001f01007387 */ /* 0x0007e20000100800 */
[-C--:B------:R-:W-:Y:S02]  /*11890*/  LEA.HI.X.SX32 R116, R116, R5.reuse, 0x1, P5 ;  /* 0x0000000574747211 */ /* 0x080fe400028f0eff */
[----:B------:R-:W-:Y:S01]  /*118a0*/  LEA.HI.X.SX32 R120, R123, R5, 0x1, P6 ;  /* 0x000000057b787211 */ /* 0x000fe200030f0eff */
[----:B------:R-:W4:Y:S01]  /*118b0*/  LDL.LU R117, [R1+0xb8] ;  /* 0x0000b80001757983 */ /* 0x000f220000300800 */
[----:B------:R-:W-:Y:S01]  /*118c0*/  SHF.L.U64.HI R5, R6, 0x2, R121 ;  /* 0x0000000206057819 */ /* 0x000fe20000010279 */
[----:B------:R-:W1:Y:S02]  /*118d0*/  LDC R123, c[0x0][0x3a0] ;  /* 0x0000e800ff7b7b82 */ /* 0x000e640000000800 */
[----:B------:R-:W2:Y:S04]  /*118e0*/  LDL.LU R97, [R1+0xbc] ;  /* 0x0000bc0001617983 */ /* 0x000ea80000300800 */
[----:B------:R-:W2:Y:S04]  /*118f0*/  LDL.LU R119, [R1+0xc0] ;  /* 0x0000c00001777983 */ /* 0x000ea80000300800 */
[----:B------:R-:W3:Y:S04]  /*11900*/  LDL.LU R121, [R1+0xc4] ;  /* 0x0000c40001797983 */ /* 0x000ee80000300800 */
[----:B------:R-:W3:Y:S04]  /*11910*/  LDL.LU R109, [R1+0xc8] ;  /* 0x0000c800016d7983 */ /* 0x000ee80000300800 */
[----:B------:R-:W3:Y:S04]  /*11920*/  LDL.LU R101, [R1+0xcc] ;  /* 0x0000cc0001657983 */ /* 0x000ee80000300800 */
[----:B------:R-:W3:Y:S04]  /*11930*/  LDL.LU R113, [R1+0xd0] ;  /* 0x0000d00001717983 */ /* 0x000ee80000300800 */
[----:B------:R-:W3:Y:S04]  /*11940*/  LDL.LU R105, [R1+0xd4] ;  /* 0x0000d40001697983 */ /* 0x000ee80000300800 */
[----:B------:R-:W3:Y:S01]  /*11950*/  LDL.LU R115, [R1+0xd8] ;  /* 0x0000d80001737983 */ /* 0x000ee20000300800 */
[----:B-1----:R-:W-:-:S03]  /*11960*/  SHF.L.U64.HI R39, R40, 0x2, R111 ;  /* 0x0000000228277819 */ /* 0x002fc6000001026f */
[----:B------:R-:W3:Y:S01]  /*11970*/  LDL.LU R111, [R1+0xdc] ;  /* 0x0000dc00016f7983 */ /* 0x000ee20000300800 */
[----:B----4-:R-:W-:-:S03]  /*11980*/  SHF.L.U64.HI R41, R42, 0x2, R117 ;  /* 0x000000022a297819 */ /* 0x010fc60000010275 */
[----:B------:R-:W4:Y:S01]  /*11990*/  LDL.LU R117, [R1+0xe0] ;  /* 0x0000e00001757983 */ /* 0x000f220000300800 */
[----:B--2---:R-:W-:-:S03]  /*119a0*/  SHF.L.U64.HI R45, R46, 0x2, R119 ;  /* 0x000000022e2d7819 */ /* 0x004fc60000010277 */
[----:B------:R-:W2:Y:S01]  /*119b0*/  LDL.LU R119, [R1+0xe4] ;  /* 0x0000e40001777983 */ /* 0x000ea20000300800 */
[----:B---3--:R-:W-:-:S03]  /*119c0*/  SHF.L.U64.HI R47, R48, 0x2, R121 ;  /* 0x00000002302f7819 */ /* 0x008fc60000010279 */
[----:B------:R-:W3:Y:S04]  /*119d0*/  LDL.LU R121, [R1+0xe8] ;  /* 0x0000e80001797983 */ /* 0x000ee80000300800 */
[----:B------:R-:W3:Y:S01]  /*119e0*/  LDL.LU R87, [R1+0xec] ;  /* 0x0000ec0001577983 */ /* 0x000ee20000300800 */
[----:B------:R-:W-:-:S03]  /*119f0*/  SHF.L.U64.HI R37, R38, 0x2, R107 ;  /* 0x0000000226257819 */ /* 0x000fc6000001026b */
[----:B------:R-:W3:Y:S01]  /*11a00*/  LDL.LU R99, [R1+0xf0] ;  /* 0x0000f00001637983 */ /* 0x000ee20000300800 */
[----:B------:R-:W-:-:S03]  /*11a10*/  SHF.L.U64.HI R43, R44, 0x2, R97 ;  /* 0x000000022c2b7819 */ /* 0x000fc60000010261 */
[----:B------:R-:W3:Y:S01]  /*11a20*/  LDL.LU R89, [R1+0xf4] ;  /* 0x0000f40001597983 */ /* 0x000ee20000300800 */
[----:B------:R-:W-:-:S03]  /*11a30*/  SHF.L.U64.HI R49, R50, 0x2, R109 ;  /* 0x0000000232317819 */ /* 0x000fc6000001026d */
[----:B------:R-:W3:Y:S01]  /*11a40*/  LDL.LU R103, [R1+0xf8] ;  /* 0x0000f80001677983 */ /* 0x000ee20000300800 */
[----:B------:R-:W-:-:S03]  /*11a50*/  SHF.L.U64.HI R51, R52, 0x2, R101 ;  /* 0x0000000234337819 */ /* 0x000fc60000010265 */
[----:B------:R-:W3:Y:S04]  /*11a60*/  LDL.LU R93, [R1+0xfc] ;  /* 0x0000fc00015d7983 */ /* 0x000ee80000300800 */
[----:B------:R-:W3:Y:S04]  /*11a70*/  LDL.LU R107, [R1+0x100] ;  /* 0x00010000016b7983 */ /* 0x000ee80000300800 */
[----:B------:R-:W3:Y:S04]  /*11a80*/  LDL.LU R97, [R1+0x104] ;  /* 0x0001040001617983 */ /* 0x000ee80000300800 */
[----:B------:R-:W3:Y:S04]  /*11a90*/  LDL.LU R109, [R1+0x108] ;  /* 0x00010800016d7983 */ /* 0x000ee80000300800 */
[----:B------:R-:W3:Y:S01]  /*11aa0*/  LDL.LU R101, [R1+0x10c] ;  /* 0x00010c0001657983 */ /* 0x000ee20000300800 */
[----:B------:R-:W-:-:S02]  /*11ab0*/  SHF.L.U64.HI R53, R54, 0x2, R113 ;  /* 0x0000000236357819 */ /* 0x000fc40000010271 */
[----:B------:R-:W-:Y:S01]  /*11ac0*/  SHF.L.U64.HI R55, R56, 0x2, R105 ;  /* 0x0000000238377819 */ /* 0x000fe20000010269 */
[----:B------:R-:W3:Y:S01]  /*11ad0*/  LDL.LU R113, [R1+0x110] ;  /* 0x0001100001717983 */ /* 0x000ee20000300800 */
[----:B------:R-:W-:-:S03]  /*11ae0*/  SHF.L.U64.HI R57, R58, 0x2, R115 ;  /* 0x000000023a397819 */ /* 0x000fc60000010273 */
[----:B------:R-:W3:Y:S04]  /*11af0*/  LDL.LU R105, [R1+0x114] ;  /* 0x0001140001697983 */ /* 0x000ee80000300800 */
[----:B------:R-:W3:Y:S01]  /*11b00*/  LDL.LU R115, [R1+0x118] ;  /* 0x0001180001737983 */ /* 0x000ee20000300800 */
[----:B------:R-:W-:-:S03]  /*11b10*/  SHF.L.U64.HI R59, R60, 0x2, R111 ;  /* 0x000000023c3b7819 */ /* 0x000fc6000001026f */
[----:B------:R-:W3:Y:S01]  /*11b20*/  LDL.LU R111, [R1+0x11c] ;  /* 0x00011c00016f7983 */ /* 0x000ee20000300800 */
[----:B----4-:R-:W-:-:S03]  /*11b30*/  SHF.L.U64.HI R61, R62, 0x2, R117 ;  /* 0x000000023e3d7819 */ /* 0x010fc60000010275 */
[----:B------:R-:W4:Y:S01]  /*11b40*/  LDL.LU R117, [R1+0x120] ;  /* 0x0001200001757983 */ /* 0x000f220000300800 */
[----:B--2---:R-:W-:-:S03]  /*11b50*/  SHF.L.U64.HI R63, R64, 0x2, R119 ;  /* 0x00000002403f7819 */ /* 0x004fc60000010277 */
[----:B------:R-:W2:Y:S01]  /*11b60*/  LDL.LU R119, [R1+0x124] ;  /* 0x0001240001777983 */ /* 0x000ea20000300800 */
[----:B---3--:R-:W-:-:S03]  /*11b70*/  SHF.L.U64.HI R65, R66, 0x2, R121 ;  /* 0x0000000242417819 */ /* 0x008fc60000010279 */
[----:B------:R-:W3:Y:S01]  /*11b80*/  LDL.LU R121, [R1+0x128] ;  /* 0x0001280001797983 */ /* 0x000ee20000300800 */
[----:B------:R-:W-:Y:S02]  /*11b90*/  SHF.L.U64.HI R69, R70, 0x2, R99 ;  /* 0x0000000246457819 */ /* 0x000fe40000010263 */
[----:B------:R-:W-:Y:S02]  /*11ba0*/  SHF.L.U64.HI R99, R100, 0x2, R2 ;  /* 0x0000000264637819 */ /* 0x000fe40000010202 */
[----:B------:R-:W4:Y:S01]  /*11bb0*/  LDL.LU R2, [R1+0x3a0] ;  /* 0x0003a00001027983 */ /* 0x000f220000300800 */
[----:B------:R-:W-:Y:S02]  /*11bc0*/  SHF.L.U64.HI R73, R74, 0x2, R103 ;  /* 0x000000024a497819 */ /* 0x000fe40000010267 */
[----:B------:R-:W-:Y:S02]  /*11bd0*/  SHF.L.U64.HI R103, R104, 0x2, R122 ;  /* 0x0000000268677819 */ /* 0x000fe4000001027a */
[----:B------:R-:W-:-:S02]  /*11be0*/  SHF.L.U64.HI R67, R68, 0x2, R87 ;  /* 0x0000000244437819 */ /* 0x000fc40000010257 */
[----:B------:R-:W-:Y:S02]  /*11bf0*/  SHF.L.U64.HI R77, R78, 0x2, R107 ;  /* 0x000000024e4d7819 */ /* 0x000fe4000001026b */
[----:B------:R-:W-:Y:S02]  /*11c00*/  SHF.L.U64.HI R83, R84, 0x2, R101 ;  /* 0x0000000254537819 */ /* 0x000fe40000010265 */
[----:B------:R-:W-:Y:S02]  /*11c10*/  SHF.L.U64.HI R101, R102, 0x2, R0 ;  /* 0x0000000266657819 */ /* 0x000fe40000010200 */
[----:B------:R-:W4:Y:S04]  /*11c20*/  LDL.LU R0, [R1+0x39c] ;  /* 0x00039c0001007983 */ /* 0x000f280000300800 */
[----:B------:R-:W4:Y:S01]  /*11c30*/  LDL.LU R122, [R1+0x398] ;  /* 0x00039800017a7983 */ /* 0x000f220000300800 */
[----:B------:R-:W-:-:S02]  /*11c40*/  SHF.L.U64.HI R87, R88, 0x2, R105 ;  /* 0x0000000258577819 */ /* 0x000fc40000010269 */
[----:B------:R-:W-:Y:S02]  /*11c50*/  SHF.L.U64.HI R105, R106, 0x2, R3 ;  /* 0x000000026a697819 */ /* 0x000fe40000010203 */
[----:B------:R-:W-:Y:S01]  /*11c60*/  SHF.L.U64.HI R81, R82, 0x2, R109 ;  /* 0x0000000252517819 */ /* 0x000fe2000001026d */
[----:B------:R-:W4:Y:S01]  /*11c70*/  LDL.LU R3, [R1+0x394] ;  /* 0x0003940001037983 */ /* 0x000f220000300800 */
[----:B------:R-:W-:Y:S02]  /*11c80*/  SHF.L.U64.HI R107, R108, 0x2, R4 ;  /* 0x000000026c6b7819 */ /* 0x000fe40000010204 */
[----:B------:R-:W-:Y:S01]  /*11c90*/  SHF.L.U64.HI R109, R110, 0x2, R118 ;  /* 0x000000026e6d7819 */ /* 0x000fe20000010276 */
[----:B------:R-:W4:Y:S01]  /*11ca0*/  LDL.LU R4, [R1+0x390] ;  /* 0x0003900001047983 */ /* 0x000f220000300800 */
[----:B------:R-:W-:-:S03]  /*11cb0*/  SHF.L.U64.HI R85, R86, 0x2, R113 ;  /* 0x0000000256557819 */ /* 0x000fc60000010271 */
[----:B------:R-:W4:Y:S01]  /*11cc0*/  LDL.LU R118, [R1+0x384] ;  /* 0x0003840001767983 */ /* 0x000f220000300800 */
[----:B------:R-:W-:Y:S02]  /*11cd0*/  SHF.L.U64.HI R113, R114, 0x2, R120 ;  /* 0x0000000272717819 */ /* 0x000fe40000010278 */
[----:B------:R-:W-:Y:S02]  /*11ce0*/  SHF.L.U64.HI R91, R92, 0x2, R111 ;  /* 0x000000025c5b7819 */ /* 0x000fe4000001026f */
[----:B------:R-:W-:Y:S02]  /*11cf0*/  SHF.L.U64.HI R111, R112, 0x2, R116 ;  /* 0x00000002706f7819 */ /* 0x000fe40000010274 */
[----:B------:R-:W4:Y:S04]  /*11d00*/  LDL.LU R116, [R1+0x380] ;  /* 0x0003800001747983 */ /* 0x000f280000300800 */
[----:B------:R-:W4:Y:S01]  /*11d10*/  LDL.LU R120, [R1+0x37c] ;  /* 0x00037c0001787983 */ /* 0x000f220000300800 */
[----:B------:R-:W-:-:S02]  /*11d20*/  SHF.L.U64.HI R79, R80, 0x2, R97 ;  /* 0x00000002504f7819 */ /* 0x000fc40000010261 */
[----:B---3--:R-:W-:Y:S02]  /*11d30*/  SHF.L.U64.HI R97, R98, 0x2, R121 ;  /* 0x0000000262617819 */ /* 0x008fe40000010279 */
[----:B------:R-:W1:Y:S01]  /*11d40*/  LDC R121, c[0x0][0x3a0] ;  /* 0x0000e800ff797b82 */ /* 0x000e620000000800 */
[----:B--2---:R-:W-:Y:S02]  /*11d50*/  SHF.L.U64.HI R95, R96, 0x2, R119 ;  /* 0x00000002605f7819 */ /* 0x004fe40000010277 */
[----:B------:R-:W-:Y:S01]  /*11d60*/  SHF.L.U64.HI R31, R32, 0x2, R124 ;  /* 0x00000002201f7819 */ /* 0x000fe2000001027c */
[----:B-1----:R-:W-:-:S05]  /*11d70*/  VIADD R119, R121, 0x1f ;  /* 0x0000001f79777836 */ /* 0x002fca0000000000 */
[----:B------:R-:W-:-:S04]  /*11d80*/  SHF.R.S32.HI R121, RZ, 0x1f, R119 ;  /* 0x0000001fff797819 */ /* 0x000fc80000011477 */
[----:B------:R-:W-:-:S04]  /*11d90*/  LEA.HI R121, R121, R119, RZ, 0x5 ;  /* 0x0000007779797211 */ /* 0x000fc800078f28ff */
[----:B------:R-:W-:Y:S02]  /*11da0*/  SHF.R.S32.HI R124, RZ, 0x5, R121 ;  /* 0x00000005ff7c7819 */ /* 0x000fe40000011479 */
[----:B----4-:R-:W-:Y:S02]  /*11db0*/  SHF.L.U64.HI R121, R122, 0x2, R2 ;  /* 0x000000027a797819 */ /* 0x010fe40000010202 */
[----:B------:R-:W1:Y:S01]  /*11dc0*/  S2R R2, SR_TID.X ;  /* 0x0000000000027919 */ /* 0x000e620000002100 */
[----:B------:R-:W-:Y:S02]  /*11dd0*/  SHF.L.U64.HI R33, R34, 0x2, R126 ;  /* 0x0000000222217819 */ /* 0x000fe4000001027e */
[----:B------:R-:W-:Y:S02]  /*11de0*/  VIMNMX R126, PT, PT, R124, 0x2, !PT ;  /* 0x000000027c7e7848 */ /* 0x000fe40007fe0100 */
[----:B------:R-:W-:Y:S02]  /*11df0*/  SHF.L.U64.HI R71, R72, 0x2, R89 ;  /* 0x0000000248477819 */ /* 0x000fe40000010259 */
[----:B------:R-:W-:Y:S01]  /*11e00*/  SHF.L.U64.HI R75, R76, 0x2, R93 ;  /* 0x000000024c4b7819 */ /* 0x000fe2000001025d */
[----:B------:R-:W-:Y:S01]  /*11e10*/  VIADD R126, R126, 0xffffffff ;  /* 0xffffffff7e7e7836 */ /* 0x000fe20000000000 */
[----:B------:R-:W-:-:S02]  /*11e20*/  SHF.L.U64.HI R89, R90, 0x2, R115 ;  /* 0x000000025a597819 */ /* 0x000fc40000010273 */
[----:B------:R-:W-:Y:S02]  /*11e30*/  SHF.L.U64.HI R93, R94, 0x2, R117 ;  /* 0x000000025e5d7819 */ /* 0x000fe40000010275 */
[----:B------:R-:W-:Y:S01]  /*11e40*/  SHF.L.U64.HI R117, R118, 0x2, R3 ;  /* 0x0000000276757819 */ /* 0x000fe20000010203 */
[----:B------:R-:W-:Y:S02]  /*11e50*/  UIMAD.WIDE.U32 UR14, UR14, 0xc, UR6 ;  /* 0x0000000c0e0e78a5 */ /* 0x000fe4000f8e0006 */
[----:B------:R-:W-:Y:S01]  /*11e60*/  UIMAD.WIDE.U32 UR10, UR9, 0xc, UR4 ;  /* 0x0000000c090a78a5 */ /* 0x000fe2000f8e0004 */
[----:B------:R-:W-:Y:S01]  /*11e70*/  SHF.L.U64.HI R35, R36, 0x2, R127 ;  /* 0x0000000224237819 */ /* 0x000fe2000001027f */
[----:B------:R-:W-:Y:S01]  /*11e80*/  UIMAD UR12, UR12, 0xc, URZ ;  /* 0x0000000c0c0c78a4 */ /* 0x000fe2000f8e02ff */
[----:B------:R-:W-:Y:S01]  /*11e90*/  SHF.L.U64.HI R9, R10, 0x2, R9 ;  /* 0x000000020a097819 */ /* 0x000fe20000010209 */
[----:B------:R-:W-:Y:S01]  /*11ea0*/  UIMAD UR8, UR8, 0xc, URZ ;  /* 0x0000000c080878a4 */ /* 0x000fe2000f8e02ff */
[----:B------:R-:W-:Y:S01]  /*11eb0*/  SHF.L.U64.HI R11, R12, 0x2, R11 ;  /* 0x000000020c0b7819 */ /* 0x000fe2000001020b */
[----:B------:R-:W-:Y:S01]  /*11ec0*/  VIADD R127, R124, 0xfffffffd ;  /* 0xfffffffd7c7f7836 */ /* 0x000fe20000000000 */
[----:B------:R-:W-:Y:S01]  /*11ed0*/  SHF.L.U64.HI R13, R14, 0x2, R13 ;  /* 0x000000020e0d7819 */ /* 0x000fe2000001020d */
[----:B------:R-:W-:Y:S01]  /*11ee0*/  VIADD R123, R123, 0xffffffa0 ;  /* 0xffffffa07b7b7836 */ /* 0x000fe20000000000 */
[----:B------:R-:W-:Y:S01]  /*11ef0*/  SHF.L.U64.HI R15, R16, 0x2, R15 ;  /* 0x00000002100f7819 */ /* 0x000fe2000001020f */
[----:B------:R-:W-:Y:S01]  /*11f00*/  IMAD.SHL.U32 R6, R6, 0x4, RZ ;  /* 0x0000000406067824 */ /* 0x000fe200078e00ff */
[----:B------:R-:W-:Y:S01]  /*11f10*/  SHF.L.U64.HI R17, R18, 0x2, R17 ;  /* 0x0000000212117819 */ /* 0x000fe20000010211 */
[----:B------:R-:W-:Y:S01]  /*11f20*/  IMAD.SHL.U32 R8, R8, 0x4, RZ ;  /* 0x0000000408087824 */ /* 0x000fe200078e00ff */
[----:B------:R-:W-:-:S02]  /*11f30*/  SHF.L.U64.HI R19, R20, 0x2, R19 ;  /* 0x0000000214137819 */ /* 0x000fc40000010213 */
[----:B-1----:R-:W-:Y:S01]  /*11f40*/  SHF.R.U32.HI R2, RZ, 0x6, R2 ;  /* 0x00000006ff027819 */ /* 0x002fe20000011602 */
[----:B------:R-:W-:Y:S01]  /*11f50*/  IMAD.SHL.U32 R10, R10, 0x4, RZ ;  /* 0x000000040a0a7824 */ /* 0x000fe200078e00ff */
[----:B------:R-:W-:Y:S01]  /*11f60*/  SHF.L.U64.HI R21, R22, 0x2, R21 ;  /* 0x0000000216157819 */ /* 0x000fe20000010215 */
        /* <DEDUP_REMOVED lines=135> */
[----:B------:R-:W-:Y:S01]  /*127e0*/  SGXT.U32 R2, R2, 0x1 ;  /* 0x000000010202781a */ /* 0x000fe20000000000 */
[----:B------:R-:W-:-:S02]  /*127f0*/  IMAD.SHL.U32 R135, R135, 0x4, RZ ;  /* 0x0000000487877824 */ /* 0x000fc400078e00ff */
[----:B------:R-:W-:Y:S02]  /*12800*/  IMAD.SHL.U32 R133, R133, 0x4, RZ ;  /* 0x0000000485857824 */ /* 0x000fe400078e00ff */
[----:B------:R-:W-:Y:S02]  /*12810*/  IMAD.SHL.U32 R131, R131, 0x4, RZ ;  /* 0x0000000483837824 */ /* 0x000fe400078e00ff */
[----:B------:R-:W-:Y:S02]  /*12820*/  IMAD.SHL.U32 R129, R129, 0x4, RZ ;  /* 0x0000000481817824 */ /* 0x000fe400078e00ff */
[----:B------:R-:W-:Y:S02]  /*12830*/  IMAD.SHL.U32 R125, R125, 0x4, RZ ;  /* 0x000000047d7d7824 */ /* 0x000fe400078e00ff */
[----:B------:R-:W-:Y:S02]  /*12840*/  IMAD.SHL.U32 R32, R32, 0x4, RZ ;  /* 0x0000000420207824 */ /* 0x000fe400078e00ff */
        /* <DEDUP_REMOVED lines=15> */
[----:B------:R-:W-:Y:S01]  /*12940*/  IMAD.SHL.U32 R64, R64, 0x4, RZ ;  /* 0x0000000440407824 */ /* 0x000fe200078e00ff */
[----:B------:R-:W-:Y:S02]  /*12950*/  SHF.L.U64.HI R115, R116, 0x2, R4 ;  /* 0x0000000274737819 */ /* 0x000fe40000010204 */
[----:B------:R1:W5:Y:S01]  /*12960*/  LDL.LU R4, [R1+0x378] ;  /* 0x0003780001047983 */ /* 0x0003620000300800 */
[----:B------:R-:W-:-:S03]  /*12970*/  SHF.L.U64.HI R119, R120, 0x2, R0 ;  /* 0x0000000278777819 */ /* 0x000fc60000010200 */
[----:B------:R1:W5:Y:S04]  /*12980*/  LDL.LU R3, [R1+0x374] ;  /* 0x0003740001037983 */ /* 0x0003680000300800 */
[----:B------:R1:W5:Y:S04]  /*12990*/  LDL.LU R0, [R1+0x370] ;  /* 0x0003700001007983 */ /* 0x0003680000300800 */
[----:B------:R1:W-:Y:S01]  /*129a0*/  STL [R1+0xb0], R126 ;  /* 0x0000b07e01007387 */ /* 0x0003e20000100800 */
        /* <DEDUP_REMOVED lines=29> */
[----:B------:R-:W-:Y:S01]  /*12b80*/  IMAD.MOV.U32 R124, RZ, RZ, RZ ;  /* 0x000000ffff7c7224 */ /* 0x000fe200078e00ff */
[----:B------:R-:W-:Y:S01]  /*12b90*/  UMOV UR32, 0x1 ;  /* 0x0000000100207882 */ /* 0x000fe20000000000 */
[----:B------:R-:W-:Y:S01]  /*12ba0*/  UMOV UR35, 0x2 ;  /* 0x0000000200237882 */ /* 0x000fe20000000000 */
[----:B------:R-:W-:Y:S01]  /*12bb0*/  UMOV UR5, URZ ;  /* 0x000000ff00057c82 */ /* 0x000fe20008000000 */
[----:B------:R-:W-:Y:S01]  /*12bc0*/  UMOV UR6, URZ ;  /* 0x000000ff00067c82 */ /* 0x000fe20008000000 */
[----:B------:R-:W-:Y:S01]  /*12bd0*/  UMOV UR4, URZ ;  /* 0x000000ff00047c82 */ /* 0x000fe20008000000 */
[----:B------:R-:W-:-:S02]  /*12be0*/  UIADD3 UR30, UPT, UPT, UR15, UR12, URZ ;  /* 0x0000000c0f1e7290 */ /* 0x000fc4000fffe0ff */
[----:B------:R-:W-:Y:S01]  /*12bf0*/  UIADD3 UR31, UPT, UPT, UR11, UR8, URZ ;  /* 0x000000080b1f7290 */ /* 0x000fe2000fffe0ff */
[----:B------:R-:W-:Y:S01]  /*12c00*/  UMOV UR34, UR14 ;  /* 0x0000000e00227c82 */ /* 0x000fe20008000000 */
[----:B-1----:R-:W-:-:S10]  /*12c10*/  UMOV UR36, UR10 ;  /* 0x0000000a00247c82 */ /* 0x002fd40008000000 */
.L_x_10:
[----:B------:R-:W-:Y:S01]  /*12c20*/  UIADD3 UR5, UPT, UPT, UR5, 0x1, URZ ;  /* 0x0000000105057890 */ /* 0x000fe2000fffe0ff */
[----:B------:R-:W-:-:S04]  /*12c30*/  DEPBAR.LE SB0, 0x2 ;  /* 0x000080800000791a */ /* 0x000fc80000000000 */
[----:B------:R-:W-:Y:S01]  /*12c40*/  ULEA UR29, UR32, UR26, 0x3 ;  /* 0x0000001a201d7291 */ /* 0x000fe2000f8e18ff */
[----:B------:R-:W-:Y:S01]  /*12c50*/  IMAD.U32 R124, R124, -0x80000000, RZ ;  /* 0x800000007c7c7824 */ /* 0x000fe200078e00ff */
[----:B------:R-:W-:Y:S02]  /*12c60*/  UISETP.GT.AND UP1, UPT, UR5, 0x2, UPT ;  /* 0x000000020500788c */ /* 0x000fe4000bf24270 */
[----:B------:R-:W-:Y:S02]  /*12c70*/  UIADD3 UR29, UPT, UPT, UR29, 0x36000, URZ ;  /* 0x000360001d1d7890 */ /* 0x000fe4000fffe0ff */
[----:B------:R-:W-:Y:S01]  /*12c80*/  USEL UR5, UR5, URZ, !UP1 ;  /* 0x000000ff05057287 */ /* 0x000fe2000c800000 */
[----:B------:R-:W-:Y:S06]  /*12c90*/  BAR.SYNC.DEFER_BLOCKING 0x0 ;  /* 0x0000000000007b1d */ /* 0x000fec0000010000 */
[----:B-1----:R-:W-:Y:S05]  /*12ca0*/  @P1 BRA `(.L_x_8) ;  /* 0x0000000400001947 */ /* 0x002fea0003800000 */
[----:B------:R-:W-:Y:S02]  /*12cb0*/  ULEA UR9, UR5, UR26, 0x10 ;  /* 0x0000001a05097291 */ /* 0x000fe4000f8e80ff */
[----:B------:R-:W-:Y:S02]  /*12cc0*/  ULEA UR10, UR5, UR26, 0xd ;  /* 0x0000001a050a7291 */ /* 0x000fe4000f8e68ff */
[----:B------:R-:W-:Y:S02]  /*12cd0*/  USHF.R.U32.HI UR9, URZ, 0x4, UR9 ;  /* 0x00000004ff097899 */ /* 0x000fe40008011609 */
[----:B------:R-:W-:Y:S02]  /*12ce0*/  UIADD3 UR10, UPT, UPT, UR10, 0x30000, URZ ;  /* 0x000300000a0a7890 */ /* 0x000fe4000fffe0ff */
[----:B------:R-:W-:Y:S02]  /*12cf0*/  USGXT.U32 UR16, UR9, 0xe ;  /* 0x0000000e0910789a */ /* 0x000fe40008000000 */
[----:B------:R-:W-:-:S02]  /*12d00*/  USHF.R.U32.HI UR10, URZ, 0x4, UR10 ;  /* 0x00000004ff0a7899 */ /* 0x000fc4000801160a */
[----:B------:R-:W-:Y:S02]  /*12d10*/  UIADD3 UR12, UP1, UPT, UR16, 0x2, URZ ;  /* 0x00000002100c7890 */ /* 0x000fe4000ff3e0ff */
[----:B------:R-:W-:Y:S01]  /*12d20*/  USGXT.U32 UR10, UR10, 0xe ;  /* 0x0000000e0a0a789a */ /* 0x000fe20008000000 */
[----:B------:R-:W-:Y:S01]  /*12d30*/  UMOV UR8, URZ ;  /* 0x000000ff00087c82 */ /* 0x000fe20008000000 */
[----:B------:R-:W-:Y:S01]  /*12d40*/  UMOV UR7, URZ ;  /* 0x000000ff00077c82 */ /* 0x000fe20008000000 */
[----:B------:R-:W-:Y:S02]  /*12d50*/  UIADD3.X UR13, UPT, UPT, UR8, 0x40004040, URZ, UP1, !UPT ;  /* 0x40004040080d7890 */ /* 0x000fe40008ffe4ff */
[----:B------:R-:W-:Y:S02]  /*12d60*/  UIADD3 UR20, UP1, UPT, UR10, 0x2, URZ ;  /* 0x000000020a147890 */ /* 0x000fe4000ff3e0ff */
[----:B------:R-:W-:Y:S02]  /*12d70*/  UIADD3 UR52, UP6, UPT, UR12, 0x2, URZ ;  /* 0x000000020c347890 */ /* 0x000fe4000ffde0ff */
[----:B------:R-:W-:-:S02]  /*12d80*/  UIADD3.X UR21, UPT, UPT, UR7, 0x40004040, URZ, UP1, !UPT ;  /* 0x4000404007157890 */ /* 0x000fc40008ffe4ff */
[----:B------:R-:W-:Y:S02]  /*12d90*/  UIADD3 UR54, UP1, UPT, UR12, 0x4, URZ ;  /* 0x000000040c367890 */ /* 0x000fe4000ff3e0ff */
[----:B------:R-:W-:Y:S02]  /*12da0*/  UIADD3.X UR53, UPT, UPT, UR13, URZ, URZ, UP6, !UPT ;  /* 0x000000ff0d357290 */ /* 0x000fe4000b7fe4ff */
[----:B------:R-:W-:Y:S02]  /*12db0*/  UIADD3 UR22, UP6, UPT, UR20, 0x2, URZ ;  /* 0x0000000214167890 */ /* 0x000fe4000ffde0ff */
[----:B------:R-:W-:Y:S02]  /*12dc0*/  UIADD3.X UR55, UPT, UPT, UR13, URZ, URZ, UP1, !UPT ;  /* 0x000000ff0d377290 */ /* 0x000fe40008ffe4ff */
[----:B------:R-:W-:Y:S01]  /*12dd0*/  UIADD3 UR24, UP1, UPT, UR20, 0x4, URZ ;  /* 0x0000000414187890 */ /* 0x000fe2000ff3e0ff */
[----:B------:R-:W-:Y:S01]  /*12de0*/  UMOV UR8, UR29 ;  /* 0x0000001d00087c82 */ /* 0x000fe20008000000 */
[----:B------:R-:W-:Y:S01]  /*12df0*/  UMOV UR9, URZ ;  /* 0x000000ff00097c82 */ /* 0x000fe20008000000 */
[----:B------:R-:W-:-:S02]  /*12e00*/  UIADD3 UR56, UP2, UPT, UR12, 0x7fe, URZ ;  /* 0x000007fe0c387890 */ /* 0x000fc4000ff5e0ff */
[----:B------:R-:W-:Y:S01]  /*12e10*/  UIADD3 UR58, UP3, UPT, UR12, 0x800, URZ ;  /* 0x000008000c3a7890 */ /* 0x000fe2000ff7e0ff */
[----:B------:R-:W-:Y:S01]  /*12e20*/  UMOV UR67, UR8 ;  /* 0x0000000800437c82 */ /* 0x000fe20008000000 */
[----:B------:R-:W-:Y:S02]  /*12e30*/  UIADD3 UR60, UP4, UPT, UR12, 0x802, URZ ;  /* 0x000008020c3c7890 */ /* 0x000fe4000ff9e0ff */
[----:B------:R-:W-:Y:S02]  /*12e40*/  UIADD3.X UR23, UPT, UPT, UR21, URZ, URZ, UP6, !UPT ;  /* 0x000000ff15177290 */ /* 0x000fe4000b7fe4ff */
[----:B------:R-:W-:Y:S02]  /*12e50*/  UIADD3 UR8, UP5, UPT, UR12, 0x804, URZ ;  /* 0x000008040c087890 */ /* 0x000fe4000ffbe0ff */
[----:B------:R-:W-:Y:S02]  /*12e60*/  UIADD3.X UR25, UPT, UPT, UR21, URZ, URZ, UP1, !UPT ;  /* 0x000000ff15197290 */ /* 0x000fe40008ffe4ff */
[----:B------:R-:W-:-:S02]  /*12e70*/  UIADD3 UR66, UPT, UPT, UR27, 0x100000, URZ ;  /* 0x001000001b427890 */ /* 0x000fc4000fffe0ff */
[----:B------:R-:W-:Y:S02]  /*12e80*/  UIADD3.X UR57, UPT, UPT, UR13, URZ, URZ, UP2, !UPT ;  /* 0x000000ff0d397290 */ /* 0x000fe400097fe4ff */
[----:B------:R-:W-:Y:S02]  /*12e90*/  UIADD3 UR68, UPT, UPT, UR27, 0x100000, URZ ;  /* 0x001000001b447890 */ /* 0x000fe4000fffe0ff */
[----:B------:R-:W-:Y:S02]  /*12ea0*/  UIADD3.X UR59, UPT, UPT, UR13, URZ, URZ, UP3, !UPT ;  /* 0x000000ff0d3b7290 */ /* 0x000fe40009ffe4ff */
[----:B------:R-:W-:Y:S02]  /*12eb0*/  UIADD3 UR69, UPT, UPT, UR27, 0x100000, URZ ;  /* 0x001000001b457890 */ /* 0x000fe4000fffe0ff */
[----:B------:R-:W-:Y:S01]  /*12ec0*/  UIADD3.X UR61, UPT, UPT, UR13, URZ, URZ, UP4, !UPT ;  /* 0x000000ff0d3d7290 */ /* 0x000fe2000a7fe4ff */
[----:B------:R-:W-:Y:S01]  /*12ed0*/  UMOV UR18, 0x0 ;  /* 0x0000000000127882 */ /* 0x000fe20000000000 */
[----:B------:R-:W-:Y:S01]  /*12ee0*/  UMOV UR19, 0x4400910 ;  /* 0x0440091000137882 */ /* 0x000fe20000000000 */
[----:B------:R-:W-:Y:S01]  /*12ef0*/  UIADD3 UR70, UPT, UPT, UR27, 0x100000, URZ ;  /* 0x001000001b467890 */ /* 0x000fe2000fffe0ff */
[----:B------:R-:W-:Y:S01]  /*12f00*/  UMOV UR17, 0x40004040 ;  /* 0x4000404000117882 */ /* 0x000fe20000000000 */
[----:B------:R-:W-:Y:S01]  /*12f10*/  UMOV UR11, 0x40004040 ;  /* 0x40004040000b7882 */ /* 0x000fe20000000000 */
[----:B------:R-:W-:Y:S01]  /*12f20*/  UIADD3.X UR9, UPT, UPT, UR13, URZ, URZ, UP5, !UPT ;  /* 0x000000ff0d097290 */ /* 0x000fe2000affe4ff */
[----:B------:R1:W-:Y:S01]  /*12f30*/  UTCHMMA gdesc[UR10], gdesc[UR16], tmem[UR27], tmem[UR18], idesc[UR19], UPT ;  /* 0x00ff12100a0075ea */ /* 0x0003e2000b80001b */
[----:B------:R-:W-:Y:S01]  /*12f40*/  UMOV UR14, 0x0 ;  /* 0x00000000000e7882 */ /* 0x000fe20000000000 */
[----:B------:R-:W-:Y:S01]  /*12f50*/  UMOV UR15, 0x4400910 ;  /* 0x04400910000f7882 */ /* 0x000fe20000000000 */
[----:B------:R-:W-:Y:S01]  /*12f60*/  UMOV UR48, 0x0 ;  /* 0x0000000000307882 */ /* 0x000fe20000000000 */
[----:B------:R-:W-:Y:S01]  /*12f70*/  UMOV UR49, 0x4400910 ;  /* 0x0440091000317882 */ /* 0x000fe20000000000 */
        /* <DEDUP_REMOVED lines=15> */
[----:B------:R1:W-:Y:S01]  /*13070*/  UTCHMMA gdesc[UR22], gdesc[UR60], tmem[UR69], tmem[UR40], idesc[UR41], UPT ;  /* 0x00ff283c160075ea */ /* 0x0003e2000b800045 */
[----:B------:R1:W-:Y:S01]  /*13080*/  UTCHMMA gdesc[UR24], gdesc[UR8], tmem[UR70], tmem[UR50], idesc[UR51], UPT ;  /* 0x00ff3208180075ea */ /* 0x0003e2000b800046 */
[----:B------:R1:W-:Y:S01]  /*13090*/  UTCBAR [UR67], URZ ;  /* 0x000000ff430073e9 */ /* 0x0003e200080000ff */
[----:B------:R-:W-:Y:S01]  /*130a0*/  NOP ;  /* 0x0000000000007918 */ /* 0x000fe20000000000 */
.L_x_8:
[----:B------:R-:W2:Y:S01]  /*130b0*/  LDC R126, c[0x0][0x3a0] ;  /* 0x0000e800ff7e7b82 */ /* 0x000ea20000000800 */
[----:B------:R-:W-:Y:S01]  /*130c0*/  UMOV UR7, UR6 ;  /* 0x0000000600077c82 */ /* 0x000fe20008000000 */
[----:B------:R-:W3:Y:S01]  /*130d0*/  SYNCS.PHASECHK.TRANS64.TRYWAIT P4, [UR33], R124 ;  /* 0x0000007cff0075a7 */ /* 0x000ee20008081121 */
[----:B--2---:R-:W-:-:S05]  /*130e0*/  VIADD R127, R126, 0x1f ;  /* 0x0000001f7e7f7836 */ /* 0x004fca0000000000 */
[----:B------:R-:W-:-:S04]  /*130f0*/  SHF.R.S32.HI R126, RZ, 0x1f, R127 ;  /* 0x0000001fff7e7819 */ /* 0x000fc8000001147f */
[----:B------:R-:W-:-:S04]  /*13100*/  LEA.HI R126, R126, R127, RZ, 0x5 ;  /* 0x0000007f7e7e7211 */ /* 0x000fc800078f28ff */
[----:B------:R-:W-:-:S05]  /*13110*/  SHF.R.S32.HI R126, RZ, 0x5, R126 ;  /* 0x00000005ff7e7819 */ /* 0x000fca000001147e */
[----:B------:R-:W-:-:S05]  /*13120*/  VIADD R126, R126, 0xfffffffd ;  /* 0xfffffffd7e7e7836 */ /* 0x000fca0000000000 */
[----:B------:R-:W-:Y:S01]  /*13130*/  ISETP.LE.AND P3, PT, R126, UR4, PT ;  /* 0x000000047e007c0c */ /* 0x000fe2000bf63270 */
[----:B---3--:R-:W-:-:S12]  /*13140*/  @!P4 BRA `(.L_x_9) ;  /* 0x000000b800ccc947 */ /* 0x008fd80003800000 */
.L_x_16:
[----:B------:R-:W-:Y:S01]  /*13150*/  BAR.SYNC.DEFER_BLOCKING 0x0 ;  /* 0x0000000000007b1d */ /* 0x000fe20000010000 */
[----:B------:R-:W-:Y:S01]  /*13160*/  ISETP.GE.AND P4, PT, R2, R123, PT ;  /* 0x0000007b0200720c */ /* 0x000fe20003f86270 */
[----:B------:R-:W-:Y:S01]  /*13170*/  UIADD3 UR35, UPT, UPT, UR35, 0x1, URZ ;  /* 0x0000000123237890 */ /* 0x000fe2000fffe0ff */
[----:B------:R-:W-:Y:S02]  /*13180*/  IADD3 R126, P5, PT, R30, UR36, RZ ;  /* 0x000000241e7e7c10 */ /* 0x000fe4000ffbe0ff */
[----:B------:R-:W-:Y:S01]  /*13190*/  SEL R124, RZ, 0x4, P4 ;  /* 0x00000004ff7c7807 */ /* 0x000fe20002000000 */
[----:B------:R-:W-:Y:S01]  /*131a0*/  UISETP.GT.AND UP1, UPT, UR35, 0x2, UPT ;  /* 0x000000022300788c */ /* 0x000fe2000bf24270 */
[----:B------:R-:W-:Y:S02]  /*131b0*/  IADD3.X R127, PT, PT, R29, UR31, RZ, P5, !PT ;  /* 0x0000001f1d7f7c10 */ /* 0x000fe4000affe4ff */
[----:B------:R-:W-:Y:S01]  /*131c0*/  SEL R124, R124, RZ, !P3 ;  /* 0x000000ff7c7c7207 */ /* 0x000fe20005800000 */
[----:B------:R-:W-:-:S03]  /*131d0*/  USEL UR35, UR35, URZ, !UP1 ;  /* 0x000000ff23237287 */ /* 0x000fc6000c800000 */
[----:B------:R-:W-:Y:S01]  /*131e0*/  ISETP.NE.U32.AND P4, PT, R124, RZ, PT ;  /* 0x000000ff7c00720c */ /* 0x000fe20003f85070 */
[----:B------:R-:W-:-:S06]  /*131f0*/  ULEA UR6, UR35, UR26, 0xd ;  /* 0x0000001a23067291 */ /* 0x000fcc000f8e68ff */
[----:B-----5:R-:W-:-:S06]  /*13200*/  VIADD R124, R0, UR6 ;  /* 0x00000006007c7c36 */ /* 0x020fcc0008000000 */
[----:B------:R-:W-:Y:S01]  /*13210*/  @!PT LDS RZ, [RZ] ;  /* 0x00000000fffff984 */ /* 0x000fe20000000800 */
[----:B------:R-:W-:Y:S01]  /*13220*/  @!PT LDS RZ, [RZ] ;  /* 0x00000000fffff984 */ /* 0x000fe20000000800 */
[----:B------:R-:W-:Y:S01]  /*13230*/  @!PT LDS RZ, [RZ] ;  /* 0x00000000fffff984 */ /* 0x000fe20000000800 */
[----:B------:R2:W-:Y:S02]  /*13240*/  LDGSTS.E [R124+0x30000], desc[UR38][R126.64], P4 ;  /* 0x300000007e7c7fae */ /* 0x0005e4000a1a1026 */
[----:B--2---:R-:W-:-:S04]  /*13250*/  LOP3.LUT R127, R2, 0x2, RZ, 0xfc, !PT ;  /* 0x00000002027f7812 */ /* 0x004fc800078efcff */
[----:B------:R-:W-:-:S04]  /*13260*/  ISETP.GE.AND P4, PT, R127, R123, PT ;  /* 0x0000007b7f00720c */ /* 0x000fc80003f86270 */
[----:B------:R-:W-:-:S04]  /*13270*/  SEL R126, RZ, 0x4, P4 ;  /* 0x00000004ff7e7807 */ /* 0x000fc80002000000 */
[----:B------:R-:W-:-:S04]  /*13280*/  SEL R126, R126, RZ, !P3 ;  /* 0x000000ff7e7e7207 */ /* 0x000fc80005800000 */
[----:B------:R-:W-:Y:S02]  /*13290*/  ISETP.NE.U32.AND P4, PT, R126, RZ, PT ;  /* 0x000000ff7e00720c */ /* 0x000fe40003f85070 */
[----:B------:R-:W-:-:S04]  /*132a0*/  IADD3 R126, P5, PT, R28, UR36, RZ ;  /* 0x000000241c7e7c10 */ /* 0x000fc8000ffbe0ff */
[----:B------:R-:W-:-:S07]  /*132b0*/  IADD3.X R127, PT, PT, R27, UR31, RZ, P5, !PT ;  /* 0x0000001f1b7f7c10 */ /* 0x000fce000affe4ff */
[----:B------:R2:W-:Y:S02]  /*132c0*/  LDGSTS.E [R124+0x30008], desc[UR38][R126.64], P4 ;  /* 0x300080007e7c7fae */ /* 0x0005e4000a1a1026 */
[----:B--2---:R-:W-:Y:S02]  /*132d0*/  LOP3.LUT R127, R2, 0x4, RZ, 0xfc, !PT ;  /* 0x00000004027f7812 */ /* 0x004fe400078efcff */
[----:B------:R-:W-:Y:S02]  /*132e0*/  IADD3 R126, P5, PT, R26, UR36, RZ ;  /* 0x000000241a7e7c10 */ /* 0x000fe4000ffbe0ff */
[----:B------:R-:W-:Y:S02]  /*132f0*/  ISETP.GE.AND P4, PT, R127, R123, PT ;  /* 0x0000007b7f00720c */ /* 0x000fe40003f86270 */
[----:B------:R-:W-:Y:S02]  /*13300*/  IADD3.X R127, PT, PT, R25, UR31, RZ, P5, !PT ;  /* 0x0000001f197f7c10 */ /* 0x000fe4000affe4ff */
[----:B------:R-:W-:-:S04]  /*13310*/  SEL R124, RZ, 0x4, P4 ;  /* 0x00000004ff7c7807 */ /* 0x000fc80002000000 */
[----:B------:R-:W-:-:S04]  /*13320*/  SEL R124, R124, RZ, !P3 ;  /* 0x000000ff7c7c7207 */ /* 0x000fc80005800000 */
[----:B------:R-:W-:Y:S02]  /*13330*/  ISETP.NE.U32.AND P4, PT, R124, RZ, PT ;  /* 0x000000ff7c00720c */ /* 0x000fe40003f85070 */
[----:B------:R-:W-:-:S05]  /*13340*/  LOP3.LUT R124, R0, 0x10, RZ, 0x3c, !PT ;  /* 0x00000010007c7812 */ /* 0x000fca00078e3cff */
[----:B------:R-:W-:-:S06]  /*13350*/  VIADD R124, R124, UR6 ;  /* 0x000000067c7c7c36 */ /* 0x000fcc0008000000 */
        /* <DEDUP_REMOVED lines=99> */
[C---:B--2---:R-:W-:Y:S02]  /*13990*/  LOP3.LUT R126, R2.reuse, 0x1c, RZ, 0xfc, !PT ;  /* 0x0000001c027e7812 */ /* 0x044fe400078efcff */
[----:B------:R-:W-:Y:S02]  /*139a0*/  LOP3.LUT R127, R2, 0x1e, RZ, 0xfc, !PT ;  /* 0x0000001e027f7812 */ /* 0x000fe400078efcff */
[-C--:B------:R-:W-:Y:S02]  /*139b0*/  ISETP.GE.AND P4, PT, R126, R123.reuse, PT ;  /* 0x0000007b7e00720c */ /* 0x080fe40003f86270 */
[----:B------:R-:W-:Y:S02]  /*139c0*/  ISETP.GE.AND P5, PT, R127, R123, PT ;  /* 0x0000007b7f00720c */ /* 0x000fe40003fa6270 */
[----:B------:R-:W-:-:S02]  /*139d0*/  SEL R124, RZ, 0x4, P4 ;  /* 0x00000004ff7c7807 */ /* 0x000fc40002000000 */
[----:B------:R-:W-:Y:S02]  /*139e0*/  IADD3 R126, P6, PT, R118, UR36, RZ ;  /* 0x00000024767e7c10 */ /* 0x000fe4000ffde0ff */
[----:B------:R-:W-:Y:S02]  /*139f0*/  SEL R124, R124, RZ, !P3 ;  /* 0x000000ff7c7c7207 */ /* 0x000fe40005800000 */
[----:B------:R-:W-:Y:S02]  /*13a00*/  IADD3.X R127, PT, PT, R117, UR31, RZ, P6, !PT ;  /* 0x0000001f757f7c10 */ /* 0x000fe4000b7fe4ff */
[----:B------:R-:W-:Y:S02]  /*13a10*/  ISETP.NE.U32.AND P4, PT, R124, RZ, PT ;  /* 0x000000ff7c00720c */ /* 0x000fe40003f85070 */
[----:B------:R-:W-:-:S04]  /*13a20*/  SEL R124, RZ, 0x4, P5 ;  /* 0x00000004ff7c7807 */ /* 0x000fc80002800000 */
[----:B------:R-:W-:-:S04]  /*13a30*/  SEL R124, R124, RZ, !P3 ;  /* 0x000000ff7c7c7207 */ /* 0x000fc80005800000 */
[----:B------:R-:W-:Y:S02]  /*13a40*/  ISETP.NE.U32.AND P5, PT, R124, RZ, PT ;  /* 0x000000ff7c00720c */ /* 0x000fe40003fa5070 */
[----:B------:R-:W-:-:S05]  /*13a50*/  LOP3.LUT R124, R0, 0x70, RZ, 0x3c, !PT ;  /* 0x00000070007c7812 */ /* 0x000fca00078e3cff */
[----:B------:R-:W-:Y:S01]  /*13a60*/  VIADD R124, R124, UR6 ;  /* 0x000000067c7c7c36 */ /* 0x000fe20008000000 */
[----:B------:R-:W-:-:S04]  /*13a70*/  ULEA UR6, UR35, UR26, 0x10 ;  /* 0x0000001a23067291 */ /* 0x000fc8000f8e80ff */
[----:B------:R2:W-:Y:S02]  /*13a80*/  LDGSTS.E [R124+0x30000], desc[UR38][R126.64], P4 ;  /* 0x300000007e7c7fae */ /* 0x0005e4000a1a1026 */
[----:B--2---:R-:W-:-:S04]  /*13a90*/  IADD3 R126, P4, PT, R116, UR36, RZ ;  /* 0x00000024747e7c10 */ /* 0x004fc8000ff9e0ff */
[----:B------:R-:W-:-:S05]  /*13aa0*/  IADD3.X R127, PT, PT, R115, UR31, RZ, P4, !PT ;  /* 0x0000001f737f7c10 */ /* 0x000fca000a7fe4ff */
[----:B------:R2:W-:Y:S04]  /*13ab0*/  LDGSTS.E [R124+0x30008], desc[UR38][R126.64], P5 ;  /* 0x300080007e7c7fae */ /* 0x0005e8000a9a1026 */
[----:B------:R-:W0:Y:S01]  /*13ac0*/  LDGDEPBAR ;  /* 0x00000000000079af */ /* 0x000e220000000000 */
[----:B--2---:R-:W2:Y:S02]  /*13ad0*/  S2R R127, SR_TID.X ;  /* 0x00000000007f7919 */ /* 0x004ea40000002100 */
[----:B--2---:R-:W-:-:S04]  /*13ae0*/  LOP3.LUT R127, R127, 0x1f, RZ, 0xc0, !PT ;  /* 0x0000001f7f7f7812 */ /* 0x004fc800078ec0ff */
[----:B------:R-:W-:-:S04]  /*13af0*/  ISETP.GE.AND P4, PT, R127, R123, PT ;  /* 0x0000007b7f00720c */ /* 0x000fc80003f86270 */
[----:B------:R-:W-:Y:S02]  /*13b00*/  SEL R124, RZ, 0x4, P4 ;  /* 0x00000004ff7c7807 */ /* 0x000fe40002000000 */
[----:B------:R-:W-:Y:S02]  /*13b10*/  IADD3 R126, P4, PT, R6, UR34, RZ ;  /* 0x00000022067e7c10 */ /* 0x000fe4000ff9e0ff */
[----:B------:R-:W-:Y:S02]  /*13b20*/  SEL R124, R124, RZ, !P3 ;  /* 0x000000ff7c7c7207 */ /* 0x000fe40005800000 */
[----:B------:R-:W-:Y:S02]  /*13b30*/  IADD3.X R127, PT, PT, R5, UR30, RZ, P4, !PT ;  /* 0x0000001e057f7c10 */ /* 0x000fe4000a7fe4ff */
[----:B------:R-:W-:Y:S01]  /*13b40*/  ISETP.NE.U32.AND P3, PT, R124, RZ, PT ;  /* 0x000000ff7c00720c */ /* 0x000fe20003f65070 */
[----:B------:R-:W-:-:S12]  /*13b50*/  VIADD R124, R3, UR6 ;  /* 0x00000006037c7c36 */ /* 0x000fd80008000000 */
[----:B------:R2:W-:Y:S02]  /*13b60*/  LDGSTS.E [R124], desc[UR38][R126.64], P3 ;  /* 0x000000007e7c7fae */ /* 0x0005e400099a1026 */
[----:B--2---:R-:W-:-:S04]  /*13b70*/  IADD3 R126, P4, PT, R112, UR34, RZ ;  /* 0x00000022707e7c10 */ /* 0x004fc8000ff9e0ff */
[----:B------:R-:W-:-:S05]  /*13b80*/  IADD3.X R127, PT, PT, R111, UR30, RZ, P4, !PT ;  /* 0x0000001e6f7f7c10 */ /* 0x000fca000a7fe4ff */
[----:B------:R2:W-:Y:S02]  /*13b90*/  LDGSTS.E [R124+0x400], desc[UR38][R126.64], P3 ;  /* 0x004000007e7c7fae */ /* 0x0005e400099a1026 */
        /* <DEDUP_REMOVED lines=152> */
[----:B------:R2:W-:Y:S04]  /*14520*/  LDGSTS.E [R124+0xd000], desc[UR38][R126.64], P3 ;  /* 0x0d0000007e7c7fae */ /* 0x0005e800099a1026 */
[----:B------:R-:W2:Y:S02]  /*14530*/  LDL R127, [R1] ;  /* 0x00000000017f7983 */ /* 0x000ea40000100800 */
[----:B--2---:R-:W-:Y:S02]  /*14540*/  IADD3 R126, P4, PT, R127, UR34, RZ ;  /* 0x000000227f7e7c10 */ /* 0x004fe4000ff9e0ff */
[----:B------:R-:W2:Y:S02]  /*14550*/  LDL R127, [R1+0x4] ;  /* 0x00000400017f7983 */ /* 0x000ea40000100800 */
[----:B--2---:R-:W-:-:S05]  /*14560*/  IADD3.X R127, PT, PT, R127, UR30, RZ, P4, !PT ;  /* 0x0000001e7f7f7c10 */ /* 0x004fca000a7fe4ff */
[----:B------:R2:W-:Y:S04]  /*14570*/  LDGSTS.E [R124+0xd400], desc[UR38][R126.64], P3 ;  /* 0x0d4000007e7c7fae */ /* 0x0005e800099a1026 */
[----:B------:R-:W2:Y:S02]  /*14580*/  LDL R127, [R1+0x10] ;  /* 0x00001000017f7983 */ /* 0x000ea40000100800 */
        /* <DEDUP_REMOVED lines=48> */
[----:B------:R2:W-:Y:S02]  /*14890*/  LDGSTS.E [R124+0xfc00], desc[UR38][R126.64], P3 ;  /* 0x0fc000007e7c7fae */ /* 0x0005e400099a1026 */
[----:B--2---:R-:W-:Y:S01]  /*148a0*/  IADD3 R126, P4, PT, R114, UR34, RZ ;  /* 0x00000022727e7c10 */ /* 0x004fe2000ff9e0ff */
[----:B------:R-:W-:-:S03]  /*148b0*/  VIADD R124, R4, UR6 ;  /* 0x00000006047c7c36 */ /* 0x000fc60008000000 */
        /* <DEDUP_REMOVED lines=212> */
[----:B------:R2:W-:Y:S01]  /*15600*/  LDGSTS.E [R124+0xfe00], desc[UR38][R126.64], P3 ;  /* 0x0fe000007e7c7fae */ /* 0x0005e200099a1026 */
[----:B------:R-:W-:Y:S02]  /*15610*/  UIADD3 UR4, UPT, UPT, UR4, 0x1, URZ ;  /* 0x0000000104047890 */ /* 0x000fe4000fffe0ff */
[----:B------:R-:W-:Y:S01]  /*15620*/  UIADD3 UR32, UPT, UPT, UR32, 0x1, URZ ;  /* 0x0000000120207890 */ /* 0x000fe2000fffe0ff */
[----:B------:R-:W0:Y:S04]  /*15630*/  LDGDEPBAR ;  /* 0x00000000000079af */ /* 0x000e280000000000 */
[----:B------:R-:W3:Y:S01]  /*15640*/  LDL R127, [R1+0xb0] ;  /* 0x0000b000017f7983 */ /* 0x000ee20000100800 */
[----:B------:R-:W-:Y:S01]  /*15650*/  UISETP.GT.AND UP1, UPT, UR32, 0x1, UPT ;  /* 0x000000012000788c */ /* 0x000fe2000bf24270 */
[----:B--2---:R-:W-:Y:S01]  /*15660*/  IMAD.U32 R124, RZ, RZ, UR7 ;  /* 0x00000007ff7c7e24 */ /* 0x004fe2000f8e00ff */
[----:B------:R-:W-:Y:S01]  /*15670*/  UIADD3 UR34, UP2, UPT, UR34, UR64, URZ ;  /* 0x0000004022227290 */ /* 0x000fe2000ff5e0ff */
[----:B------:R-:W-:Y:S01]  /*15680*/  VIADD R123, R123, 0xffffffe0 ;  /* 0xffffffe07b7b7836 */ /* 0x000fe20000000000 */
[----:B------:R-:W-:-:S02]  /*15690*/  UIADD3 UR36, UP3, UPT, UR36, UR62, URZ ;  /* 0x0000003e24247290 */ /* 0x000fc4000ff7e0ff */
[----:B------:R-:W-:Y:S02]  /*156a0*/  USEL UR6, URZ, 0x1, !UP1 ;  /* 0x00000001ff067887 */ /* 0x000fe4000c800000 */
[----:B------:R-:W-:Y:S02]  /*156b0*/  UIADD3.X UR30, UPT, UPT, UR30, UR65, URZ, UP2, !UPT ;  /* 0x000000411e1e7290 */ /* 0x000fe400097fe4ff */
[----:B------:R-:W-:Y:S02]  /*156c0*/  UIADD3.X UR31, UPT, UPT, UR31, UR63, URZ, UP3, !UPT ;  /* 0x0000003f1f1f7290 */ /* 0x000fe40009ffe4ff */
[----:B------:R-:W-:Y:S02]  /*156d0*/  USEL UR32, UR32, URZ, !UP1 ;  /* 0x000000ff20207287 */ /* 0x000fe4000c800000 */
[----:B------:R-:W-:Y:S01]  /*156e0*/  ULOP3.LUT UR6, UR7, UR6, URZ, 0x3c, !UPT ;  /* 0x0000000607067292 */ /* 0x000fe2000f8e3cff */
[----:B------:R-:W-:Y:S01]  /*156f0*/  UMOV UR33, UR29 ;  /* 0x0000001d00217c82 */ /* 0x000fe20008000000 */
[----:B---3--:R-:W-:-:S13]  /*15700*/  ISETP.NE.U32.AND P3, PT, R127, UR4, PT ;  /* 0x000000047f007c0c */ /* 0x008fda000bf65070 */
[----:B------:R-:W-:Y:S05]  /*15710*/  @P3 BRA `(.L_x_10) ;  /* 0xffffffd400403947 */ /* 0x000fea000383ffff */
.L_x_7:
[----:B------:R-:W-:Y:S05]  /*15720*/  @!P2 BRA `(.L_x_11) ;  /* 0x000000000010a947 */ /* 0x000fea0003800000 */
[----:B------:R-:W-:-:S06]  /*15730*/  USHF.L.U32 UR7, UR7, 0x1f, URZ ;  /* 0x0000001f07077899 */ /* 0x000fcc00080006ff */
[----:B------:R-:W-:-:S04]  /*15740*/  IMAD.U32 R0, RZ, RZ, UR7 ;  /* 0x00000007ff007e24 */ /* 0x000fc8000f8e00ff */
[----:B------:R-:W2:Y:S02]  /*15750*/  SYNCS.PHASECHK.TRANS64.TRYWAIT P1, [UR29], R0 ;  /* 0x00000000ff0075a7 */ /* 0x000ea4000802111d */
[----:B--2---:R-:W-:Y:S05]  /*15760*/  @!P1 BRA `(.L_x_12) ;  /* 0x0000009400509947 */ /* 0x004fea0003800000 */
.L_x_11:
[----:B------:R-:W-:-:S04]  /*15770*/  DEPBAR.LE SB0, 0x0 ;  /* 0x000080000000791a */ /* 0x000fc80000000000 */
[----:B------:R-:W-:Y:S06]  /*15780*/  BAR.SYNC.DEFER_BLOCKING 0x0 ;  /* 0x0000000000007b1d */ /* 0x000fec0000010000 */
[----:B-1----:R-:W1:Y:S01]  /*15790*/  LDCU.128 UR8, c[0x0][0x390] ;  /* 0x00007200ff0877ac */ /* 0x002e620008000c00 */
[----:B-----5:R-:W2:Y:S01]  /*157a0*/  S2R R3, SR_TID.X ;  /* 0x0000000000037919 */ /* 0x020ea20000002100 */
[----:B------:R-:W3:Y:S01]  /*157b0*/  LDCU UR4, c[0x0][0x3b4] ;  /* 0x00007680ff0477ac */ /* 0x000ee20008000800 */
[----:B------:R-:W4:Y:S01]  /*157c0*/  S2R R4, SR_TID.X ;  /* 0x0000000000047919 */ /* 0x000f220000002100 */
[----:B------:R-:W1:Y:S01]  /*157d0*/  LDCU UR5, c[0x0][0x39c] ;  /* 0x00007380ff0577ac */ /* 0x000e620008000800 */
[----:B------:R-:W1:Y:S01]  /*157e0*/  LDCU UR12, c[0x0][0x39c] ;  /* 0x00007380ff0c77ac */ /* 0x000e620008000800 */
[----:B------:R-:W1:Y:S01]  /*157f0*/  LDCU UR6, c[0x0][0x39c] ;  /* 0x00007380ff0677ac */ /* 0x000e620008000800 */
[----:B------:R-:W1:Y:S02]  /*15800*/  @!P0 SYNCS.CCTL.IV [UR26+0x36000] ;  /* 0x03600000ff0089b1 */ /* 0x000e64000800001a */
[----:B-1----:R-:W-:Y:S06]  /*15810*/  BAR.SYNC.DEFER_BLOCKING 0x0 ;  /* 0x0000000000007b1d */ /* 0x002fec0000010000 */
[----:B------:R-:W1:Y:S01]  /*15820*/  LDCU UR7, c[0x0][0x39c] ;  /* 0x00007380ff0777ac */ /* 0x000e620008000800 */
[----:B------:R-:W1:Y:S01]  /*15830*/  LDTM.x64 R188, tmem[UR28] ;  /* 0x0000001c00bc79ee */ /* 0x000e620008340000 */
[----:B--2---:R-:W-:-:S02]  /*15840*/  IMAD.SHL.U32 R5, R3, 0x10, RZ ;  /* 0x0000001003057824 */ /* 0x004fc400078e00ff */
[----:B----4-:R-:W-:-:S03]  /*15850*/  IMAD.SHL.U32 R3, R4, 0x80, RZ ;  /* 0x0000008004037824 */ /* 0x010fc600078e00ff */
[----:B------:R-:W-:Y:S01]  /*15860*/  LOP3.LUT R0, R5, 0xf0, RZ, 0xc0, !PT ;  /* 0x000000f005007812 */ /* 0x000fe200078ec0ff */
[----:B------:R-:W-:Y:S01]  /*15870*/  IMAD.U32 R5, RZ, RZ, UR37 ;  /* 0x00000025ff057e24 */ /* 0x000fe2000f8e00ff */
[----:B------:R-:W-:Y:S02]  /*15880*/  LOP3.LUT R252, R4, 0x7f, RZ, 0xc0, !PT ;  /* 0x0000007f04fc7812 */ /* 0x000fe400078ec0ff */
[----:B------:R-:W-:Y:S01]  /*15890*/  LOP3.LUT R3, R3, 0x800, RZ, 0xc0, !PT ;  /* 0x0000080003037812 */ /* 0x000fe200078ec0ff */
[----:B------:R-:W2:Y:S03]  /*158a0*/  @!P0 SYNCS.CCTL.IV [UR26+0x36008] ;  /* 0x03600800ff0089b1 */ /* 0x000ea6000800001a */
[----:B------:R-:W-:Y:S01]  /*158b0*/  IADD3 R0, PT, PT, R0, UR26, R3 ;  /* 0x0000001a00007c10 */ /* 0x000fe2000fffe003 */
[----:B-1----:R1:W-:Y:S04]  /*158c0*/  STL.64 [R1+0x3c0], R246 ;  /* 0x0003c0f601007387 */ /* 0x0023e80000100a00 */
[----:B------:R-:W-:Y:S01]  /*158d0*/  IMAD R0, R5, 0x8, R0 ;  /* 0x0000000805007824 */ /* 0x000fe200078e0200 */
[----:B------:R4:W-:Y:S04]  /*158e0*/  STL.64 [R1+0x3b8], R244 ;  /* 0x0003b8f401007387 */ /* 0x0009e80000100a00 */
[----:B------:R2:W-:Y:S04]  /*158f0*/  STL.64 [R1+0x3b0], R250 ;  /* 0x0003b0fa01007387 */ /* 0x0005e80000100a00 */
[----:B------:R3:W-:Y:S01]  /*15900*/  STL.64 [R1+0x3a8], R248 ;  /* 0x0003a8f801007387 */ /* 0x0007e20000100a00 */
[----:B-1----:R-:W-:-:S02]  /*15910*/  IMAD.MOV.U32 R246, RZ, RZ, R192 ;  /* 0x000000fffff67224 */ /* 0x002fc400078e00c0 */
[----:B------:R-:W-:Y:S02]  /*15920*/  IMAD.MOV.U32 R247, RZ, RZ, R194 ;  /* 0x000000fffff77224 */ /* 0x000fe400078e00c2 */
[----:B----4-:R-:W-:Y:S02]  /*15930*/  IMAD.MOV.U32 R244, RZ, RZ, R188 ;  /* 0x000000fffff47224 */ /* 0x010fe400078e00bc */
[----:B------:R-:W-:Y:S02]  /*15940*/  IMAD.MOV.U32 R245, RZ, RZ, R190 ;  /* 0x000000fffff57224 */ /* 0x000fe400078e00be */
[----:B--2---:R-:W-:Y:S02]  /*15950*/  IMAD.MOV.U32 R250, RZ, RZ, R193 ;  /* 0x000000fffffa7224 */ /* 0x004fe400078e00c1 */
[----:B------:R-:W-:Y:S02]  /*15960*/  IMAD.MOV.U32 R251, RZ, RZ, R195 ;  /* 0x000000fffffb7224 */ /* 0x000fe400078e00c3 */
[----:B---3--:R-:W-:-:S02]  /*15970*/  IMAD.MOV.U32 R248, RZ, RZ, R189 ;  /* 0x000000fffff87224 */ /* 0x008fc400078e00bd */
[----:B------:R-:W-:Y:S02]  /*15980*/  IMAD.MOV.U32 R249, RZ, RZ, R191 ;  /* 0x000000fffff97224 */ /* 0x000fe400078e00bf */
[----:B------:R-:W-:Y:S01]  /*15990*/  LDTM.x64 R132, tmem[UR28+0x40] ;  /* 0x0000401c008479ee */ /* 0x000fe20008340000 */
[----:B------:R-:W-:Y:S01]  /*159a0*/  LDTM.x64 R68, tmem[UR28+0x80] ;  /* 0x0000801c004479ee */ /* 0x000fe20008340000 */
[----:B------:R-:W1:Y:S01]  /*159b0*/  LDTM.x64 R4, tmem[UR28+0xc0] ;  /* 0x0000c01c000479ee */ /* 0x000e620008340000 */
[----:B------:R-:W-:Y:S01]  /*159c0*/  NOP ;  /* 0x0000000000007918 */ /* 0x000fe20000000000 */
[----:B------:R2:W-:Y:S04]  /*159d0*/  STS.128 [R0], R244 ;  /* 0x000000f400007388 */ /* 0x0005e80000000c00 */
[----:B------:R3:W-:Y:S01]  /*159e0*/  STS.128 [R0+0x400], R248 ;  /* 0x000400f800007388 */ /* 0x0007e20000000c00 */
[----:B------:R-:W-:-:S03]  /*159f0*/  LEA R3, R252, UR26, 0x4 ;  /* 0x0000001afc037c11 */ /* 0x000fc6000f8e20ff */
[----:B--2---:R-:W2:Y:S01]  /*15a00*/  LDL.LU.64 R246, [R1+0x3c0] ;  /* 0x0003c00001f67983 */ /* 0x004ea20000300a00 */
[----:B---3--:R-:W-:-:S03]  /*15a10*/  IMAD.MOV.U32 R251, RZ, RZ, R196 ;  /* 0x000000fffffb7224 */ /* 0x008fc600078e00c4 */
[----:B------:R-:W3:Y:S01]  /*15a20*/  LDL.LU.64 R244, [R1+0x3b8] ;  /* 0x0003b80001f47983 */ /* 0x000ee20000300a00 */
[----:B------:R-:W-:Y:S02]  /*15a30*/  IMAD.MOV.U32 R250, RZ, RZ, R198 ;  /* 0x000000fffffa7224 */ /* 0x000fe400078e00c6 */
[----:B------:R-:W-:Y:S01]  /*15a40*/  IMAD.MOV.U32 R249, RZ, RZ, R200 ;  /* 0x000000fffff97224 */ /* 0x000fe200078e00c8 */
[----:B------:R-:W-:Y:S01]  /*15a50*/  STL [R1+0x94], R3 ;  /* 0x0000940301007387 */ /* 0x000fe20000100800 */
[----:B------:R-:W-:Y:S02]  /*15a60*/  IMAD.MOV.U32 R248, RZ, RZ, R202 ;  /* 0x000000fffff87224 */ /* 0x000fe400078e00ca */
[----:B------:R-:W-:Y:S02]  /*15a70*/  IMAD.MOV.U32 R196, RZ, RZ, R197 ;  /* 0x000000ffffc47224 */ /* 0x000fe400078e00c5 */
[----:B------:R-:W-:Y:S02]  /*15a80*/  IMAD.MOV.U32 R197, RZ, RZ, R199 ;  /* 0x000000ffffc57224 */ /* 0x000fe400078e00c7 */
[----:B------:R-:W-:-:S02]  /*15a90*/  IMAD.MOV.U32 R198, RZ, RZ, R201 ;  /* 0x000000ffffc67224 */ /* 0x000fc400078e00c9 */
[----:B------:R-:W-:Y:S01]  /*15aa0*/  IMAD.MOV.U32 R199, RZ, RZ, R203 ;  /* 0x000000ffffc77224 */ /* 0x000fe200078e00cb */
[----:B-1----:R-:W-:Y:S01]  /*15ab0*/  BAR.SYNC.DEFER_BLOCKING 0x0 ;  /* 0x0000000000007b1d */ /* 0x002fe20000010000 */
[----:B------:R-:W-:Y:S02]  /*15ac0*/  IMAD.MOV.U32 R200, RZ, RZ, R251 ;  /* 0x000000ffffc87224 */ /* 0x000fe400078e00fb */
[----:B------:R-:W-:Y:S02]  /*15ad0*/  IMAD.MOV.U32 R201, RZ, RZ, R250 ;  /* 0x000000ffffc97224 */ /* 0x000fe400078e00fa */
[----:B------:R-:W-:Y:S02]  /*15ae0*/  IMAD.MOV.U32 R202, RZ, RZ, R249 ;  /* 0x000000ffffca7224 */ /* 0x000fe400078e00f9 */
[----:B------:R-:W-:Y:S02]  /*15af0*/  IMAD.MOV.U32 R203, RZ, RZ, R248 ;  /* 0x000000ffffcb7224 */ /* 0x000fe400078e00f8 */
[----:B------:R-:W1:Y:S04]  /*15b00*/  LDS.128 R248, [R3] ;  /* 0x0000000003f87984 */ /* 0x000e680000000c00 */
[----:B-1----:R-:W-:Y:S04]  /*15b10*/  STL.64 [R1+0x50], R248 ;  /* 0x000050f801007387 */ /* 0x002fe80000100a00 */
[----:B------:R-:W-:Y:S04]  /*15b20*/  STL.64 [R1+0x58], R250 ;  /* 0x000058fa01007387 */ /* 0x000fe80000100a00 */
[----:B------:R-:W1:Y:S01]  /*15b30*/  LDS.128 R248, [R3+0x800] ;  /* 0x0008000003f87984 */ /* 0x000e620000000c00 */
[----:B------:R-:W-:Y:S06]  /*15b40*/  BAR.SYNC.DEFER_BLOCKING 0x0 ;  /* 0x0000000000007b1d */ /* 0x000fec0000010000 */
[----:B------:R-:W-:Y:S04]  /*15b50*/  STS.128 [R0], R200 ;  /* 0x000000c800007388 */ /* 0x000fe80000000c00 */
[----:B------:R-:W-:Y:S04]  /*15b60*/  STS.128 [R0+0x400], R196 ;  /* 0x000400c400007388 */ /* 0x000fe80000000c00 */
[----:B-1----:R-:W-:Y:S04]  /*15b70*/  STL.64 [R1+0x60], R248 ;  /* 0x000060f801007387 */ /* 0x002fe80000100a00 */
[----:B------:R1:W-:Y:S04]  /*15b80*/  STL.64 [R1+0x68], R250 ;  /* 0x000068fa01007387 */ /* 0x0003e80000100a00 */
[----:B-1----:R-:W4:Y:S04]  /*15b90*/  LDL.LU.64 R250, [R1+0x3b0] ;  /* 0x0003b00001fa7983 */ /* 0x002f280000300a00 */
[----:B------:R-:W4:Y:S01]  /*15ba0*/  LDL.LU.64 R248, [R1+0x3a8] ;  /* 0x0003a80001f87983 */ /* 0x000f220000300a00 */
[----:B------:R-:W-:-:S02]  /*15bb0*/  IMAD.MOV.U32 R200, RZ, RZ, R204 ;  /* 0x000000ffffc87224 */ /* 0x000fc400078e00cc */
[----:B------:R-:W-:Y:S02]  /*15bc0*/  IMAD.MOV.U32 R201, RZ, RZ, R206 ;  /* 0x000000ffffc97224 */ /* 0x000fe400078e00ce */
[----:B------:R-:W-:Y:S02]  /*15bd0*/  IMAD.MOV.U32 R202, RZ, RZ, R208 ;  /* 0x000000ffffca7224 */ /* 0x000fe400078e00d0 */
[----:B------:R-:W-:Y:S01]  /*15be0*/  IMAD.MOV.U32 R203, RZ, RZ, R210 ;  /* 0x000000ffffcb7224 */ /* 0x000fe200078e00d2 */
[----:B------:R-:W-:Y:S01]  /*15bf0*/  BAR.SYNC.DEFER_BLOCKING 0x0 ;  /* 0x0000000000007b1d */ /* 0x000fe20000010000 */
[----:B------:R-:W-:Y:S02]  /*15c00*/  IMAD.MOV.U32 R196, RZ, RZ, R205 ;  /* 0x000000ffffc47224 */ /* 0x000fe400078e00cd */
[----:B------:R-:W-:Y:S02]  /*15c10*/  IMAD.MOV.U32 R197, RZ, RZ, R207 ;  /* 0x000000ffffc57224 */ /* 0x000fe400078e00cf */
[----:B------:R-:W-:-:S02]  /*15c20*/  IMAD.MOV.U32 R198, RZ, RZ, R209 ;  /* 0x000000ffffc67224 */ /* 0x000fc400078e00d1 */
[----:B------:R-:W-:Y:S02]  /*15c30*/  IMAD.MOV.U32 R199, RZ, RZ, R211 ;  /* 0x000000ffffc77224 */ /* 0x000fe400078e00d3 */
[----:B------:R-:W1:Y:S04]  /*15c40*/  LDS.128 R208, [R3] ;  /* 0x0000000003d07984 */ /* 0x000e680000000c00 */
[----:B------:R-:W1:Y:S01]  /*15c50*/  LDS.128 R204, [R3+0x800] ;  /* 0x0008000003cc7984 */ /* 0x000e620000000c00 */
[----:B------:R-:W-:Y:S06]  /*15c60*/  BAR.SYNC.DEFER_BLOCKING 0x0 ;  /* 0x0000000000007b1d */ /* 0x000fec0000010000 */
[----:B------:R1:W-:Y:S04]  /*15c70*/  STS.128 [R0], R200 ;  /* 0x000000c800007388 */ /* 0x0003e80000000c00 */
[----:B------:R-:W-:Y:S01]  /*15c80*/  STS.128 [R0+0x400], R196 ;  /* 0x000400c400007388 */ /* 0x000fe20000000c00 */
[----:B------:R-:W-:Y:S06]  /*15c90*/  BAR.SYNC.DEFER_BLOCKING 0x0 ;  /* 0x0000000000007b1d */ /* 0x000fec0000010000 */
[----:B-1----:R1:W-:Y:S01]  /*15ca0*/  STL.64 [R1+0x40], R208 ;  /* 0x000040d001007387 */ /* 0x0023e20000100a00 */
[----:B------:R-:W-:-:S02]  /*15cb0*/  IMAD.MOV.U32 R200, RZ, RZ, R212 ;  /* 0x000000ffffc87224 */ /* 0x000fc400078e00d4 */
[----:B------:R-:W-:Y:S01]  /*15cc0*/  IMAD.MOV.U32 R201, RZ, RZ, R214 ;  /* 0x000000ffffc97224 */ /* 0x000fe200078e00d6 */
[----:B------:R1:W-:Y:S01]  /*15cd0*/  STL.64 [R1+0x48], R210 ;  /* 0x000048d201007387 */ /* 0x0003e20000100a00 */
[----:B------:R-:W-:Y:S02]  /*15ce0*/  IMAD.MOV.U32 R202, RZ, RZ, R216 ;  /* 0x000000ffffca7224 */ /* 0x000fe400078e00d8 */
[----:B------:R-:W-:Y:S01]  /*15cf0*/  IMAD.MOV.U32 R203, RZ, RZ, R218 ;  /* 0x000000ffffcb7224 */ /* 0x000fe200078e00da */
[----:B------:R-:W-:Y:S01]  /*15d00*/  STL.64 [R1+0x30], R204 ;  /* 0x000030cc01007387 */ /* 0x000fe20000100a00 */
[----:B------:R-:W-:Y:S02]  /*15d10*/  IMAD.MOV.U32 R216, RZ, RZ, R221 ;  /* 0x000000ffffd87224 */ /* 0x000fe400078e00dd */
[----:B------:R-:W-:Y:S01]  /*15d20*/  IMAD.MOV.U32 R218, RZ, RZ, R225 ;  /* 0x000000ffffda7224 */ /* 0x000fe200078e00e1 */
[----:B------:R-:W-:Y:S01]  /*15d30*/  STL.64 [R1+0x38], R206 ;  /* 0x000038ce01007387 */ /* 0x000fe20000100a00 */
[----:B-1----:R-:W-:-:S02]  /*15d40*/  IMAD.MOV.U32 R208, RZ, RZ, R213 ;  /* 0x000000ffffd07224 */ /* 0x002fc400078e00d5 */
[----:B------:R-:W-:Y:S01]  /*15d50*/  IMAD.MOV.U32 R209, RZ, RZ, R215 ;  /* 0x000000ffffd17224 */ /* 0x000fe200078e00d7 */
[----:B------:R-:W1:Y:S01]  /*15d60*/  LDS.128 R204, [R3] ;  /* 0x0000000003cc7984 */ /* 0x000e620000000c00 */
[----:B------:R-:W-:Y:S02]  /*15d70*/  IMAD.MOV.U32 R210, RZ, RZ, R217 ;  /* 0x000000ffffd27224 */ /* 0x000fe400078e00d9 */
[----:B------:R-:W-:Y:S01]  /*15d80*/  IMAD.MOV.U32 R211, RZ, RZ, R219 ;  /* 0x000000ffffd37224 */ /* 0x000fe200078e00db */
[----:B------:R-:W1:Y:S01]  /*15d90*/  LDS.128 R196, [R3+0x800] ;  /* 0x0008000003c47984 */ /* 0x000e620000000c00 */
[----:B------:R-:W-:Y:S02]  /*15da0*/  IMAD.MOV.U32 R217, RZ, RZ, R223 ;  /* 0x000000ffffd97224 */ /* 0x000fe400078e00df */
[----:B------:R-:W-:Y:S01]  /*15db0*/  IMAD.MOV.U32 R219, RZ, RZ, R227 ;  /* 0x000000ffffdb7224 */ /* 0x000fe200078e00e3 */
[----:B------:R-:W-:Y:S01]  /*15dc0*/  BAR.SYNC.DEFER_BLOCKING 0x0 ;  /* 0x0000000000007b1d */ /* 0x000fe20000010000 */
[----:B------:R-:W-:-:S02]  /*15dd0*/  IMAD.MOV.U32 R212, RZ, RZ, R228 ;  /* 0x000000ffffd47224 */ /* 0x000fc400078e00e4 */
[----:B------:R-:W-:Y:S02]  /*15de0*/  IMAD.MOV.U32 R213, RZ, RZ, R230 ;  /* 0x000000ffffd57224 */ /* 0x000fe400078e00e6 */
[----:B------:R-:W-:Y:S02]  /*15df0*/  IMAD.MOV.U32 R214, RZ, RZ, R232 ;  /* 0x000000ffffd67224 */ /* 0x000fe400078e00e8 */
[----:B------:R-:W-:Y:S02]  /*15e00*/  IMAD.MOV.U32 R215, RZ, RZ, R234 ;  /* 0x000000ffffd77224 */ /* 0x000fe400078e00ea */
[----:B------:R-:W-:Y:S02]  /*15e10*/  IMAD.MOV.U32 R225, RZ, RZ, R231 ;  /* 0x000000ffffe17224 */ /* 0x000fe400078e00e7 */
[----:B------:R-:W-:Y:S01]  /*15e20*/  IMAD.MOV.U32 R227, RZ, RZ, R235 ;  /* 0x000000ffffe37224 */ /* 0x000fe200078e00eb */
[----:B------:R-:W-:Y:S04]  /*15e30*/  STS.128 [R0], R200 ;  /* 0x000000c800007388 */ /* 0x000fe80000000c00 */
[----:B------:R-:W-:Y:S01]  /*15e40*/  STS.128 [R0+0x400], R208 ;  /* 0x000400d000007388 */ /* 0x000fe20000000c00 */
[----:B------:R-:W-:Y:S06]  /*15e50*/  BAR.SYNC.DEFER_BLOCKING 0x0 ;  /* 0x0000000000007b1d */ /* 0x000fec0000010000 */
[----:B-1----:R1:W-:Y:S04]  /*15e60*/  STL.64 [R1+0x20], R204 ;  /* 0x000020cc01007387 */ /* 0x0023e80000100a00 */
[----:B------:R1:W-:Y:S04]  /*15e70*/  STL.64 [R1+0x28], R206 ;  /* 0x000028ce01007387 */ /* 0x0003e80000100a00 */
[----:B------:R-:W-:Y:S04]  /*15e80*/  STL.64 [R1+0x10], R196 ;  /* 0x000010c401007387 */ /* 0x000fe80000100a00 */
[----:B------:R-:W-:Y:S01]  /*15e90*/  STL.64 [R1+0x18], R198 ;  /* 0x000018c601007387 */ /* 0x000fe20000100a00 */
[----:B-1----:R-:W-:-:S02]  /*15ea0*/  IMAD.MOV.U32 R204, RZ, RZ, R220 ;  /* 0x000000ffffcc7224 */ /* 0x002fc400078e00dc */
[----:B------:R-:W-:Y:S01]  /*15eb0*/  IMAD.MOV.U32 R205, RZ, RZ, R222 ;  /* 0x000000ffffcd7224 */ /* 0x000fe200078e00de */
[----:B------:R-:W1:Y:S01]  /*15ec0*/  LDS.128 R200, [R3] ;  /* 0x0000000003c87984 */ /* 0x000e620000000c00 */
[----:B------:R-:W-:Y:S02]  /*15ed0*/  IMAD.MOV.U32 R206, RZ, RZ, R224 ;  /* 0x000000ffffce7224 */ /* 0x000fe400078e00e0 */
[----:B------:R-:W-:Y:S01]  /*15ee0*/  IMAD.MOV.U32 R207, RZ, RZ, R226 ;  /* 0x000000ffffcf7224 */ /* 0x000fe200078e00e2 */
[----:B------:R-:W2:Y:S01]  /*15ef0*/  LDS.128 R196, [R3+0x800] ;  /* 0x0008000003c47984 */ /* 0x000ea20000000c00 */
[----:B------:R-:W-:Y:S02]  /*15f00*/  IMAD.MOV.U32 R224, RZ, RZ, R229 ;  /* 0x000000ffffe07224 */ /* 0x000fe400078e00e5 */
[----:B------:R-:W-:Y:S01]  /*15f10*/  IMAD.MOV.U32 R226, RZ, RZ, R233 ;  /* 0x000000ffffe27224 */ /* 0x000fe200078e00e9 */
[----:B------:R-:W-:Y:S06]  /*15f20*/  BAR.SYNC.DEFER_BLOCKING 0x0 ;  /* 0x0000000000007b1d */ /* 0x000fec0000010000 */
[----:B------:R-:W-:Y:S04]  /*15f30*/  STS.128 [R0], R204 ;  /* 0x000000cc00007388 */ /* 0x000fe80000000c00 */
[----:B------:R-:W-:Y:S01]  /*15f40*/  STS.128 [R0+0x400], R216 ;  /* 0x000400d800007388 */ /* 0x000fe20000000c00 */
[----:B------:R-:W-:Y:S01]  /*15f50*/  BAR.SYNC.DEFER_BLOCKING 0x0 ;  /* 0x0000000000007b1d */ /* 0x000fe20000010000 */
[----:B------:R-:W-:-:S02]  /*15f60*/  IMAD.MOV.U32 R220, RZ, RZ, R236 ;  /* 0x000000ffffdc7224 */ /* 0x000fc400078e00ec */
[----:B------:R-:W-:Y:S02]  /*15f70*/  IMAD.MOV.U32 R221, RZ, RZ, R238 ;  /* 0x000000ffffdd7224 */ /* 0x000fe400078e00ee */
[----:B------:R-:W-:Y:S02]  /*15f80*/  IMAD.MOV.U32 R222, RZ, RZ, R240 ;  /* 0x000000ffffde7224 */ /* 0x000fe400078e00f0 */
[----:B------:R-:W-:Y:S01]  /*15f90*/  IMAD.MOV.U32 R223, RZ, RZ, R242 ;  /* 0x000000ffffdf7224 */ /* 0x000fe200078e00f2 */
[----:B-1----:R-:W-:Y:S04]  /*15fa0*/  STL [R1+0x37c], R200 ;  /* 0x00037cc801007387 */ /* 0x002fe80000100800 */
[----:B------:R-:W1:Y:S04]  /*15fb0*/  LDS.128 R208, [R3] ;  /* 0x0000000003d07984 */ /* 0x000e680000000c00 */
[----:B------:R-:W-:Y:S01]  /*15fc0*/  LDS.128 R204, [R3+0x800] ;  /* 0x0008000003cc7984 */ /* 0x000fe20000000c00 */
[----:B------:R-:W-:Y:S01]  /*15fd0*/  BAR.SYNC.DEFER_BLOCKING 0x0 ;  /* 0x0000000000007b1d */ /* 0x000fe20000010000 */
[----:B------:R-:W-:-:S02]  /*15fe0*/  IMAD.MOV.U32 R232, RZ, RZ, R237 ;  /* 0x000000ffffe87224 */ /* 0x000fc400078e00ed */
[----:B------:R-:W-:Y:S02]  /*15ff0*/  IMAD.MOV.U32 R233, RZ, RZ, R239 ;  /* 0x000000ffffe97224 */ /* 0x000fe400078e00ef */
[----:B------:R-:W-:Y:S02]  /*16000*/  IMAD.MOV.U32 R234, RZ, RZ, R241 ;  /* 0x000000ffffea7224 */ /* 0x000fe400078e00f1 */
[----:B------:R-:W-:Y:S01]  /*16010*/  IMAD.MOV.U32 R235, RZ, RZ, R243 ;  /* 0x000000ffffeb7224 */ /* 0x000fe200078e00f3 */
[----:B------:R-:W-:Y:S04]  /*16020*/  STL [R1+0x378], R201 ;  /* 0x000378c901007387 */ /* 0x000fe80000100800 */
[----:B------:R-:W-:Y:S04]  /*16030*/  STS.128 [R0], R212 ;  /* 0x000000d400007388 */ /* 0x000fe80000000c00 */
[----:B------:R-:W-:Y:S01]  /*16040*/  STS.128 [R0+0x400], R224 ;  /* 0x000400e000007388 */ /* 0x000fe20000000c00 */
[----:B------:R-:W-:Y:S01]  /*16050*/  BAR.SYNC.DEFER_BLOCKING 0x0 ;  /* 0x0000000000007b1d */ /* 0x000fe20000010000 */
[----:B---3--:R-:W-:-:S02]  /*16060*/  IMAD.MOV.U32 R228, RZ, RZ, R244 ;  /* 0x000000ffffe47224 */ /* 0x008fc400078e00f4 */
[----:B--2---:R-:W-:Y:S02]  /*16070*/  IMAD.MOV.U32 R229, RZ, RZ, R246 ;  /* 0x000000ffffe57224 */ /* 0x004fe400078e00f6 */
[----:B----4-:R-:W-:Y:S01]  /*16080*/  IMAD.MOV.U32 R231, RZ, RZ, R250 ;  /* 0x000000ffffe77224 */ /* 0x010fe200078e00fa */
[----:B------:R-:W2:Y:S04]  /*16090*/  LDS.128 R216, [R3] ;  /* 0x0000000003d87984 */ /* 0x000ea80000000c00 */
[----:B------:R-:W-:Y:S01]  /*160a0*/  LDS.128 R212, [R3+0x800] ;  /* 0x0008000003d47984 */ /* 0x000fe20000000c00 */
[----:B------:R-:W-:Y:S01]  /*160b0*/  BAR.SYNC.DEFER_BLOCKING 0x0 ;  /* 0x0000000000007b1d */ /* 0x000fe20000010000 */
[----:B------:R-:W-:Y:S02]  /*160c0*/  IMAD.MOV.U32 R230, RZ, RZ, R248 ;  /* 0x000000ffffe67224 */ /* 0x000fe400078e00f8 */
[----:B------:R-:W-:-:S02]  /*160d0*/  IMAD.MOV.U32 R236, RZ, RZ, R125 ;  /* 0x000000ffffec7224 */ /* 0x000fc400078e007d */
[----:B------:R-:W-:Y:S02]  /*160e0*/  IMAD.MOV.U32 R237, RZ, RZ, R127 ;  /* 0x000000ffffed7224 */ /* 0x000fe400078e007f */
[----:B------:R-:W-:Y:S01]  /*160f0*/  IMAD.MOV.U32 R238, RZ, RZ, R129 ;  /* 0x000000ffffee7224 */ /* 0x000fe200078e0081 */
[----:B------:R-:W-:Y:S01]  /*16100*/  STL [R1+0x374], R202 ;  /* 0x000374ca01007387 */ /* 0x000fe20000100800 */
[----:B------:R-:W-:-:S03]  /*16110*/  IMAD.MOV.U32 R239, RZ, RZ, R131 ;  /* 0x000000ffffef7224 */ /* 0x000fc600078e0083 */
[----:B------:R-:W-:Y:S04]  /*16120*/  STL [R1+0x370], R203 ;  /* 0x000370cb01007387 */ /* 0x000fe80000100800 */
[----:B------:R-:W-:Y:S04]  /*16130*/  STL [R1+0x394], R196 ;  /* 0x000394c401007387 */ /* 0x000fe80000100800 */
[----:B------:R-:W-:Y:S04]  /*16140*/  STL [R1+0x390], R197 ;  /* 0x000390c501007387 */ /* 0x000fe80000100800 */
[----:B------:R-:W-:Y:S04]  /*16150*/  STS.128 [R0], R220 ;  /* 0x000000dc00007388 */ /* 0x000fe80000000c00 */
[----:B------:R3:W-:Y:S01]  /*16160*/  STS.128 [R0+0x400], R232 ;  /* 0x000400e800007388 */ /* 0x0007e20000000c00 */
[----:B------:R-:W-:Y:S06]  /*16170*/  BAR.SYNC.DEFER_BLOCKING 0x0 ;  /* 0x0000000000007b1d */ /* 0x000fec0000010000 */
[----:B------:R-:W-:Y:S01]  /*16180*/  STL [R1+0x384], R198 ;  /* 0x000384c601007387 */ /* 0x000fe20000100800 */
[----:B---3--:R-:W-:-:S03]  /*16190*/  IMAD.MOV.U32 R232, RZ, RZ, R245 ;  /* 0x000000ffffe87224 */ /* 0x008fc600078e00f5 */
[----:B------:R-:W-:Y:S01]  /*161a0*/  STL [R1+0x380], R199 ;  /* 0x000380c701007387 */ /* 0x000fe20000100800 */
[----:B------:R-:W-:Y:S02]  /*161b0*/  IMAD.MOV.U32 R233, RZ, RZ, R247 ;  /* 0x000000ffffe97224 */ /* 0x000fe400078e00f7 */
[----:B------:R-:W-:Y:S01]  /*161c0*/  IMAD.MOV.U32 R234, RZ, RZ, R249 ;  /* 0x000000ffffea7224 */ /* 0x000fe200078e00f9 */
[----:B-1----:R1:W-:Y:S04]  /*161d0*/  STL.64 [R1+0x3a0], R208 ;  /* 0x0003a0d001007387 */ /* 0x0023e80000100a00 */
[----:B------:R-:W3:Y:S04]  /*161e0*/  LDS.128 R224, [R3] ;  /* 0x0000000003e07984 */ /* 0x000ee80000000c00 */
[----:B------:R-:W-:Y:S01]  /*161f0*/  LDS.128 R220, [R3+0x800] ;  /* 0x0008000003dc7984 */ /* 0x000fe20000000c00 */
[----:B------:R-:W-:Y:S01]  /*16200*/  BAR.SYNC.DEFER_BLOCKING 0x0 ;  /* 0x0000000000007b1d */ /* 0x000fe20000010000 */
[----:B------:R-:W-:-:S05]  /*16210*/  IMAD.MOV.U32 R235, RZ, RZ, R251 ;  /* 0x000000ffffeb7224 */ /* 0x000fca00078e00fb */
[----:B-1----:R-:W4:Y:S04]  /*16220*/  LDL.LU R208, [R1+0x134] ;  /* 0x0001340001d07983 */ /* 0x002f280000300800 */
[----:B------:R-:W2:Y:S01]  /*16230*/  LDL.LU R209, [R1+0x368] ;  /* 0x0003680001d17983 */ /* 0x000ea20000300800 */
[----:B------:R-:W-:Y:S02]  /*16240*/  IMAD.MOV.U32 R242, RZ, RZ, R57 ;  /* 0x000000fffff27224 */ /* 0x000fe400078e0039 */
[----:B------:R-:W-:Y:S01]  /*16250*/  IMAD.MOV.U32 R243, RZ, RZ, R59 ;  /* 0x000000fffff37224 */ /* 0x000fe200078e003b */
[----:B------:R-:W-:Y:S01]  /*16260*/  STL [R1+0x39c], R210 ;  /* 0x00039cd201007387 */ /* 0x000fe20000100800 */
[----:B------:R-:W-:Y:S02]  /*16270*/  IMAD.MOV.U32 R240, RZ, RZ, R53 ;  /* 0x000000fffff07224 */ /* 0x000fe400078e0035 */
[----:B------:R-:W-:Y:S01]  /*16280*/  IMAD.MOV.U32 R241, RZ, RZ, R55 ;  /* 0x000000fffff17224 */ /* 0x000fe200078e0037 */
[----:B------:R-:W-:Y:S04]  /*16290*/  STL [R1+0x398], R211 ;  /* 0x000398d301007387 */ /* 0x000fe80000100800 */
[----:B------:R1:W-:Y:S04]  /*162a0*/  STS.128 [R0], R228 ;  /* 0x000000e400007388 */ /* 0x0003e80000000c00 */
[----:B------:R3:W-:Y:S01]  /*162b0*/  STS.128 [R0+0x400], R232 ;  /* 0x000400e800007388 */ /* 0x0007e20000000c00 */
[----:B-1----:R-:W-:-:S02]  /*162c0*/  IMAD.MOV.U32 R228, RZ, RZ, R132 ;  /* 0x000000ffffe47224 */ /* 0x002fc400078e0084 */
[----:B------:R-:W-:Y:S02]  /*162d0*/  IMAD.MOV.U32 R229, RZ, RZ, R134 ;  /* 0x000000ffffe57224 */ /* 0x000fe400078e0086 */
[----:B------:R-:W-:Y:S02]  /*162e0*/  IMAD.MOV.U32 R230, RZ, RZ, R136 ;  /* 0x000000ffffe67224 */ /* 0x000fe400078e0088 */
[----:B------:R-:W-:Y:S01]  /*162f0*/  IMAD.MOV.U32 R231, RZ, RZ, R138 ;  /* 0x000000ffffe77224 */ /* 0x000fe200078e008a */
[----:B------:R-:W-:Y:S01]  /*16300*/  BAR.SYNC.DEFER_BLOCKING 0x0 ;  /* 0x0000000000007b1d */ /* 0x000fe20000010000 */
[----:B---3--:R-:W-:Y:S02]  /*16310*/  IMAD.MOV.U32 R232, RZ, RZ, R133 ;  /* 0x000000ffffe87224 */ /* 0x008fe400078e0085 */
[----:B------:R-:W-:Y:S02]  /*16320*/  IMAD.MOV.U32 R233, RZ, RZ, R135 ;  /* 0x000000ffffe97224 */ /* 0x000fe400078e0087 */
[----:B------:R-:W-:-:S02]  /*16330*/  IMAD.MOV.U32 R234, RZ, RZ, R137 ;  /* 0x000000ffffea7224 */ /* 0x000fc400078e0089 */
[----:B------:R-:W-:Y:S02]  /*16340*/  IMAD.MOV.U32 R235, RZ, RZ, R139 ;  /* 0x000000ffffeb7224 */ /* 0x000fe400078e008b */
[----:B------:R-:W1:Y:S04]  /*16350*/  LDS.128 R136, [R3] ;  /* 0x0000000003887984 */ /* 0x000e680000000c00 */
[----:B------:R-:W-:Y:S01]  /*16360*/  LDS.128 R132, [R3+0x800] ;  /* 0x0008000003847984 */ /* 0x000fe20000000c00 */
[----:B------:R-:W-:Y:S06]  /*16370*/  BAR.SYNC.DEFER_BLOCKING 0x0 ;  /* 0x0000000000007b1d */ /* 0x000fec0000010000 */
[----:B------:R3:W-:Y:S04]  /*16380*/  STS.128 [R0], R228 ;  /* 0x000000e400007388 */ /* 0x0007e80000000c00 */
[----:B------:R3:W-:Y:S02]  /*16390*/  STS.128 [R0+0x400], R232 ;  /* 0x000400e800007388 */ /* 0x0007e40000000c00 */
[----:B---3--:R-:W-:-:S02]  /*163a0*/  IMAD.MOV.U32 R228, RZ, RZ, R140 ;  /* 0x000000ffffe47224 */ /* 0x008fc400078e008c */
        /* <DEDUP_REMOVED lines=8> */
[----:B------:R-:W3:Y:S04]  /*16430*/  LDS.128 R144, [R3] ;  /* 0x0000000003907984 */ /* 0x000ee80000000c00 */
[----:B------:R-:W-:Y:S01]  /*16440*/  LDS.128 R140, [R3+0x800] ;  /* 0x00080000038c7984 */ /* 0x000fe20000000c00 */
[----:B------:R-:W-:Y:S06]  /*16450*/  BAR.SYNC.DEFER_BLOCKING 0x0 ;  /* 0x0000000000007b1d */ /* 0x000fec0000010000 */
[----:B------:R1:W-:Y:S04]  /*16460*/  STS.128 [R0], R228 ;  /* 0x000000e400007388 */ /* 0x0003e80000000c00 */
[----:B------:R1:W-:Y:S02]  /*16470*/  STS.128 [R0+0x400], R232 ;  /* 0x000400e800007388 */ /* 0x0003e40000000c00 */
[----:B-1----:R-:W-:-:S02]  /*16480*/  IMAD.MOV.U32 R228, RZ, RZ, R148 ;  /* 0x000000ffffe47224 */ /* 0x002fc400078e0094 */
        /* <DEDUP_REMOVED lines=22> */
[----:B------:R-:W3:Y:S01]  /*165f0*/  LDS.128 R160, [R3] ;  /* 0x0000000003a07984 */ /* 0x000ee20000000c00 */
[C-C-:B----4-:R-:W-:Y:S02]  /*16600*/  LOP3.LUT R203, R208.reuse, 0x1e, R2.reuse, 0xfe, !PT ;  /* 0x0000001ed0cb7812 */ /* 0x150fe400078efe02 */
[C-C-:B------:R-:W-:Y:S01]  /*16610*/  LOP3.LUT R202, R208.reuse, 0x1c, R2.reuse, 0xfe, !PT ;  /* 0x0000001cd0ca7812 */ /* 0x140fe200078efe02 */
[----:B------:R-:W-:Y:S01]  /*16620*/  LDS.128 R156, [R3+0x800] ;  /* 0x00080000039c7984 */ /* 0x000fe20000000c00 */
[C-C-:B------:R-:W-:Y:S01]  /*16630*/  LOP3.LUT R201, R208.reuse, 0x1a, R2.reuse, 0xfe, !PT ;  /* 0x0000001ad0c97812 */ /* 0x140fe200078efe02 */
[----:B--2---:R-:W-:Y:S01]  /*16640*/  IMAD R249, R209, UR4, RZ ;  /* 0x00000004d1f97c24 */ /* 0x004fe2000f8e02ff */
[C-C-:B------:R-:W-:Y:S01]  /*16650*/  LOP3.LUT R200, R208.reuse, 0x18, R2.reuse, 0xfe, !PT ;  /* 0x00000018d0c87812 */ /* 0x140fe200078efe02 */
[----:B------:R-:W-:Y:S01]  /*16660*/  BAR.SYNC.DEFER_BLOCKING 0x0 ;  /* 0x0000000000007b1d */ /* 0x000fe20000010000 */
[----:B------:R-:W-:-:S02]  /*16670*/  LOP3.LUT R199, R208, 0x16, R2, 0xfe, !PT ;  /* 0x00000016d0c77812 */ /* 0x000fc400078efe02 */
[C-C-:B------:R-:W-:Y:S02]  /*16680*/  LOP3.LUT R198, R208.reuse, 0x14, R2.reuse, 0xfe, !PT ;  /* 0x00000014d0c67812 */ /* 0x140fe400078efe02 */
[C-C-:B------:R-:W-:Y:S01]  /*16690*/  LOP3.LUT R197, R208.reuse, 0x12, R2.reuse, 0xfe, !PT ;  /* 0x00000012d0c57812 */ /* 0x140fe200078efe02 */
[----:B------:R-:W2:Y:S01]  /*166a0*/  LDCU UR4, c[0x0][0x39c] ;  /* 0x00007380ff0477ac */ /* 0x000ea20008000800 */
[C-C-:B------:R-:W-:Y:S02]  /*166b0*/  LOP3.LUT R196, R208.reuse, 0x10, R2.reuse, 0xfe, !PT ;  /* 0x00000010d0c47812 */ /* 0x140fe400078efe02 */
[C-C-:B------:R-:W-:Y:S02]  /*166c0*/  LOP3.LUT R211, R208.reuse, 0xe, R2.reuse, 0xfe, !PT ;  /* 0x0000000ed0d37812 */ /* 0x140fe400078efe02 */
[C-C-:B------:R-:W-:Y:S02]  /*166d0*/  LOP3.LUT R210, R208.reuse, 0xc, R2.reuse, 0xfe, !PT ;  /* 0x0000000cd0d27812 */ /* 0x140fe400078efe02 */
[----:B------:R-:W-:-:S02]  /*166e0*/  LOP3.LUT R252, R208, 0xa, R2, 0xfe, !PT ;  /* 0x0000000ad0fc7812 */ /* 0x000fc400078efe02 */
[----:B------:R-:W-:Y:S01]  /*166f0*/  ISETP.GE.AND P0, PT, R209, UR10, PT ;  /* 0x0000000ad1007c0c */ /* 0x000fe2000bf06270 */
[----:B------:R-:W4:Y:S01]  /*16700*/  LDCU UR10, c[0x0][0x39c] ;  /* 0x00007380ff0a77ac */ /* 0x000f220008000800 */
[----:B------:R-:W-:-:S04]  /*16710*/  LEA R248, P2, R249, UR8, 0x2 ;  /* 0x00000008f9f87c11 */ /* 0x000fc8000f8410ff */
[----:B------:R-:W-:Y:S01]  /*16720*/  LEA.HI.X.SX32 R249, R249, UR9, 0x2, P2 ;  /* 0x00000009f9f97c11 */ /* 0x000fe200090f16ff */
[----:B------:R1:W-:Y:S04]  /*16730*/  STS.128 [R0], R228 ;  /* 0x000000e400007388 */ /* 0x0003e80000000c00 */
[----:B------:R2:W-:Y:S01]  /*16740*/  STS.128 [R0+0x400], R232 ;  /* 0x000400e800007388 */ /* 0x0005e20000000c00 */
[----:B-1----:R-:W-:Y:S02]  /*16750*/  IMAD.MOV.U32 R228, RZ, RZ, R164 ;  /* 0x000000ffffe47224 */ /* 0x002fe400078e00a4 */
[----:B------:R-:W-:Y:S02]  /*16760*/  IMAD.MOV.U32 R229, RZ, RZ, R166 ;  /* 0x000000ffffe57224 */ /* 0x000fe400078e00a6 */
[----:B------:R-:W-:-:S02]  /*16770*/  IMAD.MOV.U32 R230, RZ, RZ, R168 ;  /* 0x000000ffffe67224 */ /* 0x000fc400078e00a8 */
[----:B------:R-:W-:Y:S01]  /*16780*/  IMAD.MOV.U32 R231, RZ, RZ, R170 ;  /* 0x000000ffffe77224 */ /* 0x000fe200078e00aa */
[----:B------:R-:W-:Y:S01]  /*16790*/  BAR.SYNC.DEFER_BLOCKING 0x0 ;  /* 0x0000000000007b1d */ /* 0x000fe20000010000 */
[----:B--2---:R-:W-:Y:S02]  /*167a0*/  IMAD.MOV.U32 R232, RZ, RZ, R165 ;  /* 0x000000ffffe87224 */ /* 0x004fe400078e00a5 */
[----:B------:R-:W-:Y:S02]  /*167b0*/  IMAD.MOV.U32 R233, RZ, RZ, R167 ;  /* 0x000000ffffe97224 */ /* 0x000fe400078e00a7 */
[----:B------:R-:W-:Y:S02]  /*167c0*/  IMAD.MOV.U32 R234, RZ, RZ, R169 ;  /* 0x000000ffffea7224 */ /* 0x000fe400078e00a9 */
[----:B------:R-:W-:Y:S02]  /*167d0*/  IMAD.MOV.U32 R235, RZ, RZ, R171 ;  /* 0x000000ffffeb7224 */ /* 0x000fe400078e00ab */
[----:B------:R-:W1:Y:S04]  /*167e0*/  LDS.128 R168, [R3] ;  /* 0x0000000003a87984 */ /* 0x000e680000000c00 */
[----:B------:R-:W-:Y:S01]  /*167f0*/  LDS.128 R164, [R3+0x800] ;  /* 0x0008000003a47984 */ /* 0x000fe20000000c00 */
[----:B------:R-:W-:Y:S06]  /*16800*/  BAR.SYNC.DEFER_BLOCKING 0x0 ;  /* 0x0000000000007b1d */ /* 0x000fec0000010000 */
[----:B------:R2:W-:Y:S04]  /*16810*/  STS.128 [R0], R228 ;  /* 0x000000e400007388 */ /* 0x0005e80000000c00 */
[----:B------:R3:W-:Y:S01]  /*16820*/  STS.128 [R0+0x400], R232 ;  /* 0x000400e800007388 */ /* 0x0007e20000000c00 */
[----:B--2---:R-:W-:-:S02]  /*16830*/  IMAD.MOV.U32 R228, RZ, RZ, R172 ;  /* 0x000000ffffe47224 */ /* 0x004fc400078e00ac */
        /* <DEDUP_REMOVED lines=8> */
[----:B------:R-:W2:Y:S04]  /*168c0*/  LDS.128 R176, [R3] ;  /* 0x0000000003b07984 */ /* 0x000ea80000000c00 */
[----:B------:R-:W-:Y:S01]  /*168d0*/  LDS.128 R172, [R3+0x800] ;  /* 0x0008000003ac7984 */ /* 0x000fe20000000c00 */
[----:B------:R-:W-:Y:S06]  /*168e0*/  BAR.SYNC.DEFER_BLOCKING 0x0 ;  /* 0x0000000000007b1d */ /* 0x000fec0000010000 */
[----:B------:R3:W-:Y:S04]  /*168f0*/  STS.128 [R0], R228 ;  /* 0x000000e400007388 */ /* 0x0007e80000000c00 */
[----:B------:R1:W-:Y:S01]  /*16900*/  STS.128 [R0+0x400], R232 ;  /* 0x000400e800007388 */ /* 0x0003e20000000c00 */
[----:B---3--:R-:W-:-:S02]  /*16910*/  IMAD.MOV.U32 R228, RZ, RZ, R180 ;  /* 0x000000ffffe47224 */ /* 0x008fc400078e00b4 */
[----:B------:R-:W-:Y:S02]  /*16920*/  IMAD.MOV.U32 R229, RZ, RZ, R182 ;  /* 0x000000ffffe57224 */ /* 0x000fe400078e00b6 */
[----:B------:R-:W-:Y:S02]  /*16930*/  IMAD.MOV.U32 R230, RZ, RZ, R184 ;  /* 0x000000ffffe67224 */ /* 0x000fe400078e00b8 */
[----:B------:R-:W-:Y:S01]  /*16940*/  IMAD.MOV.U32 R231, RZ, RZ, R186 ;  /* 0x000000ffffe77224 */ /* 0x000fe200078e00ba */
[----:B------:R-:W-:Y:S01]  /*16950*/  BAR.SYNC.DEFER_BLOCKING 0x0 ;  /* 0x0000000000007b1d */ /* 0x000fe20000010000 */
[----:B-1----:R-:W-:Y:S02]  /*16960*/  IMAD.MOV.U32 R232, RZ, RZ, R181 ;  /* 0x000000ffffe87224 */ /* 0x002fe400078e00b5 */
[----:B------:R-:W-:Y:S02]  /*16970*/  IMAD.MOV.U32 R233, RZ, RZ, R183 ;  /* 0x000000ffffe97224 */ /* 0x000fe400078e00b7 */
[----:B------:R-:W-:-:S02]  /*16980*/  IMAD.MOV.U32 R234, RZ, RZ, R185 ;  /* 0x000000ffffea7224 */ /* 0x000fc400078e00b9 */
[----:B------:R-:W-:Y:S02]  /*16990*/  IMAD.MOV.U32 R235, RZ, RZ, R187 ;  /* 0x000000ffffeb7224 */ /* 0x000fe400078e00bb */
[----:B------:R-:W1:Y:S04]  /*169a0*/  LDS.128 R184, [R3] ;  /* 0x0000000003b87984 */ /* 0x000e680000000c00 */
        /* <DEDUP_REMOVED lines=9> */
[----:B--2---:R-:W-:Y:S02]  /*16a40*/  IMAD.MOV.U32 R232, RZ, RZ, R189 ;  /* 0x000000ffffe87224 */ /* 0x004fe400078e00bd */
        /* <DEDUP_REMOVED lines=107> */
[----:B------:R-:W-:Y:S01]  /*17100*/  IMAD.MOV.U32 R229, RZ, RZ, R126 ;  /* 0x000000ffffe57224 */ /* 0x000fe200078e007e */
[----:B------:R-:W-:Y:S01]  /*17110*/  BAR.SYNC.DEFER_BLOCKING 0x0 ;  /* 0x0000000000007b1d */ /* 0x000fe20000010000 */
[----:B------:R-:W-:Y:S02]  /*17120*/  IMAD.MOV.U32 R230, RZ, RZ, R128 ;  /* 0x000000ffffe67224 */ /* 0x000fe400078e0080 */
[----:B------:R-:W-:Y:S02]  /*17130*/  IMAD.MOV.U32 R231, RZ, RZ, R130 ;  /* 0x000000ffffe77224 */ /* 0x000fe400078e0082 */
[----:B--2---:R-:W-:Y:S02]  /*17140*/  IMAD.MOV.U32 R234, RZ, RZ, R8 ;  /* 0x000000ffffea7224 */ /* 0x004fe400078e0008 */
[----:B------:R-:W-:Y:S02]  /*17150*/  IMAD.MOV.U32 R235, RZ, RZ, R10 ;  /* 0x000000ffffeb7224 */ /* 0x000fe400078e000a */
[----:B------:R-:W-:-:S02]  /*17160*/  IMAD.MOV.U32 R232, RZ, RZ, R4 ;  /* 0x000000ffffe87224 */ /* 0x000fc400078e0004 */
[----:B------:R-:W-:Y:S02]  /*17170*/  IMAD.MOV.U32 R233, RZ, RZ, R6 ;  /* 0x000000ffffe97224 */ /* 0x000fe400078e0006 */
[----:B------:R-:W-:Y:S02]  /*17180*/  IMAD.MOV.U32 R4, RZ, RZ, R12 ;  /* 0x000000ffff047224 */ /* 0x000fe400078e000c */
[----:B------:R-:W-:Y:S01]  /*17190*/  IMAD.MOV.U32 R6, RZ, RZ, R16 ;  /* 0x000000ffff067224 */ /* 0x000fe200078e0010 */
[----:B------:R-:W2:Y:S04]  /*171a0*/  LDS.128 R128, [R3] ;  /* 0x0000000003807984 */ /* 0x000ea80000000c00 */
[----:B------:R-:W-:Y:S01]  /*171b0*/  LDS.128 R124, [R3+0x800] ;  /* 0x00080000037c7984 */ /* 0x000fe20000000c00 */
[----:B------:R-:W-:Y:S06]  /*171c0*/  BAR.SYNC.DEFER_BLOCKING 0x0 ;  /* 0x0000000000007b1d */ /* 0x000fec0000010000 */
[----:B------:R-:W-:Y:S04]  /*171d0*/  STS.128 [R0], R228 ;  /* 0x000000e400007388 */ /* 0x000fe80000000c00 */
[----:B------:R3:W-:Y:S01]  /*171e0*/  STS.128 [R0+0x400], R236 ;  /* 0x000400ec00007388 */ /* 0x0007e20000000c00 */
[----:B------:R-:W-:Y:S01]  /*171f0*/  BAR.SYNC.DEFER_BLOCKING 0x0 ;  /* 0x0000000000007b1d */ /* 0x000fe20000010000 */
[----:B---3--:R-:W-:-:S02]  /*17200*/  IMAD.MOV.U32 R238, RZ, RZ, R9 ;  /* 0x000000ffffee7224 */ /* 0x008fc400078e0009 */
[----:B------:R-:W-:Y:S02]  /*17210*/  IMAD.MOV.U32 R239, RZ, RZ, R11 ;  /* 0x000000ffffef7224 */ /* 0x000fe400078e000b */
[----:B------:R-:W-:Y:S02]  /*17220*/  IMAD.MOV.U32 R236, RZ, RZ, R5 ;  /* 0x000000ffffec7224 */ /* 0x000fe400078e0005 */
[----:B------:R-:W-:Y:S02]  /*17230*/  IMAD.MOV.U32 R237, RZ, RZ, R7 ;  /* 0x000000ffffed7224 */ /* 0x000fe400078e0007 */
[----:B------:R-:W-:Y:S02]  /*17240*/  IMAD.MOV.U32 R5, RZ, RZ, R14 ;  /* 0x000000ffff057224 */ /* 0x000fe400078e000e */
[----:B------:R-:W-:Y:S01]  /*17250*/  IMAD.MOV.U32 R7, RZ, RZ, R18 ;  /* 0x000000ffff077224 */ /* 0x000fe200078e0012 */
[----:B------:R-:W3:Y:S04]  /*17260*/  LDS.128 R228, [R3] ;  /* 0x0000000003e47984 */ /* 0x000ee80000000c00 */
[----:B------:R-:W-:Y:S01]  /*17270*/  LDS.128 R8, [R3+0x800] ;  /* 0x0008000003087984 */ /* 0x000fe20000000c00 */
[----:B------:R-:W-:Y:S06]  /*17280*/  BAR.SYNC.DEFER_BLOCKING 0x0 ;  /* 0x0000000000007b1d */ /* 0x000fec0000010000 */
[----:B------:R1:W-:Y:S04]  /*17290*/  STS.128 [R0], R232 ;  /* 0x000000e800007388 */ /* 0x0003e80000000c00 */
[----:B------:R-:W-:Y:S01]  /*172a0*/  STS.128 [R0+0x400], R236 ;  /* 0x000400ec00007388 */ /* 0x000fe20000000c00 */
[----:B------:R-:W-:Y:S01]  /*172b0*/  BAR.SYNC.DEFER_BLOCKING 0x0 ;  /* 0x0000000000007b1d */ /* 0x000fe20000010000 */
[----:B-1----:R-:W-:-:S02]  /*172c0*/  IMAD.MOV.U32 R232, RZ, RZ, R13 ;  /* 0x000000ffffe87224 */ /* 0x002fc400078e000d */
        /* <DEDUP_REMOVED lines=63> */
[----:B------:R-:W-:Y:S01]  /*176c0*/  STS.128 [R0+0x400], R232 ;  /* 0x000400e800007388 */ /* 0x000fe20000000c00 */
[----:B------:R-:W-:Y:S01]  /*176d0*/  BAR.SYNC.DEFER_BLOCKING 0x0 ;  /* 0x0000000000007b1d */ /* 0x000fe20000010000 */
[----:B---3--:R-:W-:-:S02]  /*176e0*/  IMAD.MOV.U32 R6, RZ, RZ, R56 ;  /* 0x000000ffff067224 */ /* 0x008fc400078e0038 */
        /* <DEDUP_REMOVED lines=9> */
[----:B-1----:R-:W-:-:S07]  /*17780*/  IMAD.MOV.U32 R7, RZ, RZ, R66 ;  /* 0x000000ffff077224 */ /* 0x002fce00078e0042 */
[----:B------:R-:W1:Y:S01]  /*17790*/  LDC R66, c[0x0][0x3b8] ;  /* 0x0000ee00ff427b82 */ /* 0x000e620000000800 */
[----:B------:R-:W-:Y:S02]  /*177a0*/  IMAD.MOV.U32 R4, RZ, RZ, R60 ;  /* 0x000000ffff047224 */ /* 0x000fe400078e003c */
[----:B------:R-:W-:Y:S02]  /*177b0*/  IMAD.MOV.U32 R5, RZ, RZ, R62 ;  /* 0x000000ffff057224 */ /* 0x000fe400078e003e */
[----:B------:R-:W-:Y:S01]  /*177c0*/  IMAD.MOV.U32 R6, RZ, RZ, R64 ;  /* 0x000000ffff067224 */ /* 0x000fe200078e0040 */
[----:B------:R-:W-:Y:S01]  /*177d0*/  LOP3.LUT R64, R208, R2, RZ, 0xfc, !PT ;  /* 0x00000002d0407212 */ /* 0x000fe200078efcff */
[----:B------:R-:W1:Y:S04]  /*177e0*/  LDS.128 R232, [R3] ;  /* 0x0000000003e87984 */ /* 0x000e680000000c00 */
[----:B------:R1:W-:Y:S01]  /*177f0*/  LDS.128 R52, [R3+0x800] ;  /* 0x0008000003347984 */ /* 0x0003e20000000c00 */
[----:B------:R-:W-:Y:S01]  /*17800*/  BAR.SYNC.DEFER_BLOCKING 0x0 ;  /* 0x0000000000007b1d */ /* 0x000fe20000010000 */
[-C--:B-1----:R-:W-:Y:S01]  /*17810*/  IMAD R60, R210, R66.reuse, RZ ;  /* 0x00000042d23c7224 */ /* 0x082fe200078e02ff */
[----:B------:R-:W-:Y:S01]  /*17820*/  LOP3.LUT R3, R208, 0x4, R2, 0xfe, !PT ;  /* 0x00000004d0037812 */ /* 0x000fe200078efe02 */
[----:B------:R-:W-:-:S03]  /*17830*/  IMAD R62, R211, R66, RZ ;  /* 0x00000042d33e7224 */ /* 0x000fc600078e02ff */
[C---:B------:R-:W-:Y:S01]  /*17840*/  ISETP.LT.AND P5, PT, R3.reuse, UR6, !P0 ;  /* 0x0000000603007c0c */ /* 0x040fe2000c7a1270 */
[-C--:B------:R-:W-:Y:S01]  /*17850*/  IMAD R3, R3, R66.reuse, RZ ;  /* 0x0000004203037224 */ /* 0x080fe200078e02ff */
[----:B------:R-:W1:Y:S01]  /*17860*/  LDCU UR6, c[0x0][0x39c] ;  /* 0x00007380ff0677ac */ /* 0x000e620008000800 */
[----:B------:R2:W-:Y:S02]  /*17870*/  STS.128 [R0], R4 ;  /* 0x0000000400007388 */ /* 0x0005e40000000c00 */
[--C-:B--2---:R-:W-:Y:S01]  /*17880*/  LOP3.LUT R5, R208, 0x8, R2.reuse, 0xfe, !PT ;  /* 0x00000008d0057812 */ /* 0x104fe200078efe02 */
[----:B------:R-:W-:Y:S01]  /*17890*/  IMAD R7, R252, R66, RZ ;  /* 0x00000042fc077224 */ /* 0x000fe200078e02ff */
[C-C-:B------:R-:W-:Y:S02]  /*178a0*/  LOP3.LUT R4, R208.reuse, 0x6, R2.reuse, 0xfe, !PT ;  /* 0x00000006d0047812 */ /* 0x140fe400078efe02 */
[----:B------:R-:W-:Y:S02]  /*178b0*/  LOP3.LUT R2, R208, 0x2, R2, 0xfe, !PT ;  /* 0x00000002d0027812 */ /* 0x000fe400078efe02 */
[----:B------:R-:W-:-:S02]  /*178c0*/  LOP3.LUT R6, R64, 0x1fe, RZ, 0xfc, !PT ;  /* 0x000001fe40067812 */ /* 0x000fc400078efcff */
[C---:B------:R-:W-:Y:S01]  /*178d0*/  ISETP.LT.AND P4, PT, R2.reuse, UR5, !P0 ;  /* 0x0000000502007c0c */ /* 0x040fe2000c781270 */
[-C--:B------:R-:W-:Y:S01]  /*178e0*/  IMAD R2, R2, R66.reuse, RZ ;  /* 0x0000004202027224 */ /* 0x080fe200078e02ff */
[----:B------:R-:W-:Y:S01]  /*178f0*/  ISETP.LT.AND P1, PT, R6, UR12, !P0 ;  /* 0x0000000c06007c0c */ /* 0x000fe2000c721270 */
[-C--:B------:R-:W-:Y:S01]  /*17900*/  IMAD R6, R64, R66.reuse, RZ ;  /* 0x0000004240067224 */ /* 0x080fe200078e02ff */
[C---:B------:R-:W-:Y:S01]  /*17910*/  ISETP.LT.AND P6, PT, R4.reuse, UR7, !P0 ;  /* 0x0000000704007c0c */ /* 0x040fe2000c7c1270 */
[----:B------:R-:W-:Y:S01]  /*17920*/  IMAD R4, R4, R66, RZ ;  /* 0x0000004204047224 */ /* 0x000fe200078e02ff */
[-C--:B------:R-:W-:Y:S01]  /*17930*/  LEA R250, P3, R2, R248.reuse, 0x2 ;  /* 0x000000f802fa7211 */ /* 0x080fe200078610ff */
[----:B------:R-:W2:Y:S01]  /*17940*/  LDCU UR5, c[0x0][0x39c] ;  /* 0x00007380ff0577ac */ /* 0x000ea20008000800 */
[-C--:B------:R-:W-:Y:S02]  /*17950*/  LEA R208, P2, R6, R248.reuse, 0x2 ;  /* 0x000000f806d07211 */ /* 0x080fe400078410ff */
[----:B------:R-:W-:Y:S01]  /*17960*/  LEA.HI.X.SX32 R251, R2, R249, 0x2, P3 ;  /* 0x000000f902fb7211 */ /* 0x000fe200018f16ff */
[----:B------:R-:W1:Y:S01]  /*17970*/  LDCU UR7, c[0x0][0x39c] ;  /* 0x00007380ff0777ac */ /* 0x000e620008000800 */
[----:B------:R-:W-:-:S02]  /*17980*/  LEA R246, P3, R3, R248, 0x2 ;  /* 0x000000f803f67211 */ /* 0x000fc400078610ff */
[-C--:B------:R-:W-:Y:S02]  /*17990*/  LEA.HI.X.SX32 R209, R6, R249.reuse, 0x2, P2 ;  /* 0x000000f906d17211 */ /* 0x080fe400010f16ff */
[C---:B----4-:R-:W-:Y:S01]  /*179a0*/  ISETP.LT.AND P2, PT, R5.reuse, UR10, !P0 ;  /* 0x0000000a05007c0c */ /* 0x050fe2000c741270 */
[----:B------:R-:W-:Y:S01]  /*179b0*/  IMAD R5, R5, R66, RZ ;  /* 0x0000004205057224 */ /* 0x000fe200078e02ff */
[----:B------:R-:W-:Y:S02]  /*179c0*/  LEA.HI.X.SX32 R247, R3, R249, 0x2, P3 ;  /* 0x000000f903f77211 */ /* 0x000fe400018f16ff */
[----:B------:R-:W-:-:S04]  /*179d0*/  LEA R2, P3, R4, R248, 0x2 ;  /* 0x000000f804027211 */ /* 0x000fc800078610ff */
[----:B------:R-:W-:Y:S02]  /*179e0*/  LEA.HI.X.SX32 R3, R4, R249, 0x2, P3 ;  /* 0x000000f904037211 */ /* 0x000fe400018f16ff */
[----:B------:R-:W-:-:S04]  /*179f0*/  LEA R4, P3, R5, R248, 0x2 ;  /* 0x000000f805047211 */ /* 0x000fc800078610ff */
[----:B------:R-:W-:Y:S02]  /*17a00*/  LEA.HI.X.SX32 R5, R5, R249, 0x2, P3 ;  /* 0x000000f905057211 */ /* 0x000fe400018f16ff */
[----:B------:R-:W-:-:S04]  /*17a10*/  LEA R6, P3, R7, R248, 0x2 ;  /* 0x000000f807067211 */ /* 0x000fc800078610ff */
[----:B------:R-:W-:Y:S02]  /*17a20*/  LEA.HI.X.SX32 R7, R7, R249, 0x2, P3 ;  /* 0x000000f907077211 */ /* 0x000fe400018f16ff */
[----:B------:R-:W-:-:S04]  /*17a30*/  LEA R240, P3, R60, R248, 0x2 ;  /* 0x000000f83cf07211 */ /* 0x000fc800078610ff */
[----:B------:R-:W-:Y:S01]  /*17a40*/  LEA.HI.X.SX32 R241, R60, R249, 0x2, P3 ;  /* 0x000000f93cf17211 */ /* 0x000fe200018f16ff */
[----:B------:R-:W-:Y:S01]  /*17a50*/  IMAD R60, R196, R66, RZ ;  /* 0x00000042c43c7224 */ /* 0x000fe200078e02ff */
[----:B------:R-:W-:-:S04]  /*17a60*/  LEA R242, P3, R62, R248, 0x2 ;  /* 0x000000f83ef27211 */ /* 0x000fc800078610ff */
[-C--:B------:R-:W-:Y:S01]  /*17a70*/  LEA.HI.X.SX32 R243, R62, R249.reuse, 0x2, P3 ;  /* 0x000000f93ef37211 */ /* 0x080fe200018f16ff */
[----:B------:R-:W-:Y:S01]  /*17a80*/  IMAD.MOV.U32 R62, RZ, RZ, R65 ;  /* 0x000000ffff3e7224 */ /* 0x000fe200078e0041 */
[C---:B------:R-:W-:Y:S01]  /*17a90*/  LEA R244, P3, R60.reuse, R248, 0x2 ;  /* 0x000000f83cf47211 */ /* 0x040fe200078610ff */
[----:B------:R-:W4:Y:S03]  /*17aa0*/  LDL.LU R65, [R1+0x5c] ;  /* 0x00005c0001417983 */ /* 0x000f260000300800 */
[----:B------:R-:W-:Y:S01]  /*17ab0*/  LEA.HI.X.SX32 R245, R60, R249, 0x2, P3 ;  /* 0x000000f93cf57211 */ /* 0x000fe200018f16ff */
[----:B------:R-:W-:Y:S01]  /*17ac0*/  IMAD.MOV.U32 R60, RZ, RZ, R61 ;  /* 0x000000ffff3c7224 */ /* 0x000fe200078e003d */
[----:B------:R-:W-:Y:S01]  /*17ad0*/  ISETP.LT.AND P3, PT, R64, UR11, !P0 ;  /* 0x0000000b40007c0c */ /* 0x000fe2000c761270 */
[----:B------:R-:W-:Y:S02]  /*17ae0*/  IMAD.MOV.U32 R61, RZ, RZ, R63 ;  /* 0x000000ffff3d7224 */ /* 0x000fe400078e003f */
[----:B------:R-:W-:-:S02]  /*17af0*/  IMAD.MOV.U32 R63, RZ, RZ, R67 ;  /* 0x000000ffff3f7224 */ /* 0x000fc400078e0043 */
[----:B------:R-:W2:Y:S04]  /*17b00*/  LDL.LU R67, [R1+0x54] ;  /* 0x0000540001437983 */ /* 0x000ea80000300800 */
[----:B------:R1:W-:Y:S04]  /*17b10*/  STS.128 [R0+0x400], R60 ;  /* 0x0004003c00007388 */ /* 0x0003e80000000c00 */
[----:B-1----:R-:W2:Y:S01]  /*17b20*/  LDL.LU R63, [R1+0x50] ;  /* 0x00005000013f7983 */ /* 0x002ea20000300800 */
[----:B------:R-:W-:Y:S06]  /*17b30*/  BAR.SYNC.DEFER_BLOCKING 0x0 ;  /* 0x0000000000007b1d */ /* 0x000fec0000010000 */
[----:B------:R-:W3:Y:S04]  /*17b40*/  LDL.LU R0, [R1+0x40] ;  /* 0x0000400001007983 */ /* 0x000ee80000300800 */
[----:B------:R-:W3:Y:S04]  /*17b50*/  LDL.LU R60, [R1+0x48] ;  /* 0x00004800013c7983 */ /* 0x000ee80000300800 */
[----:B--2---:R1:W-:Y:S01]  /*17b60*/  @P3 STG.E desc[UR38][R208.64], R63 ;  /* 0x0000003fd0003986 */ /* 0x0043e2000c101926 */
[----:B------:R-:W-:Y:S01]  /*17b70*/  ISETP.LT.AND P3, PT, R252, UR4, !P0 ;  /* 0x00000004fc007c0c */ /* 0x000fe2000c761270 */
[----:B------:R-:W2:Y:S02]  /*17b80*/  LDCU UR4, c[0x0][0x39c] ;  /* 0x00007380ff0477ac */ /* 0x000ea40008000800 */
[----:B------:R2:W-:Y:S04]  /*17b90*/  @P4 STG.E desc[UR38][R250.64], R67 ;  /* 0x00000043fa004986 */ /* 0x0005e8000c101926 */
[----:B-1----:R-:W3:Y:S04]  /*17ba0*/  LDL.LU.64 R208, [R1+0x3a0] ;  /* 0x0003a00001d07983 */ /* 0x002ee80000300a00 */
[----:B------:R-:W3:Y:S04]  /*17bb0*/  LDL.LU R61, [R1+0x4c] ;  /* 0x00004c00013d7983 */ /* 0x000ee80000300800 */
[----:B------:R-:W3:Y:S04]  /*17bc0*/  LDL.LU R62, [R1+0x20] ;  /* 0x00002000013e7983 */ /* 0x000ee80000300800 */
[----:B------:R-:W3:Y:S04]  /*17bd0*/  LDL.LU R252, [R1+0x44] ;  /* 0x0000440001fc7983 */ /* 0x000ee80000300800 */
[----:B--2---:R-:W2:Y:S01]  /*17be0*/  LDL.LU R251, [R1+0x58] ;  /* 0x0000580001fb7983 */ /* 0x004ea20000300800 */
[----:B------:R-:W-:Y:S01]  /*17bf0*/  ISETP.LT.AND P4, PT, R210, UR4, !P0 ;  /* 0x00000004d2007c0c */ /* 0x000fe2000c781270 */
[----:B------:R-:W1:Y:S02]  /*17c00*/  LDCU UR4, c[0x0][0x39c] ;  /* 0x00007380ff0477ac */ /* 0x000e640008000800 */
[----:B------:R-:W3:Y:S04]  /*17c10*/  LDL.LU R210, [R1+0x39c] ;  /* 0x00039c0001d27983 */ /* 0x000ee80000300800 */
[----:B------:R-:W3:Y:S04]  /*17c20*/  LDL.LU R63, [R1+0x24] ;  /* 0x00002400013f7983 */ /* 0x000ee80000300800 */
[----:B------:R-:W3:Y:S04]  /*17c30*/  LDL.LU R67, [R1+0x28] ;  /* 0x0000280001437983 */ /* 0x000ee80000300800 */
[----:B--2---:R-:W-:Y:S01]  /*17c40*/  @P5 STG.E desc[UR38][R246.64], R251 ;  /* 0x000000fbf6005986 */ /* 0x004fe2000c101926 */
[----:B-1----:R-:W-:Y:S01]  /*17c50*/  ISETP.LT.AND P5, PT, R211, UR4, !P0 ;  /* 0x00000004d3007c0c */ /* 0x002fe2000c7a1270 */
[----:B------:R-:W1:Y:S02]  /*17c60*/  LDCU UR4, c[0x0][0x39c] ;  /* 0x00007380ff0477ac */ /* 0x000e640008000800 */
[----:B----4-:R2:W-:Y:S04]  /*17c70*/  @P6 STG.E desc[UR38][R2.64], R65 ;  /* 0x0000004102006986 */ /* 0x0105e8000c101926 */
[----:B------:R-:W4:Y:S01]  /*17c80*/  LDL.LU R211, [R1+0x398] ;  /* 0x0003980001d37983 */ /* 0x000f220000300800 */
[----:B-1----:R-:W-:Y:S01]  /*17c90*/  ISETP.LT.AND P6, PT, R196, UR4, !P0 ;  /* 0x00000004c4007c0c */ /* 0x002fe2000c7c1270 */
[----:B------:R-:W1:Y:S02]  /*17ca0*/  LDCU UR4, c[0x0][0x39c] ;  /* 0x00007380ff0477ac */ /* 0x000e640008000800 */
[----:B------:R-:W4:Y:S04]  /*17cb0*/  LDL.LU R196, [R1+0x394] ;  /* 0x0003940001c47983 */ /* 0x000f280000300800 */
[----:B--2---:R-:W2:Y:S04]  /*17cc0*/  LDL.LU R65, [R1+0x2c] ;  /* 0x00002c0001417983 */ /* 0x004ea80000300800 */
[----:B---3--:R3:W-:Y:S04]  /*17cd0*/  @P2 STG.E desc[UR38][R4.64], R0 ;  /* 0x0000000004002986 */ /* 0x0087e8000c101926 */
[----:B------:R1:W-:Y:S01]  /*17ce0*/  @P3 STG.E desc[UR38][R6.64], R252 ;  /* 0x000000fc06003986 */ /* 0x0003e2000c101926 */
[C---:B---3--:R-:W-:Y:S01]  /*17cf0*/  IMAD R0, R197.reuse, R66, RZ ;  /* 0x00000042c5007224 */ /* 0x048fe200078e02ff */
[----:B-1----:R-:W-:Y:S01]  /*17d00*/  ISETP.LT.AND P2, PT, R197, UR4, !P0 ;  /* 0x00000004c5007c0c */ /* 0x002fe2000c741270 */
[----:B------:R-:W1:Y:S01]  /*17d10*/  LDCU UR4, c[0x0][0x39c] ;  /* 0x00007380ff0477ac */ /* 0x000e620008000800 */
[----:B------:R-:W-:Y:S02]  /*17d20*/  @P4 STG.E desc[UR38][R240.64], R60 ;  /* 0x0000003cf0004986 */ /* 0x000fe4000c101926 */
[----:B------:R-:W-:-:S02]  /*17d30*/  LEA R2, P3, R0, R248, 0x2 ;  /* 0x000000f800027211 */ /* 0x000fc400078610ff */
[----:B------:R-:W-:Y:S01]  /*17d40*/  LOP3.LUT R4, R64, 0x20, RZ, 0xfc, !PT ;  /* 0x0000002040047812 */ /* 0x000fe200078efcff */
[----:B------:R-:W3:Y:S01]  /*17d50*/  LDL.LU R197, [R1+0x390] ;  /* 0x0003900001c57983 */ /* 0x000ee20000300800 */
[-C--:B------:R-:W-:Y:S01]  /*17d60*/  LEA.HI.X.SX32 R3, R0, R249.reuse, 0x2, P3 ;  /* 0x000000f900037211 */ /* 0x080fe200018f16ff */
[C---:B------:R-:W-:Y:S01]  /*17d70*/  IMAD R0, R198.reuse, R66, RZ ;  /* 0x00000042c6007224 */ /* 0x040fe200078e02ff */
[----:B------:R-:W-:Y:S01]  /*17d80*/  ISETP.LT.AND P4, PT, R198, UR5, !P0 ;  /* 0x00000005c6007c0c */ /* 0x000fe2000c781270 */
[----:B------:R-:W-:Y:S01]  /*17d90*/  @P5 STG.E desc[UR38][R242.64], R61 ;  /* 0x0000003df2005986 */ /* 0x000fe2000c101926 */
[----:B------:R-:W-:Y:S01]  /*17da0*/  ISETP.LT.AND P3, PT, R4, UR7, !P0 ;  /* 0x0000000704007c0c */ /* 0x000fe2000c761270 */
[----:B------:R-:W1:Y:S01]  /*17db0*/  LDCU UR5, c[0x0][0x39c] ;  /* 0x00007380ff0577ac */ /* 0x000e620008000800 */
[C---:B------:R-:W-:Y:S01]  /*17dc0*/  LEA R4, P5, R0.reuse, R248, 0x2 ;  /* 0x000000f800047211 */ /* 0x040fe200078a10ff */
[----:B------:R-:W3:Y:S01]  /*17dd0*/  LDL.LU R198, [R1+0x384] ;  /* 0x0003840001c67983 */ /* 0x000ee20000300800 */
[----:B------:R-:W1:Y:S02]  /*17de0*/  LDCU UR7, c[0x0][0x39c] ;  /* 0x00007380ff0777ac */ /* 0x000e640008000800 */
[----:B------:R-:W-:Y:S01]  /*17df0*/  LEA.HI.X.SX32 R5, R0, R249, 0x2, P5 ;  /* 0x000000f900057211 */ /* 0x000fe200028f16ff */
[----:B------:R-:W-:Y:S01]  /*17e00*/  @P6 STG.E desc[UR38][R244.64], R62 ;  /* 0x0000003ef4006986 */ /* 0x000fe2000c101926 */
[CC--:B------:R-:W-:Y:S01]  /*17e10*/  IMAD R0, R199.reuse, R66.reuse, RZ ;  /* 0x00000042c7007224 */ /* 0x0c0fe200078e02ff */
[----:B-1----:R-:W-:Y:S01]  /*17e20*/  ISETP.LT.AND P6, PT, R199, UR4, !P0 ;  /* 0x00000004c7007c0c */ /* 0x002fe2000c7c1270 */
[----:B------:R-:W1:Y:S01]  /*17e30*/  LDCU UR4, c[0x0][0x39c] ;  /* 0x00007380ff0477ac */ /* 0x000e620008000800 */
[----:B------:R1:W-:Y:S01]  /*17e40*/  @P2 STG.E desc[UR38][R2.64], R63 ;  /* 0x0000003f02002986 */ /* 0x0003e2000c101926 */
[----:B------:R-:W-:Y:S01]  /*17e50*/  ISETP.LT.AND P5, PT, R200, UR6, !P0 ;  /* 0x00000006c8007c0c */ /* 0x000fe2000c7a1270 */
[----:B------:R-:W-:Y:S01]  /*17e60*/  IMAD R6, R202, R66, RZ ;  /* 0x00000042ca067224 */ /* 0x000fe200078e02ff */
[----:B------:R-:W2:Y:S01]  /*17e70*/  LDCU UR6, c[0x0][0x39c] ;  /* 0x00007380ff0677ac */ /* 0x000ea20008000800 */
[----:B------:R1:W-:Y:S04]  /*17e80*/  @P4 STG.E desc[UR38][R4.64], R67 ;  /* 0x0000004304004986 */ /* 0x0003e8000c101926 */
[----:B------:R-:W3:Y:S01]  /*17e90*/  LDL.LU R199, [R1+0x380] ;  /* 0x0003800001c77983 */ /* 0x000ee20000300800 */
[----:B-1----:R-:W-:Y:S01]  /*17ea0*/  LEA R2, P2, R0, R248, 0x2 ;  /* 0x000000f800027211 */ /* 0x002fe200078410ff */
[----:B------:R-:W-:-:S02]  /*17eb0*/  IMAD R5, R200, R66, RZ ;  /* 0x00000042c8057224 */ /* 0x000fc400078e02ff */
[----:B------:R-:W3:Y:S01]  /*17ec0*/  LDL.LU R200, [R1+0x37c] ;  /* 0x00037c0001c87983 */ /* 0x000ee20000300800 */
[-C--:B------:R-:W-:Y:S02]  /*17ed0*/  LEA.HI.X.SX32 R3, R0, R249.reuse, 0x2, P2 ;  /* 0x000000f900037211 */ /* 0x080fe400010f16ff */
[----:B------:R-:W-:Y:S01]  /*17ee0*/  LEA R4, P4, R5, R248, 0x2 ;  /* 0x000000f805047211 */ /* 0x000fe200078810ff */
[C---:B------:R-:W-:Y:S01]  /*17ef0*/  IMAD R0, R201.reuse, R66, RZ ;  /* 0x00000042c9007224 */ /* 0x040fe200078e02ff */
[----:B------:R-:W-:Y:S01]  /*17f00*/  ISETP.LT.AND P2, PT, R201, UR5, !P0 ;  /* 0x00000005c9007c0c */ /* 0x000fe2000c741270 */
[----:B------:R-:W1:Y:S01]  /*17f10*/  LDCU UR5, c[0x0][0x39c] ;  /* 0x00007380ff0577ac */ /* 0x000e620008000800 */
[----:B------:R-:W4:Y:S01]  /*17f20*/  LDL.LU R201, [R1+0x378] ;  /* 0x0003780001c97983 */ /* 0x000f220000300800 */
[----:B------:R-:W-:Y:S02]  /*17f30*/  LEA.HI.X.SX32 R5, R5, R249, 0x2, P4 ;  /* 0x000000f905057211 */ /* 0x000fe400020f16ff */
[----:B------:R-:W-:Y:S01]  /*17f40*/  ISETP.LT.AND P4, PT, R202, UR7, !P0 ;  /* 0x00000007ca007c0c */ /* 0x000fe2000c781270 */
[----:B------:R-:W1:Y:S01]  /*17f50*/  LDCU UR7, c[0x0][0x39c] ;  /* 0x00007380ff0777ac */ /* 0x000e620008000800 */
[----:B------:R-:W4:Y:S04]  /*17f60*/  LDL.LU R202, [R1+0x374] ;  /* 0x0003740001ca7983 */ /* 0x000f280000300800 */
[----:B--2---:R2:W-:Y:S02]  /*17f70*/  @P6 STG.E desc[UR38][R2.64], R65 ;  /* 0x0000004102006986 */ /* 0x0045e4000c101926 */
[----:B--2---:R-:W-:-:S04]  /*17f80*/  LEA R2, P6, R0, R248, 0x2 ;  /* 0x000000f800027211 */ /* 0x004fc800078c10ff */
[----:B------:R-:W-:Y:S01]  /*17f90*/  LEA.HI.X.SX32 R3, R0, R249, 0x2, P6 ;  /* 0x000000f900037211 */ /* 0x000fe200030f16ff */
[CC--:B------:R-:W-:Y:S01]  /*17fa0*/  IMAD R0, R203.reuse, R66.reuse, RZ ;  /* 0x00000042cb007224 */ /* 0x0c0fe200078e02ff */
[----:B------:R-:W-:Y:S02]  /*17fb0*/  ISETP.LT.AND P6, PT, R203, UR4, !P0 ;  /* 0x00000004cb007c0c */ /* 0x000fe4000c7c1270 */
[C---:B------:R-:W-:Y:S01]  /*17fc0*/  LOP3.LUT R7, R64.reuse, 0x22, RZ, 0xfc, !PT ;  /* 0x0000002240077812 */ /* 0x040fe200078efcff */
[----:B------:R-:W2:Y:S01]  /*17fd0*/  LDL.LU R203, [R1+0x370] ;  /* 0x0003700001cb7983 */ /* 0x000ea20000300800 */
[----:B------:R-:W-:Y:S01]  /*17fe0*/  IMAD R65, R64, R66, RZ ;  /* 0x0000004240417224 */ /* 0x000fe200078e02ff */
[----:B------:R-:W1:Y:S02]  /*17ff0*/  LDCU UR4, c[0x0][0x39c] ;  /* 0x00007380ff0477ac */ /* 0x000e640008000800 */
[----:B------:R-:W2:Y:S01]  /*18000*/  LDL.LU R250, [R1+0x60] ;  /* 0x0000600001fa7983 */ /* 0x000ea20000300800 */
[----:B------:R-:W-:-:S03]  /*18010*/  IMAD R61, R66, 0x20, R65 ;  /* 0x00000020423d7824 */ /* 0x000fc600078e0241 */
[----:B------:R-:W2:Y:S01]  /*18020*/  LDL.LU R251, [R1+0x64] ;  /* 0x0000640001fb7983 */ /* 0x000ea20000300800 */
[----:B------:R-:W-:-:S03]  /*18030*/  IMAD R63, R66, 0x2, R61 ;  /* 0x00000002423f7824 */ /* 0x000fc600078e023d */
[----:B------:R-:W2:Y:S01]  /*18040*/  LDL.LU R252, [R1+0x68] ;  /* 0x0000680001fc7983 */ /* 0x000ea20000300800 */
[----:B------:R-:W-:-:S03]  /*18050*/  IMAD R65, R66, 0x2, R63 ;  /* 0x0000000242417824 */ /* 0x000fc600078e023f */
[----:B------:R-:W2:Y:S04]  /*18060*/  LDL.LU R62, [R1+0x6c] ;  /* 0x00006c00013e7983 */ /* 0x000ea80000300800 */
[----:B------:R-:W2:Y:S04]  /*18070*/  LDL.LU R240, [R1+0x30] ;  /* 0x0000300001f07983 */ /* 0x000ea80000300800 */
[----:B------:R-:W2:Y:S04]  /*18080*/  LDL.LU R241, [R1+0x34] ;  /* 0x0000340001f17983 */ /* 0x000ea80000300800 */
[----:B------:R-:W2:Y:S04]  /*18090*/  LDL.LU R246, [R1+0x38] ;  /* 0x0000380001f67983 */ /* 0x000ea80000300800 */
[----:B------:R-:W2:Y:S04]  /*180a0*/  LDL.LU R247, [R1+0x3c] ;  /* 0x00003c0001f77983 */ /* 0x000ea80000300800 */
[----:B------:R-:W2:Y:S04]  /*180b0*/  LDL.LU R67, [R1+0x94] ;  /* 0x0000940001437983 */ /* 0x000ea80000300800 */
[----:B---3--:R3:W-:Y:S04]  /*180c0*/  @P5 STG.E desc[UR38][R4.64], R200 ;  /* 0x000000c804005986 */ /* 0x0087e8000c101926 */
[----:B----4-:R4:W-:Y:S01]  /*180d0*/  @P2 STG.E desc[UR38][R2.64], R201 ;  /* 0x000000c902002986 */ /* 0x0109e2000c101926 */
[----:B---3--:R-:W-:-:S04]  /*180e0*/  LEA R4, P5, R6, R248, 0x2 ;  /* 0x000000f806047211 */ /* 0x008fc800078a10ff */
[-C--:B------:R-:W-:Y:S02]  /*180f0*/  LEA.HI.X.SX32 R5, R6, R249.reuse, 0x2, P5 ;  /* 0x000000f906057211 */ /* 0x080fe400028f16ff */
[----:B-1----:R-:W-:Y:S01]  /*18100*/  ISETP.LT.AND P2, PT, R7, UR5, !P0 ;  /* 0x0000000507007c0c */ /* 0x002fe2000c741270 */
[----:B------:R-:W1:Y:S01]  /*18110*/  LDCU UR5, c[0x0][0x39c] ;  /* 0x00007380ff0577ac */ /* 0x000e620008000800 */
[----:B------:R-:W-:Y:S01]  /*18120*/  LOP3.LUT R7, R64, 0x24, RZ, 0xfc, !PT ;  /* 0x0000002440077812 */ /* 0x000fe200078efcff */
[----:B------:R3:W-:Y:S01]  /*18130*/  @P4 STG.E desc[UR38][R4.64], R202 ;  /* 0x000000ca04004986 */ /* 0x0007e2000c101926 */
[C---:B------:R-:W-:Y:S02]  /*18140*/  LEA R6, P4, R0.reuse, R248, 0x2 ;  /* 0x000000f800067211 */ /* 0x040fe400078810ff */
[----:B------:R-:W-:Y:S01]  /*18150*/  ISETP.LT.AND P5, PT, R7, UR6, !P0 ;  /* 0x0000000607007c0c */ /* 0x000fe2000c7a1270 */
[----:B------:R-:W1:Y:S01]  /*18160*/  LDCU UR6, c[0x0][0x39c] ;  /* 0x00007380ff0677ac */ /* 0x000e620008000800 */
[----:B------:R-:W-:-:S02]  /*18170*/  LEA.HI.X.SX32 R7, R0, R249, 0x2, P4 ;  /* 0x000000f900077211 */ /* 0x000fc400020f16ff */
[CC--:B----4-:R-:W-:Y:S02]  /*18180*/  LEA R2, P4, R61.reuse, R248.reuse, 0x2 ;  /* 0x000000f83d027211 */ /* 0x0d0fe400078810ff */
[----:B------:R-:W-:Y:S02]  /*18190*/  LOP3.LUT R0, R64, 0x26, RZ, 0xfc, !PT ;  /* 0x0000002640007812 */ /* 0x000fe400078efcff */
[----:B------:R-:W-:Y:S02]  /*181a0*/  LEA.HI.X.SX32 R3, R61, R249, 0x2, P4 ;  /* 0x000000f93d037211 */ /* 0x000fe400020f16ff */
[----:B------:R-:W-:Y:S02]  /*181b0*/  ISETP.LT.AND P4, PT, R0, UR7, !P0 ;  /* 0x0000000700007c0c */ /* 0x000fe4000c781270 */
[----:B------:R-:W-:Y:S01]  /*181c0*/  LOP3.LUT R0, R64, 0x28, RZ, 0xfc, !PT ;  /* 0x0000002840007812 */ /* 0x000fe200078efcff */
[----:B--2---:R-:W-:Y:S01]  /*181d0*/  @P6 STG.E desc[UR38][R6.64], R203 ;  /* 0x000000cb06006986 */ /* 0x004fe2000c101926 */
[----:B---3--:R-:W-:-:S04]  /*181e0*/  LEA R4, P6, R63, R248, 0x2 ;  /* 0x000000f83f047211 */ /* 0x008fc800078c10ff */
[-C--:B------:R-:W-:Y:S02]  /*181f0*/  LEA.HI.X.SX32 R5, R63, R249.reuse, 0x2, P6 ;  /* 0x000000f93f057211 */ /* 0x080fe400030f16ff */
[C---:B------:R-:W-:Y:S01]  /*18200*/  LEA R60, P6, R65.reuse, R248, 0x2 ;  /* 0x000000f8413c7211 */ /* 0x040fe200078c10ff */
[----:B------:R2:W-:Y:S01]  /*18210*/  @P3 STG.E desc[UR38][R2.64], R208 ;  /* 0x000000d002003986 */ /* 0x0005e2000c101926 */
[----:B------:R-:W-:Y:S01]  /*18220*/  ISETP.LT.AND P3, PT, R0, UR4, !P0 ;  /* 0x0000000400007c0c */ /* 0x000fe2000c761270 */
[----:B------:R-:W3:Y:S01]  /*18230*/  LDCU UR4, c[0x0][0x39c] ;  /* 0x00007380ff0477ac */ /* 0x000ee20008000800 */
[----:B------:R-:W-:Y:S01]  /*18240*/  LEA.HI.X.SX32 R61, R65, R249, 0x2, P6 ;  /* 0x000000f9413d7211 */ /* 0x000fe200030f16ff */
[----:B------:R-:W-:Y:S01]  /*18250*/  IMAD R65, R66, 0x2, R65 ;  /* 0x0000000242417824 */ /* 0x000fe200078e0241 */
[----:B------:R-:W-:-:S03]  /*18260*/  LOP3.LUT R0, R64, 0x2a, RZ, 0xfc, !PT ;  /* 0x0000002a40007812 */ /* 0x000fc600078efcff */
[----:B------:R-:W-:Y:S01]  /*18270*/  IMAD R63, R66, 0x2, R65 ;  /* 0x00000002423f7824 */ /* 0x000fe200078e0241 */
[----:B------:R-:W-:Y:S01]  /*18280*/  @P2 STG.E desc[UR38][R4.64], R209 ;  /* 0x000000d104002986 */ /* 0x000fe2000c101926 */
[----:B-1----:R-:W-:Y:S01]  /*18290*/  ISETP.LT.AND P2, PT, R0, UR5, !P0 ;  /* 0x0000000500007c0c */ /* 0x002fe2000c741270 */
[----:B------:R-:W1:Y:S02]  /*182a0*/  LDCU UR5, c[0x0][0x39c] ;  /* 0x00007380ff0577ac */ /* 0x000e640008000800 */
[----:B------:R4:W-:Y:S01]  /*182b0*/  @P5 STG.E desc[UR38][R60.64], R210 ;  /* 0x000000d23c005986 */ /* 0x0009e2000c101926 */
[-C--:B--2---:R-:W-:Y:S02]  /*182c0*/  LEA R2, P5, R65, R248.reuse, 0x2 ;  /* 0x000000f841027211 */ /* 0x084fe400078a10ff */
[----:B------:R-:W-:Y:S02]  /*182d0*/  LEA R6, P6, R63, R248, 0x2 ;  /* 0x000000f83f067211 */ /* 0x000fe400078c10ff */
[----:B------:R-:W-:-:S02]  /*182e0*/  LOP3.LUT R0, R64, 0x2c, RZ, 0xfc, !PT ;  /* 0x0000002c40007812 */ /* 0x000fc400078efcff */
[-C--:B------:R-:W-:Y:S02]  /*182f0*/  LEA.HI.X.SX32 R3, R65, R249.reuse, 0x2, P5 ;  /* 0x000000f941037211 */ /* 0x080fe400028f16ff */
[----:B------:R-:W-:Y:S01]  /*18300*/  LEA.HI.X.SX32 R7, R63, R249, 0x2, P6 ;  /* 0x000000f93f077211 */ /* 0x000fe200030f16ff */
[----:B------:R-:W-:Y:S01]  /*18310*/  IMAD R63, R66, 0x2, R63 ;  /* 0x00000002423f7824 */ /* 0x000fe200078e023f */
[----:B------:R-:W-:Y:S01]  /*18320*/  ISETP.LT.AND P5, PT, R0, UR6, !P0 ;  /* 0x0000000600007c0c */ /* 0x000fe2000c7a1270 */
[----:B------:R-:W2:Y:S01]  /*18330*/  LDCU UR6, c[0x0][0x39c] ;  /* 0x00007380ff0677ac */ /* 0x000ea20008000800 */
[----:B------:R-:W-:Y:S01]  /*18340*/  LOP3.LUT R0, R64, 0x2e, RZ, 0xfc, !PT ;  /* 0x0000002e40007812 */ /* 0x000fe200078efcff */
[----:B------:R1:W-:Y:S01]  /*18350*/  @P4 STG.E desc[UR38][R2.64], R211 ;  /* 0x000000d302004986 */ /* 0x0003e2000c101926 */
[----:B----4-:R-:W-:Y:S02]  /*18360*/  IMAD R61, R66, 0x2, R63 ;  /* 0x00000002423d7824 */ /* 0x010fe400078e023f */
[----:B---3--:R-:W-:Y:S01]  /*18370*/  ISETP.LT.AND P4, PT, R0, UR4, !P0 ;  /* 0x0000000400007c0c */ /* 0x008fe2000c781270 */
[----:B------:R-:W3:Y:S01]  /*18380*/  LDCU UR4, c[0x0][0x39c] ;  /* 0x00007380ff0477ac */ /* 0x000ee20008000800 */
[----:B------:R4:W-:Y:S01]  /*18390*/  @P3 STG.E desc[UR38][R6.64], R216 ;  /* 0x000000d806003986 */ /* 0x0009e2000c101926 */
[----:B------:R-:W-:-:S02]  /*183a0*/  LEA R4, P3, R63, R248, 0x2 ;  /* 0x000000f83f047211 */ /* 0x000fc400078610ff */
[----:B------:R-:W-:Y:S02]  /*183b0*/  LOP3.LUT R0, R64, 0x30, RZ, 0xfc, !PT ;  /* 0x0000003040007812 */ /* 0x000fe400078efcff */
[-C--:B-1----:R-:W-:Y:S01]  /*183c0*/  LEA R2, P6, R61, R248.reuse, 0x2 ;  /* 0x000000f83d027211 */ /* 0x082fe200078c10ff */
[C---:B----4-:R-:W-:Y:S01]  /*183d0*/  IMAD R7, R66.reuse, 0x2, R61 ;  /* 0x0000000242077824 */ /* 0x050fe200078e023d */
[-C--:B------:R-:W-:Y:S02]  /*183e0*/  LEA.HI.X.SX32 R5, R63, R249.reuse, 0x2, P3 ;  /* 0x000000f93f057211 */ /* 0x080fe400018f16ff */
[----:B------:R-:W-:Y:S01]  /*183f0*/  LEA.HI.X.SX32 R3, R61, R249, 0x2, P6 ;  /* 0x000000f93d037211 */ /* 0x000fe200030f16ff */
[----:B------:R-:W-:Y:S01]  /*18400*/  IMAD R63, R66, 0x2, R7 ;  /* 0x00000002423f7824 */ /* 0x000fe200078e0207 */
[----:B------:R-:W-:Y:S01]  /*18410*/  ISETP.LT.AND P3, PT, R0, UR5, !P0 ;  /* 0x0000000500007c0c */ /* 0x000fe2000c761270 */
[----:B------:R-:W1:Y:S01]  /*18420*/  LDCU UR5, c[0x0][0x39c] ;  /* 0x00007380ff0577ac */ /* 0x000e620008000800 */
[----:B------:R-:W-:-:S02]  /*18430*/  LEA R6, P6, R7, R248, 0x2 ;  /* 0x000000f807067211 */ /* 0x000fc400078c10ff */
[----:B------:R-:W-:Y:S01]  /*18440*/  LOP3.LUT R0, R64, 0x32, RZ, 0xfc, !PT ;  /* 0x0000003240007812 */ /* 0x000fe200078efcff */
[----:B------:R4:W-:Y:S01]  /*18450*/  @P2 STG.E desc[UR38][R4.64], R217 ;  /* 0x000000d904002986 */ /* 0x0009e2000c101926 */
[-C--:B------:R-:W-:Y:S02]  /*18460*/  LEA.HI.X.SX32 R7, R7, R249.reuse, 0x2, P6 ;  /* 0x000000f907077211 */ /* 0x080fe400030f16ff */
[----:B--2---:R-:W-:Y:S01]  /*18470*/  ISETP.LT.AND P2, PT, R0, UR6, !P0 ;  /* 0x0000000600007c0c */ /* 0x004fe2000c741270 */
[----:B------:R-:W2:Y:S01]  /*18480*/  LDCU UR6, c[0x0][0x39c] ;  /* 0x00007380ff0677ac */ /* 0x000ea20008000800 */
[CC--:B------:R-:W-:Y:S02]  /*18490*/  LEA R60, P6, R63.reuse, R248.reuse, 0x2 ;  /* 0x000000f83f3c7211 */ /* 0x0c0fe400078c10ff */
[----:B------:R-:W-:Y:S01]  /*184a0*/  LOP3.LUT R0, R64, 0x34, RZ, 0xfc, !PT ;  /* 0x0000003440007812 */ /* 0x000fe200078efcff */
[----:B------:R1:W-:Y:S01]  /*184b0*/  @P5 STG.E desc[UR38][R2.64], R218 ;  /* 0x000000da02005986 */ /* 0x0003e2000c101926 */
[----:B------:R-:W-:Y:S01]  /*184c0*/  LEA.HI.X.SX32 R61, R63, R249, 0x2, P6 ;  /* 0x000000f93f3d7211 */ /* 0x000fe200030f16ff */
[----:B------:R-:W-:Y:S01]  /*184d0*/  IMAD R63, R66, 0x2, R63 ;  /* 0x00000002423f7824 */ /* 0x000fe200078e023f */
[----:B---3--:R-:W-:Y:S01]  /*184e0*/  ISETP.LT.AND P5, PT, R0, UR4, !P0 ;  /* 0x0000000400007c0c */ /* 0x008fe2000c7a1270 */
[----:B------:R-:W3:Y:S01]  /*184f0*/  LDCU UR4, c[0x0][0x39c] ;  /* 0x00007380ff0477ac */ /* 0x000ee20008000800 */
[----:B------:R-:W-:Y:S01]  /*18500*/  LOP3.LUT R0, R64, 0x36, RZ, 0xfc, !PT ;  /* 0x0000003640007812 */ /* 0x000fe200078efcff */
[----:B----4-:R-:W-:Y:S01]  /*18510*/  IMAD R5, R66, 0x2, R63 ;  /* 0x0000000242057824 */ /* 0x010fe200078e023f */
[----:B------:R4:W-:Y:S01]  /*18520*/  @P4 STG.E desc[UR38][R6.64], R219 ;  /* 0x000000db06004986 */ /* 0x0009e2000c101926 */
[----:B-1----:R-:W-:-:S02]  /*18530*/  LEA R2, P6, R63, R248, 0x2 ;  /* 0x000000f83f027211 */ /* 0x002fc400078c10ff */
[----:B------:R-:W-:Y:S01]  /*18540*/  ISETP.LT.AND P4, PT, R0, UR5, !P0 ;  /* 0x0000000500007c0c */ /* 0x000fe2000c781270 */
[----:B------:R-:W1:Y:S01]  /*18550*/  LDCU UR5, c[0x0][0x39c] ;  /* 0x00007380ff0577ac */ /* 0x000e620008000800 */
[-C--:B------:R-:W-:Y:S01]  /*18560*/  LEA.HI.X.SX32 R3, R63, R249.reuse, 0x2, P6 ;  /* 0x000000f93f037211 */ /* 0x080fe200030f16ff */
[----:B------:R-:W-:Y:S01]  /*18570*/  IMAD R63, R66, 0x2, R5 ;  /* 0x00000002423f7824 */ /* 0x000fe200078e0205 */
[----:B------:R-:W-:Y:S02]  /*18580*/  LOP3.LUT R0, R64, 0x38, RZ, 0xfc, !PT ;  /* 0x0000003840007812 */ /* 0x000fe400078efcff */
[C---:B------:R-:W-:Y:S01]  /*18590*/  LEA R4, P6, R5.reuse, R248, 0x2 ;  /* 0x000000f805047211 */ /* 0x040fe200078c10ff */
[----:B------:R1:W-:Y:S01]  /*185a0*/  @P3 STG.E desc[UR38][R60.64], R224 ;  /* 0x000000e03c003986 */ /* 0x0003e2000c101926 */
[----:B--2---:R-:W-:Y:S01]  /*185b0*/  ISETP.LT.AND P3, PT, R0, UR6, !P0 ;  /* 0x0000000600007c0c */ /* 0x004fe2000c761270 */
[----:B------:R-:W2:Y:S01]  /*185c0*/  LDCU UR6, c[0x0][0x39c] ;  /* 0x00007380ff0677ac */ /* 0x000ea20008000800 */
[----:B------:R-:W-:-:S02]  /*185d0*/  LEA.HI.X.SX32 R5, R5, R249, 0x2, P6 ;  /* 0x000000f905057211 */ /* 0x000fc400030f16ff */
[----:B------:R-:W-:Y:S02]  /*185e0*/  LOP3.LUT R0, R64, 0x3a, RZ, 0xfc, !PT ;  /* 0x0000003a40007812 */ /* 0x000fe400078efcff */
[CC--:B----4-:R-:W-:Y:S01]  /*185f0*/  LEA R6, P6, R63.reuse, R248.reuse, 0x2 ;  /* 0x000000f83f067211 */ /* 0x0d0fe200078c10ff */
[----:B------:R4:W-:Y:S01]  /*18600*/  @P2 STG.E desc[UR38][R2.64], R225 ;  /* 0x000000e102002986 */ /* 0x0009e2000c101926 */
[----:B---3--:R-:W-:Y:S01]  /*18610*/  ISETP.LT.AND P2, PT, R0, UR4, !P0 ;  /* 0x0000000400007c0c */ /* 0x008fe2000c741270 */
[----:B------:R-:W3:Y:S01]  /*18620*/  LDCU UR4, c[0x0][0x39c] ;  /* 0x00007380ff0477ac */ /* 0x000ee20008000800 */
[----:B------:R-:W-:Y:S01]  /*18630*/  LEA.HI.X.SX32 R7, R63, R249, 0x2, P6 ;  /* 0x000000f93f077211 */ /* 0x000fe200030f16ff */
[----:B------:R-:W-:Y:S01]  /*18640*/  IMAD R63, R66, 0x2, R63 ;  /* 0x00000002423f7824 */ /* 0x000fe200078e023f */
[----:B------:R-:W-:Y:S01]  /*18650*/  LOP3.LUT R0, R64, 0x3c, RZ, 0xfc, !PT ;  /* 0x0000003c40007812 */ /* 0x000fe200078efcff */
[----:B------:R2:W-:Y:S02]  /*18660*/  @P5 STG.E desc[UR38][R4.64], R226 ;  /* 0x000000e204005986 */ /* 0x0005e4000c101926 */
[----:B-1----:R-:W-:Y:S01]  /*18670*/  IMAD R61, R66, 0x2, R63 ;  /* 0x00000002423d7824 */ /* 0x002fe200078e023f */
[----:B------:R-:W-:Y:S01]  /*18680*/  ISETP.LT.AND P5, PT, R0, UR5, !P0 ;  /* 0x0000000500007c0c */ /* 0x000fe2000c7a1270 */
[----:B------:R-:W1:Y:S01]  /*18690*/  LDCU UR5, c[0x0][0x39c] ;  /* 0x00007380ff0577ac */ /* 0x000e620008000800 */
[----:B----4-:R-:W-:-:S02]  /*186a0*/  LEA R2, P6, R63, R248, 0x2 ;  /* 0x000000f83f027211 */ /* 0x010fc400078c10ff */
[----:B------:R-:W-:Y:S02]  /*186b0*/  LOP3.LUT R0, R64, 0x3e, RZ, 0xfc, !PT ;  /* 0x0000003e40007812 */ /* 0x000fe400078efcff */
[-C--:B------:R-:W-:Y:S01]  /*186c0*/  LEA.HI.X.SX32 R3, R63, R249.reuse, 0x2, P6 ;  /* 0x000000f93f037211 */ /* 0x080fe200030f16ff */
[----:B------:R-:W-:Y:S01]  /*186d0*/  IMAD R63, R66, 0x2, R61 ;  /* 0x00000002423f7824 */ /* 0x000fe200078e023d */
[CC--:B--2---:R-:W-:Y:S01]  /*186e0*/  LEA R4, P6, R61.reuse, R248.reuse, 0x2 ;  /* 0x000000f83d047211 */ /* 0x0c4fe200078c10ff */
[----:B------:R2:W-:Y:S01]  /*186f0*/  @P4 STG.E desc[UR38][R6.64], R227 ;  /* 0x000000e306004986 */ /* 0x0005e2000c101926 */
[----:B------:R-:W-:Y:S01]  /*18700*/  ISETP.LT.AND P4, PT, R0, UR6, !P0 ;  /* 0x0000000600007c0c */ /* 0x000fe2000c781270 */
[----:B------:R-:W4:Y:S01]  /*18710*/  LDCU UR6, c[0x0][0x39c] ;  /* 0x00007380ff0677ac */ /* 0x000f220008000800 */
[----:B------:R-:W-:Y:S01]  /*18720*/  LOP3.LUT R0, R64, 0x40, RZ, 0xfc, !PT ;  /* 0x0000004040007812 */ /* 0x000fe200078efcff */
[----:B------:R-:W-:Y:S01]  /*18730*/  IMAD R65, R66, 0x2, R63 ;  /* 0x0000000242417824 */ /* 0x000fe200078e023f */
[----:B------:R-:W-:Y:S01]  /*18740*/  LEA.HI.X.SX32 R5, R61, R249, 0x2, P6 ;  /* 0x000000f93d057211 */ /* 0x000fe200030f16ff */
[----:B------:R1:W-:Y:S01]  /*18750*/  @P3 STG.E desc[UR38][R2.64], R136 ;  /* 0x0000008802003986 */ /* 0x0003e2000c101926 */
[----:B---3--:R-:W-:Y:S01]  /*18760*/  ISETP.LT.AND P3, PT, R0, UR4, !P0 ;  /* 0x0000000400007c0c */ /* 0x008fe2000c761270 */
[----:B------:R-:W3:Y:S01]  /*18770*/  LDCU UR4, c[0x0][0x39c] ;  /* 0x00007380ff0477ac */ /* 0x000ee20008000800 */
[----:B--2---:R-:W-:-:S04]  /*18780*/  LEA R6, P6, R63, R248, 0x2 ;  /* 0x000000f83f067211 */ /* 0x004fc800078c10ff */
[-C--:B------:R-:W-:Y:S02]  /*18790*/  LEA.HI.X.SX32 R7, R63, R249.reuse, 0x2, P6 ;  /* 0x000000f93f077211 */ /* 0x080fe400030f16ff */
[CC--:B------:R-:W-:Y:S02]  /*187a0*/  LEA R60, P6, R65.reuse, R248.reuse, 0x2 ;  /* 0x000000f8413c7211 */ /* 0x0c0fe400078c10ff */
[----:B------:R-:W-:Y:S02]  /*187b0*/  LOP3.LUT R0, R64, 0x42, RZ, 0xfc, !PT ;  /* 0x0000004240007812 */ /* 0x000fe400078efcff */
[----:B------:R-:W-:Y:S01]  /*187c0*/  LEA.HI.X.SX32 R61, R65, R249, 0x2, P6 ;  /* 0x000000f9413d7211 */ /* 0x000fe200030f16ff */
[----:B------:R-:W-:Y:S01]  /*187d0*/  IMAD R65, R66, 0x2, R65 ;  /* 0x0000000242417824 */ /* 0x000fe200078e0241 */
[----:B------:R2:W-:Y:S01]  /*187e0*/  @P2 STG.E desc[UR38][R4.64], R137 ;  /* 0x0000008904002986 */ /* 0x0005e2000c101926 */
[----:B-1----:R-:W-:Y:S01]  /*187f0*/  ISETP.LT.AND P2, PT, R0, UR5, !P0 ;  /* 0x0000000500007c0c */ /* 0x002fe2000c741270 */
[----:B------:R-:W1:Y:S01]  /*18800*/  LDCU UR5, c[0x0][0x39c] ;  /* 0x00007380ff0577ac */ /* 0x000e620008000800 */
[----:B------:R-:W-:Y:S01]  /*18810*/  LOP3.LUT R0, R64, 0x44, RZ, 0xfc, !PT ;  /* 0x0000004440007812 */ /* 0x000fe200078efcff */
[----:B------:R-:W-:Y:S01]  /*18820*/  IMAD R63, R66, 0x2, R65 ;  /* 0x00000002423f7824 */ /* 0x000fe200078e0241 */
[----:B------:R-:W-:Y:S02]  /*18830*/  @P5 STG.E desc[UR38][R6.64], R138 ;  /* 0x0000008a06005986 */ /* 0x000fe4000c101926 */
[----:B----4-:R-:W-:Y:S01]  /*18840*/  ISETP.LT.AND P5, PT, R0, UR6, !P0 ;  /* 0x0000000600007c0c */ /* 0x010fe2000c7a1270 */
[----:B------:R-:W4:Y:S01]  /*18850*/  LDCU UR6, c[0x0][0x39c] ;  /* 0x00007380ff0677ac */ /* 0x000f220008000800 */
[----:B------:R1:W-:Y:S01]  /*18860*/  @P4 STG.E desc[UR38][R60.64], R139 ;  /* 0x0000008b3c004986 */ /* 0x0003e2000c101926 */
[----:B------:R-:W-:-:S02]  /*18870*/  LEA R2, P4, R65, R248, 0x2 ;  /* 0x000000f841027211 */ /* 0x000fc400078810ff */
[----:B------:R-:W-:Y:S02]  /*18880*/  LOP3.LUT R0, R64, 0x46, RZ, 0xfc, !PT ;  /* 0x0000004640007812 */ /* 0x000fe400078efcff */
[-C--:B--2---:R-:W-:Y:S02]  /*18890*/  LEA R4, P6, R63, R248.reuse, 0x2 ;  /* 0x000000f83f047211 */ /* 0x084fe400078c10ff */
[-C--:B------:R-:W-:Y:S02]  /*188a0*/  LEA.HI.X.SX32 R3, R65, R249.reuse, 0x2, P4 ;  /* 0x000000f941037211 */ /* 0x080fe400020f16ff */
[----:B---3--:R-:W-:Y:S01]  /*188b0*/  ISETP.LT.AND P4, PT, R0, UR4, !P0 ;  /* 0x0000000400007c0c */ /* 0x008fe2000c781270 */
[----:B------:R-:W2:Y:S01]  /*188c0*/  LDCU UR4, c[0x0][0x39c] ;  /* 0x00007380ff0477ac */ /* 0x000ea20008000800 */
[----:B------:R-:W-:Y:S01]  /*188d0*/  LEA.HI.X.SX32 R5, R63, R249, 0x2, P6 ;  /* 0x000000f93f057211 */ /* 0x000fe200030f16ff */
[----:B------:R-:W-:Y:S01]  /*188e0*/  IMAD R63, R66, 0x2, R63 ;  /* 0x00000002423f7824 */ /* 0x000fe200078e023f */
[----:B------:R-:W-:Y:S01]  /*188f0*/  LOP3.LUT R0, R64, 0x48, RZ, 0xfc, !PT ;  /* 0x0000004840007812 */ /* 0x000fe200078efcff */
[----:B------:R3:W-:Y:S02]  /*18900*/  @P3 STG.E desc[UR38][R2.64], R144 ;  /* 0x0000009002003986 */ /* 0x0007e4000c101926 */
[----:B-1----:R-:W-:Y:S01]  /*18910*/  IMAD R61, R66, 0x2, R63 ;  /* 0x00000002423d7824 */ /* 0x002fe200078e023f */
[----:B------:R-:W-:Y:S01]  /*18920*/  ISETP.LT.AND P3, PT, R0, UR5, !P0 ;  /* 0x0000000500007c0c */ /* 0x000fe2000c761270 */
[----:B------:R1:W-:Y:S01]  /*18930*/  @P2 STG.E desc[UR38][R4.64], R145 ;  /* 0x0000009104002986 */ /* 0x0003e2000c101926 */
[----:B------:R-:W-:Y:S01]  /*18940*/  LEA R6, P2, R63, R248, 0x2 ;  /* 0x000000f83f067211 */ /* 0x000fe200078410ff */
[----:B------:R-:W2:Y:S01]  /*18950*/  LDCU UR5, c[0x0][0x39c] ;  /* 0x00007380ff0577ac */ /* 0x000ea20008000800 */
[----:B------:R-:W-:-:S02]  /*18960*/  LOP3.LUT R0, R64, 0x4a, RZ, 0xfc, !PT ;  /* 0x0000004a40007812 */ /* 0x000fc400078efcff */
[-C--:B------:R-:W-:Y:S02]  /*18970*/  LEA.HI.X.SX32 R7, R63, R249.reuse, 0x2, P2 ;  /* 0x000000f93f077211 */ /* 0x080fe400010f16ff */
[CC--:B---3--:R-:W-:Y:S01]  /*18980*/  LEA R2, P6, R61.reuse, R248.reuse, 0x2 ;  /* 0x000000f83d027211 */ /* 0x0c8fe200078c10ff */
[----:B-1----:R-:W-:Y:S01]  /*18990*/  IMAD R5, R66, 0x2, R61 ;  /* 0x0000000242057824 */ /* 0x002fe200078e023d */
[----:B----4-:R-:W-:Y:S01]  /*189a0*/  ISETP.LT.AND P2, PT, R0, UR6, !P0 ;  /* 0x0000000600007c0c */ /* 0x010fe2000c741270 */
[----:B------:R-:W1:Y:S01]  /*189b0*/  LDCU UR6, c[0x0][0x39c] ;  /* 0x00007380ff0677ac */ /* 0x000e620008000800 */
[----:B------:R-:W-:Y:S01]  /*189c0*/  LOP3.LUT R0, R64, 0x4c, RZ, 0xfc, !PT ;  /* 0x0000004c40007812 */ /* 0x000fe200078efcff */
[----:B------:R-:W-:Y:S01]  /*189d0*/  IMAD R63, R66, 0x2, R5 ;  /* 0x00000002423f7824 */ /* 0x000fe200078e0205 */
[-C--:B------:R-:W-:Y:S02]  /*189e0*/  LEA.HI.X.SX32 R3, R61, R249.reuse, 0x2, P6 ;  /* 0x000000f93d037211 */ /* 0x080fe400030f16ff */
[C---:B------:R-:W-:Y:S01]  /*189f0*/  LEA R4, P6, R5.reuse, R248, 0x2 ;  /* 0x000000f805047211 */ /* 0x040fe200078c10ff */
[----:B------:R3:W-:Y:S01]  /*18a00*/  @P5 STG.E desc[UR38][R6.64], R146 ;  /* 0x0000009206005986 */ /* 0x0007e2000c101926 */
[----:B--2---:R-:W-:Y:S01]  /*18a10*/  ISETP.LT.AND P5, PT, R0, UR4, !P0 ;  /* 0x0000000400007c0c */ /* 0x004fe2000c7a1270 */
[----:B------:R-:W2:Y:S01]  /*18a20*/  LDCU UR4, c[0x0][0x39c] ;  /* 0x00007380ff0477ac */ /* 0x000ea20008000800 */
[----:B------:R-:W-:-:S02]  /*18a30*/  LEA.HI.X.SX32 R5, R5, R249, 0x2, P6 ;  /* 0x000000f905057211 */ /* 0x000fc400030f16ff */
[C---:B------:R-:W-:Y:S02]  /*18a40*/  LEA R60, P6, R63.reuse, R248, 0x2 ;  /* 0x000000f83f3c7211 */ /* 0x040fe400078c10ff */
[----:B------:R-:W-:Y:S02]  /*18a50*/  LOP3.LUT R0, R64, 0x4e, RZ, 0xfc, !PT ;  /* 0x0000004e40007812 */ /* 0x000fe400078efcff */
[----:B------:R-:W-:Y:S01]  /*18a60*/  LEA.HI.X.SX32 R61, R63, R249, 0x2, P6 ;  /* 0x000000f93f3d7211 */ /* 0x000fe200030f16ff */
[----:B------:R-:W-:Y:S01]  /*18a70*/  IMAD R63, R66, 0x2, R63 ;  /* 0x00000002423f7824 */ /* 0x000fe200078e023f */
[----:B------:R4:W-:Y:S01]  /*18a80*/  @P4 STG.E desc[UR38][R2.64], R147 ;  /* 0x0000009302004986 */ /* 0x0009e2000c101926 */
[----:B------:R-:W-:Y:S01]  /*18a90*/  ISETP.LT.AND P4, PT, R0, UR5, !P0 ;  /* 0x0000000500007c0c */ /* 0x000fe2000c781270 */
[----:B------:R-:W2:Y:S01]  /*18aa0*/  LDCU UR5, c[0x0][0x39c] ;  /* 0x00007380ff0577ac */ /* 0x000ea20008000800 */
[----:B------:R-:W-:Y:S01]  /*18ab0*/  LOP3.LUT R0, R64, 0x50, RZ, 0xfc, !PT ;  /* 0x0000005040007812 */ /* 0x000fe200078efcff */
[----:B---3--:R-:W-:Y:S01]  /*18ac0*/  IMAD R7, R66, 0x2, R63 ;  /* 0x0000000242077824 */ /* 0x008fe200078e023f */
[----:B------:R3:W-:Y:S02]  /*18ad0*/  @P3 STG.E desc[UR38][R4.64], R152 ;  /* 0x0000009804003986 */ /* 0x0007e4000c101926 */
[----:B-1----:R-:W-:Y:S01]  /*18ae0*/  ISETP.LT.AND P3, PT, R0, UR6, !P0 ;  /* 0x0000000600007c0c */ /* 0x002fe2000c761270 */
[----:B------:R-:W1:Y:S01]  /*18af0*/  LDCU UR6, c[0x0][0x39c] ;  /* 0x00007380ff0677ac */ /* 0x000e620008000800 */
[----:B------:R-:W-:-:S02]  /*18b00*/  LOP3.LUT R0, R64, 0x52, RZ, 0xfc, !PT ;  /* 0x0000005240007812 */ /* 0x000fc400078efcff */
[CC--:B----4-:R-:W-:Y:S01]  /*18b10*/  LEA R2, P6, R63.reuse, R248.reuse, 0x2 ;  /* 0x000000f83f027211 */ /* 0x0d0fe200078c10ff */
[----:B------:R4:W-:Y:S03]  /*18b20*/  @P2 STG.E desc[UR38][R60.64], R153 ;  /* 0x000000993c002986 */ /* 0x0009e6000c101926 */
[-C--:B------:R-:W-:Y:S01]  /*18b30*/  LEA.HI.X.SX32 R3, R63, R249.reuse, 0x2, P6 ;  /* 0x000000f93f037211 */ /* 0x080fe200030f16ff */
[----:B------:R-:W-:Y:S01]  /*18b40*/  IMAD R63, R66, 0x2, R7 ;  /* 0x00000002423f7824 */ /* 0x000fe200078e0207 */
[C---:B---3--:R-:W-:Y:S02]  /*18b50*/  LEA R4, P6, R7.reuse, R248, 0x2 ;  /* 0x000000f807047211 */ /* 0x048fe400078c10ff */
[----:B--2---:R-:W-:Y:S01]  /*18b60*/  ISETP.LT.AND P2, PT, R0, UR4, !P0 ;  /* 0x0000000400007c0c */ /* 0x004fe2000c741270 */
[----:B------:R-:W2:Y:S01]  /*18b70*/  LDCU UR4, c[0x0][0x39c] ;  /* 0x00007380ff0477ac */ /* 0x000ea20008000800 */
[----:B------:R-:W-:-:S02]  /*18b80*/  LEA.HI.X.SX32 R5, R7, R249, 0x2, P6 ;  /* 0x000000f907057211 */ /* 0x000fc400030f16ff */
[C---:B------:R-:W-:Y:S02]  /*18b90*/  LEA R6, P6, R63.reuse, R248, 0x2 ;  /* 0x000000f83f067211 */ /* 0x040fe400078c10ff */
[----:B------:R-:W-:Y:S01]  /*18ba0*/  LOP3.LUT R0, R64, 0x54, RZ, 0xfc, !PT ;  /* 0x0000005440007812 */ /* 0x000fe200078efcff */
[----:B------:R3:W-:Y:S01]  /*18bb0*/  @P5 STG.E desc[UR38][R2.64], R154 ;  /* 0x0000009a02005986 */ /* 0x0007e2000c101926 */
[----:B------:R-:W-:Y:S01]  /*18bc0*/  LEA.HI.X.SX32 R7, R63, R249, 0x2, P6 ;  /* 0x000000f93f077211 */ /* 0x000fe200030f16ff */
[----:B------:R-:W-:Y:S01]  /*18bd0*/  IMAD R63, R66, 0x2, R63 ;  /* 0x00000002423f7824 */ /* 0x000fe200078e023f */
[----:B------:R-:W-:Y:S01]  /*18be0*/  ISETP.LT.AND P5, PT, R0, UR5, !P0 ;  /* 0x0000000500007c0c */ /* 0x000fe2000c7a1270 */
[----:B------:R-:W2:Y:S01]  /*18bf0*/  LDCU UR5, c[0x0][0x39c] ;  /* 0x00007380ff0577ac */ /* 0x000ea20008000800 */
[----:B------:R-:W-:Y:S01]  /*18c00*/  LOP3.LUT R0, R64, 0x56, RZ, 0xfc, !PT ;  /* 0x0000005640007812 */ /* 0x000fe200078efcff */
[----:B------:R2:W-:Y:S01]  /*18c10*/  @P4 STG.E desc[UR38][R4.64], R155 ;  /* 0x0000009b04004986 */ /* 0x0005e2000c101926 */
[----:B----4-:R-:W-:-:S02]  /*18c20*/  IMAD R61, R66, 0x2, R63 ;  /* 0x00000002423d7824 */ /* 0x010fc400078e023f */
[----:B-1----:R-:W-:Y:S01]  /*18c30*/  ISETP.LT.AND P4, PT, R0, UR6, !P0 ;  /* 0x0000000600007c0c */ /* 0x002fe2000c781270 */
[----:B------:R-:W1:Y:S01]  /*18c40*/  LDCU UR6, c[0x0][0x39c] ;  /* 0x00007380ff0677ac */ /* 0x000e620008000800 */
[CC--:B---3--:R-:W-:Y:S02]  /*18c50*/  LEA R2, P6, R63.reuse, R248.reuse, 0x2 ;  /* 0x000000f83f027211 */ /* 0x0c8fe400078c10ff */
[----:B------:R-:W-:Y:S01]  /*18c60*/  LOP3.LUT R0, R64, 0x58, RZ, 0xfc, !PT ;  /* 0x0000005840007812 */ /* 0x000fe200078efcff */
[----:B------:R3:W-:Y:S01]  /*18c70*/  @P3 STG.E desc[UR38][R6.64], R160 ;  /* 0x000000a006003986 */ /* 0x0007e2000c101926 */
[-C--:B------:R-:W-:Y:S01]  /*18c80*/  LEA.HI.X.SX32 R3, R63, R249.reuse, 0x2, P6 ;  /* 0x000000f93f037211 */ /* 0x080fe200030f16ff */
[----:B------:R-:W-:Y:S01]  /*18c90*/  IMAD R63, R66, 0x2, R61 ;  /* 0x00000002423f7824 */ /* 0x000fe200078e023d */
[C---:B--2---:R-:W-:Y:S02]  /*18ca0*/  LEA R4, P6, R61.reuse, R248, 0x2 ;  /* 0x000000f83d047211 */ /* 0x044fe400078c10ff */
[----:B------:R-:W-:Y:S01]  /*18cb0*/  ISETP.LT.AND P3, PT, R0, UR4, !P0 ;  /* 0x0000000400007c0c */ /* 0x000fe2000c761270 */
[----:B------:R-:W2:Y:S01]  /*18cc0*/  LDCU UR4, c[0x0][0x39c] ;  /* 0x00007380ff0477ac */ /* 0x000ea20008000800 */
[----:B------:R-:W-:Y:S01]  /*18cd0*/  LEA.HI.X.SX32 R5, R61, R249, 0x2, P6 ;  /* 0x000000f93d057211 */ /* 0x000fe200030f16ff */
[----:B------:R-:W-:Y:S01]  /*18ce0*/  IMAD R65, R66, 0x2, R63 ;  /* 0x0000000242417824 */ /* 0x000fe200078e023f */
[----:B------:R-:W-:-:S02]  /*18cf0*/  LOP3.LUT R0, R64, 0x5a, RZ, 0xfc, !PT ;  /* 0x0000005a40007812 */ /* 0x000fc400078efcff */
[CC--:B---3--:R-:W-:Y:S01]  /*18d00*/  LEA R6, P6, R63.reuse, R248.reuse, 0x2 ;  /* 0x000000f83f067211 */ /* 0x0c8fe200078c10ff */
[----:B------:R3:W-:Y:S01]  /*18d10*/  @P2 STG.E desc[UR38][R2.64], R161 ;  /* 0x000000a102002986 */ /* 0x0007e2000c101926 */
[----:B------:R-:W-:Y:S01]  /*18d20*/  ISETP.LT.AND P2, PT, R0, UR5, !P0 ;  /* 0x0000000500007c0c */ /* 0x000fe2000c741270 */
[----:B------:R-:W4:Y:S01]  /*18d30*/  LDCU UR5, c[0x0][0x39c] ;  /* 0x00007380ff0577ac */ /* 0x000f220008000800 */
[-C--:B------:R-:W-:Y:S02]  /*18d40*/  LEA.HI.X.SX32 R7, R63, R249.reuse, 0x2, P6 ;  /* 0x000000f93f077211 */ /* 0x080fe400030f16ff */
[C---:B------:R-:W-:Y:S02]  /*18d50*/  LEA R60, P6, R65.reuse, R248, 0x2 ;  /* 0x000000f8413c7211 */ /* 0x040fe400078c10ff */
[----:B------:R-:W-:Y:S01]  /*18d60*/  LOP3.LUT R0, R64, 0x5c, RZ, 0xfc, !PT ;  /* 0x0000005c40007812 */ /* 0x000fe200078efcff */
[----:B------:R3:W-:Y:S01]  /*18d70*/  @P5 STG.E desc[UR38][R4.64], R162 ;  /* 0x000000a204005986 */ /* 0x0007e2000c101926 */
[----:B------:R-:W-:Y:S01]  /*18d80*/  LEA.HI.X.SX32 R61, R65, R249, 0x2, P6 ;  /* 0x000000f9413d7211 */ /* 0x000fe200030f16ff */
[----:B------:R-:W-:Y:S01]  /*18d90*/  IMAD R65, R66, 0x2, R65 ;  /* 0x0000000242417824 */ /* 0x000fe200078e0241 */
[----:B-1----:R-:W-:Y:S01]  /*18da0*/  ISETP.LT.AND P5, PT, R0, UR6, !P0 ;  /* 0x0000000600007c0c */ /* 0x002fe2000c7a1270 */
[----:B------:R-:W1:Y:S01]  /*18db0*/  LDCU UR6, c[0x0][0x39c] ;  /* 0x00007380ff0677ac */ /* 0x000e620008000800 */
[----:B------:R-:W-:Y:S01]  /*18dc0*/  LOP3.LUT R0, R64, 0x5e, RZ, 0xfc, !PT ;  /* 0x0000005e40007812 */ /* 0x000fe200078efcff */
[----:B------:R-:W-:Y:S01]  /*18dd0*/  @P4 STG.E desc[UR38][R6.64], R163 ;  /* 0x000000a306004986 */ /* 0x000fe2000c101926 */
[----:B------:R-:W-:-:S02]  /*18de0*/  IMAD R63, R66, 0x2, R65 ;  /* 0x00000002423f7824 */ /* 0x000fc400078e0241 */
[----:B--2---:R-:W-:Y:S01]  /*18df0*/  ISETP.LT.AND P4, PT, R0, UR4, !P0 ;  /* 0x0000000400007c0c */ /* 0x004fe2000c781270 */
[----:B------:R-:W2:Y:S01]  /*18e00*/  LDCU UR4, c[0x0][0x39c] ;  /* 0x00007380ff0477ac */ /* 0x000ea20008000800 */
[----:B------:R1:W-:Y:S01]  /*18e10*/  @P3 STG.E desc[UR38][R60.64], R168 ;  /* 0x000000a83c003986 */ /* 0x0003e2000c101926 */
[-C--:B---3--:R-:W-:Y:S02]  /*18e20*/  LEA R2, P3, R65, R248.reuse, 0x2 ;  /* 0x000000f841027211 */ /* 0x088fe400078610ff */
[----:B------:R-:W-:Y:S02]  /*18e30*/  LEA R4, P6, R63, R248, 0x2 ;  /* 0x000000f83f047211 */ /* 0x000fe400078c10ff */
[----:B------:R-:W-:Y:S02]  /*18e40*/  LOP3.LUT R0, R64, 0x60, RZ, 0xfc, !PT ;  /* 0x0000006040007812 */ /* 0x000fe400078efcff */
[-C--:B------:R-:W-:Y:S02]  /*18e50*/  LEA.HI.X.SX32 R3, R65, R249.reuse, 0x2, P3 ;  /* 0x000000f941037211 */ /* 0x080fe400018f16ff */
[----:B------:R-:W-:Y:S01]  /*18e60*/  LEA.HI.X.SX32 R5, R63, R249, 0x2, P6 ;  /* 0x000000f93f057211 */ /* 0x000fe200030f16ff */
[----:B------:R-:W-:Y:S01]  /*18e70*/  IMAD R63, R66, 0x2, R63 ;  /* 0x00000002423f7824 */ /* 0x000fe200078e023f */
[----:B----4-:R-:W-:Y:S01]  /*18e80*/  ISETP.LT.AND P3, PT, R0, UR5, !P0 ;  /* 0x0000000500007c0c */ /* 0x010fe2000c761270 */
[----:B------:R-:W3:Y:S01]  /*18e90*/  LDCU UR5, c[0x0][0x39c] ;  /* 0x00007380ff0577ac */ /* 0x000ee20008000800 */
[----:B------:R-:W-:Y:S01]  /*18ea0*/  LOP3.LUT R0, R64, 0x62, RZ, 0xfc, !PT ;  /* 0x0000006240007812 */ /* 0x000fe200078efcff */
[----:B------:R4:W-:Y:S01]  /*18eb0*/  @P2 STG.E desc[UR38][R2.64], R169 ;  /* 0x000000a902002986 */ /* 0x0009e2000c101926 */
[----:B-1----:R-:W-:-:S02]  /*18ec0*/  IMAD R61, R66, 0x2, R63 ;  /* 0x00000002423d7824 */ /* 0x002fc400078e023f */
[----:B------:R-:W-:Y:S01]  /*18ed0*/  ISETP.LT.AND P2, PT, R0, UR6, !P0 ;  /* 0x0000000600007c0c */ /* 0x000fe2000c741270 */
[----:B------:R1:W-:Y:S01]  /*18ee0*/  @P5 STG.E desc[UR38][R4.64], R170 ;  /* 0x000000aa04005986 */ /* 0x0003e2000c101926 */
[CC--:B------:R-:W-:Y:S01]  /*18ef0*/  LEA R6, P5, R63.reuse, R248.reuse, 0x2 ;  /* 0x000000f83f067211 */ /* 0x0c0fe200078a10ff */
[----:B------:R-:W3:Y:S01]  /*18f00*/  LDCU UR6, c[0x0][0x39c] ;  /* 0x00007380ff0677ac */ /* 0x000ee20008000800 */
[----:B------:R-:W-:Y:S02]  /*18f10*/  LOP3.LUT R0, R64, 0x64, RZ, 0xfc, !PT ;  /* 0x0000006440007812 */ /* 0x000fe400078efcff */
[----:B------:R-:W-:Y:S02]  /*18f20*/  LEA.HI.X.SX32 R7, R63, R249, 0x2, P5 ;  /* 0x000000f93f077211 */ /* 0x000fe400028f16ff */
[----:B--2---:R-:W-:Y:S01]  /*18f30*/  ISETP.LT.AND P5, PT, R0, UR4, !P0 ;  /* 0x0000000400007c0c */ /* 0x004fe2000c7a1270 */
[----:B------:R-:W2:Y:S01]  /*18f40*/  LDCU UR4, c[0x0][0x39c] ;  /* 0x00007380ff0477ac */ /* 0x000ea20008000800 */
[----:B----4-:R-:W-:Y:S01]  /*18f50*/  LEA R2, P6, R61, R248, 0x2 ;  /* 0x000000f83d027211 */ /* 0x010fe200078c10ff */
[----:B-1----:R-:W-:Y:S01]  /*18f60*/  IMAD R5, R66, 0x2, R61 ;  /* 0x0000000242057824 */ /* 0x002fe200078e023d */
[----:B------:R-:W-:-:S02]  /*18f70*/  LOP3.LUT R0, R64, 0x66, RZ, 0xfc, !PT ;  /* 0x0000006640007812 */ /* 0x000fc400078efcff */
[-C--:B------:R-:W-:Y:S01]  /*18f80*/  LEA.HI.X.SX32 R3, R61, R249.reuse, 0x2, P6 ;  /* 0x000000f93d037211 */ /* 0x080fe200030f16ff */
[----:B------:R-:W-:Y:S01]  /*18f90*/  IMAD R63, R66, 0x2, R5 ;  /* 0x00000002423f7824 */ /* 0x000fe200078e0205 */
[CC--:B------:R-:W-:Y:S01]  /*18fa0*/  LEA R4, P6, R5.reuse, R248.reuse, 0x2 ;  /* 0x000000f805047211 */ /* 0x0c0fe200078c10ff */
[----:B------:R1:W-:Y:S01]  /*18fb0*/  @P4 STG.E desc[UR38][R6.64], R171 ;  /* 0x000000ab06004986 */ /* 0x0003e2000c101926 */
[----:B---3--:R-:W-:Y:S01]  /*18fc0*/  ISETP.LT.AND P4, PT, R0, UR5, !P0 ;  /* 0x0000000500007c0c */ /* 0x008fe2000c781270 */
[----:B------:R-:W3:Y:S01]  /*18fd0*/  LDCU UR5, c[0x0][0x39c] ;  /* 0x00007380ff0577ac */ /* 0x000ee20008000800 */
[----:B------:R-:W-:Y:S02]  /*18fe0*/  LOP3.LUT R0, R64, 0x68, RZ, 0xfc, !PT ;  /* 0x0000006840007812 */ /* 0x000fe400078efcff */
[----:B------:R-:W-:Y:S01]  /*18ff0*/  LEA.HI.X.SX32 R5, R5, R249, 0x2, P6 ;  /* 0x000000f905057211 */ /* 0x000fe200030f16ff */
[----:B------:R4:W-:Y:S01]  /*19000*/  @P3 STG.E desc[UR38][R2.64], R176 ;  /* 0x000000b002003986 */ /* 0x0009e2000c101926 */
[----:B------:R-:W-:-:S02]  /*19010*/  LEA R60, P6, R63, R248, 0x2 ;  /* 0x000000f83f3c7211 */ /* 0x000fc400078c10ff */
[----:B------:R-:W-:Y:S01]  /*19020*/  ISETP.LT.AND P3, PT, R0, UR6, !P0 ;  /* 0x0000000600007c0c */ /* 0x000fe2000c761270 */
[----:B------:R3:W-:Y:S01]  /*19030*/  @P2 STG.E desc[UR38][R4.64], R177 ;  /* 0x000000b104002986 */ /* 0x0007e2000c101926 */
[----:B------:R-:W-:Y:S01]  /*19040*/  LOP3.LUT R0, R64, 0x6a, RZ, 0xfc, !PT ;  /* 0x0000006a40007812 */ /* 0x000fe200078efcff */
[----:B------:R-:W3:Y:S01]  /*19050*/  LDCU UR6, c[0x0][0x39c] ;  /* 0x00007380ff0677ac */ /* 0x000ee20008000800 */
[----:B------:R-:W-:Y:S01]  /*19060*/  LEA.HI.X.SX32 R61, R63, R249, 0x2, P6 ;  /* 0x000000f93f3d7211 */ /* 0x000fe200030f16ff */
[----:B------:R-:W-:Y:S01]  /*19070*/  IMAD R63, R66, 0x2, R63 ;  /* 0x00000002423f7824 */ /* 0x000fe200078e023f */
[----:B--2---:R-:W-:Y:S01]  /*19080*/  ISETP.LT.AND P2, PT, R0, UR4, !P0 ;  /* 0x0000000400007c0c */ /* 0x004fe2000c741270 */
[----:B------:R-:W2:Y:S02]  /*19090*/  LDCU UR4, c[0x0][0x39c] ;  /* 0x00007380ff0477ac */ /* 0x000ea40008000800 */
[----:B-1----:R-:W-:Y:S01]  /*190a0*/  IMAD R7, R66, 0x2, R63 ;  /* 0x0000000242077824 */ /* 0x002fe200078e023f */
[----:B----4-:R-:W-:-:S02]  /*190b0*/  LEA R2, P6, R63, R248, 0x2 ;  /* 0x000000f83f027211 */ /* 0x010fc400078c10ff */
[----:B------:R-:W-:Y:S02]  /*190c0*/  LOP3.LUT R0, R64, 0x6c, RZ, 0xfc, !PT ;  /* 0x0000006c40007812 */ /* 0x000fe400078efcff */
[-C--:B------:R-:W-:Y:S01]  /*190d0*/  LEA.HI.X.SX32 R3, R63, R249.reuse, 0x2, P6 ;  /* 0x000000f93f037211 */ /* 0x080fe200030f16ff */
[----:B------:R-:W-:Y:S01]  /*190e0*/  IMAD R63, R66, 0x2, R7 ;  /* 0x00000002423f7824 */ /* 0x000fe200078e0207 */
[CC--:B---3--:R-:W-:Y:S01]  /*190f0*/  LEA R4, P6, R7.reuse, R248.reuse, 0x2 ;  /* 0x000000f807047211 */ /* 0x0c8fe200078c10ff */
[----:B------:R1:W-:Y:S01]  /*19100*/  @P5 STG.E desc[UR38][R60.64], R178 ;  /* 0x000000b23c005986 */ /* 0x0003e2000c101926 */
[----:B------:R-:W-:Y:S01]  /*19110*/  ISETP.LT.AND P5, PT, R0, UR5, !P0 ;  /* 0x0000000500007c0c */ /* 0x000fe2000c7a1270 */
[----:B------:R-:W3:Y:S01]  /*19120*/  LDCU UR5, c[0x0][0x39c] ;  /* 0x00007380ff0577ac */ /* 0x000ee20008000800 */
[----:B------:R-:W-:Y:S02]  /*19130*/  LEA.HI.X.SX32 R5, R7, R249, 0x2, P6 ;  /* 0x000000f907057211 */ /* 0x000fe400030f16ff */
[----:B------:R-:W-:-:S02]  /*19140*/  LEA R6, P6, R63, R248, 0x2 ;  /* 0x000000f83f067211 */ /* 0x000fc400078c10ff */
[----:B------:R-:W-:Y:S01]  /*19150*/  LOP3.LUT R0, R64, 0x6e, RZ, 0xfc, !PT ;  /* 0x0000006e40007812 */ /* 0x000fe200078efcff */
[----:B------:R4:W-:Y:S01]  /*19160*/  @P4 STG.E desc[UR38][R2.64], R179 ;  /* 0x000000b302004986 */ /* 0x0009e2000c101926 */
[----:B------:R-:W-:Y:S01]  /*19170*/  LEA.HI.X.SX32 R7, R63, R249, 0x2, P6 ;  /* 0x000000f93f077211 */ /* 0x000fe200030f16ff */
[----:B------:R-:W-:Y:S01]  /*19180*/  IMAD R63, R66, 0x2, R63 ;  /* 0x00000002423f7824 */ /* 0x000fe200078e023f */
[----:B--2---:R-:W-:Y:S01]  /*19190*/  ISETP.LT.AND P4, PT, R0, UR4, !P0 ;  /* 0x0000000400007c0c */ /* 0x004fe2000c781270 */
[----:B------:R-:W2:Y:S01]  /*191a0*/  LDCU UR4, c[0x0][0x39c] ;  /* 0x00007380ff0477ac */ /* 0x000ea20008000800 */
[----:B------:R-:W-:Y:S01]  /*191b0*/  LOP3.LUT R0, R64, 0x70, RZ, 0xfc, !PT ;  /* 0x0000007040007812 */ /* 0x000fe200078efcff */
[----:B------:R3:W-:Y:S01]  /*191c0*/  @P3 STG.E desc[UR38][R4.64], R184 ;  /* 0x000000b804003986 */ /* 0x0007e2000c101926 */
[----:B-1----:R-:W-:Y:S02]  /*191d0*/  IMAD R61, R66, 0x2, R63 ;  /* 0x00000002423d7824 */ /* 0x002fe400078e023f */
[----:B------:R-:W-:Y:S01]  /*191e0*/  ISETP.LT.AND P3, PT, R0, UR6, !P0 ;  /* 0x0000000600007c0c */ /* 0x000fe2000c761270 */
[----:B------:R-:W1:Y:S01]  /*191f0*/  LDCU UR6, c[0x0][0x39c] ;  /* 0x00007380ff0677ac */ /* 0x000e620008000800 */
[----:B----4-:R-:W-:-:S02]  /*19200*/  LEA R2, P6, R63, R248, 0x2 ;  /* 0x000000f83f027211 */ /* 0x010fc400078c10ff */
[----:B------:R-:W-:Y:S01]  /*19210*/  LOP3.LUT R0, R64, 0x72, RZ, 0xfc, !PT ;  /* 0x0000007240007812 */ /* 0x000fe200078efcff */
[----:B------:R4:W-:Y:S01]  /*19220*/  @P2 STG.E desc[UR38][R6.64], R185 ;  /* 0x000000b906002986 */ /* 0x0009e2000c101926 */
[-C--:B------:R-:W-:Y:S01]  /*19230*/  LEA.HI.X.SX32 R3, R63, R249.reuse, 0x2, P6 ;  /* 0x000000f93f037211 */ /* 0x080fe200030f16ff */
[----:B------:R-:W-:Y:S01]  /*19240*/  IMAD R63, R66, 0x2, R61 ;  /* 0x00000002423f7824 */ /* 0x000fe200078e023d */
[C---:B---3--:R-:W-:Y:S02]  /*19250*/  LEA R4, P6, R61.reuse, R248, 0x2 ;  /* 0x000000f83d047211 */ /* 0x048fe400078c10ff */
[----:B------:R-:W-:Y:S01]  /*19260*/  ISETP.LT.AND P2, PT, R0, UR5, !P0 ;  /* 0x0000000500007c0c */ /* 0x000fe2000c741270 */
[----:B------:R-:W3:Y:S01]  /*19270*/  LDCU UR5, c[0x0][0x39c] ;  /* 0x00007380ff0577ac */ /* 0x000ee20008000800 */
[----:B------:R-:W-:Y:S01]  /*19280*/  LEA.HI.X.SX32 R5, R61, R249, 0x2, P6 ;  /* 0x000000f93d057211 */ /* 0x000fe200030f16ff */
[----:B------:R-:W-:Y:S01]  /*19290*/  IMAD R65, R66, 0x2, R63 ;  /* 0x0000000242417824 */ /* 0x000fe200078e023f */
[----:B------:R-:W-:-:S02]  /*192a0*/  LOP3.LUT R0, R64, 0x74, RZ, 0xfc, !PT ;  /* 0x0000007440007812 */ /* 0x000fc400078efcff */
[CC--:B----4-:R-:W-:Y:S01]  /*192b0*/  LEA R6, P6, R63.reuse, R248.reuse, 0x2 ;  /* 0x000000f83f067211 */ /* 0x0d0fe200078c10ff */
[----:B------:R4:W-:Y:S01]  /*192c0*/  @P5 STG.E desc[UR38][R2.64], R186 ;  /* 0x000000ba02005986 */ /* 0x0009e2000c101926 */
[----:B--2---:R-:W-:Y:S01]  /*192d0*/  ISETP.LT.AND P5, PT, R0, UR4, !P0 ;  /* 0x0000000400007c0c */ /* 0x004fe2000c7a1270 */
[----:B------:R-:W2:Y:S01]  /*192e0*/  LDCU UR4, c[0x0][0x39c] ;  /* 0x00007380ff0477ac */ /* 0x000ea20008000800 */
        /* <DEDUP_REMOVED lines=11> */
[----:B---3--:R-:W-:Y:S01]  /*193a0*/  ISETP.LT.AND P3, PT, R0, UR5, !P0 ;  /* 0x0000000500007c0c */ /* 0x008fe2000c761270 */
[----:B------:R-:W3:Y:S01]  /*193b0*/  LDCU UR5, c[0x0][0x39c] ;  /* 0x00007380ff0577ac */ /* 0x000ee20008000800 */
[----:B------:R1:W-:Y:S01]  /*193c0*/  @P2 STG.E desc[UR38][R60.64], R193 ;  /* 0x000000c13c002986 */ /* 0x0003e2000c101926 */
[-C--:B----4-:R-:W-:Y:S02]  /*193d0*/  LEA R2, P2, R65, R248.reuse, 0x2 ;  /* 0x000000f841027211 */ /* 0x090fe400078410ff */
[----:B--2---:R-:W-:Y:S02]  /*193e0*/  LEA R4, P6, R63, R248, 0x2 ;  /* 0x000000f83f047211 */ /* 0x004fe400078c10ff */
[----:B------:R-:W-:Y:S02]  /*193f0*/  LOP3.LUT R0, R64, 0x7a, RZ, 0xfc, !PT ;  /* 0x0000007a40007812 */ /* 0x000fe400078efcff */
[-C--:B------:R-:W-:Y:S02]  /*19400*/  LEA.HI.X.SX32 R3, R65, R249.reuse, 0x2, P2 ;  /* 0x000000f941037211 */ /* 0x080fe400010f16ff */
[----:B------:R-:W-:Y:S01]  /*19410*/  LEA.HI.X.SX32 R5, R63, R249, 0x2, P6 ;  /* 0x000000f93f057211 */ /* 0x000fe200030f16ff */
[----:B------:R-:W-:Y:S01]  /*19420*/  IMAD R63, R66, 0x2, R63 ;  /* 0x00000002423f7824 */ /* 0x000fe200078e023f */
[----:B------:R-:W-:Y:S01]  /*19430*/  ISETP.LT.AND P2, PT, R0, UR4, !P0 ;  /* 0x0000000400007c0c */ /* 0x000fe2000c741270 */
[----:B------:R-:W2:Y:S01]  /*19440*/  LDCU UR4, c[0x0][0x39c] ;  /* 0x00007380ff0477ac */ /* 0x000ea20008000800 */
[----:B------:R-:W-:Y:S01]  /*19450*/  LOP3.LUT R0, R64, 0x7c, RZ, 0xfc, !PT ;  /* 0x0000007c40007812 */ /* 0x000fe200078efcff */
[----:B------:R4:W-:Y:S01]  /*19460*/  @P5 STG.E desc[UR38][R2.64], R194 ;  /* 0x000000c202005986 */ /* 0x0009e2000c101926 */
[----:B-1----:R-:W-:-:S02]  /*19470*/  IMAD R61, R66, 0x2, R63 ;  /* 0x00000002423d7824 */ /* 0x002fc400078e023f */
[----:B------:R-:W-:Y:S01]  /*19480*/  ISETP.LT.AND P5, PT, R0, UR6, !P0 ;  /* 0x0000000600007c0c */ /* 0x000fe2000c7a1270 */
[----:B------:R1:W-:Y:S01]  /*19490*/  @P4 STG.E desc[UR38][R4.64], R195 ;  /* 0x000000c304004986 */ /* 0x0003e2000c101926 */
[CC--:B------:R-:W-:Y:S01]  /*194a0*/  LEA R6, P4, R63.reuse, R248.reuse, 0x2 ;  /* 0x000000f83f067211 */ /* 0x0c0fe200078810ff */
[----:B------:R-:W2:Y:S01]  /*194b0*/  LDCU UR6, c[0x0][0x39c] ;  /* 0x00007380ff0677ac */ /* 0x000ea20008000800 */
[----:B------:R-:W-:Y:S02]  /*194c0*/  LOP3.LUT R0, R64, 0x7e, RZ, 0xfc, !PT ;  /* 0x0000007e40007812 */ /* 0x000fe400078efcff */
[----:B------:R-:W-:Y:S02]  /*194d0*/  LEA.HI.X.SX32 R7, R63, R249, 0x2, P4 ;  /* 0x000000f93f077211 */ /* 0x000fe400020f16ff */
[----:B---3--:R-:W-:Y:S01]  /*194e0*/  ISETP.LT.AND P4, PT, R0, UR5, !P0 ;  /* 0x0000000500007c0c */ /* 0x008fe2000c781270 */
[----:B------:R-:W3:Y:S01]  /*194f0*/  LDCU UR5, c[0x0][0x39c] ;  /* 0x00007380ff0577ac */ /* 0x000ee20008000800 */
[----:B----4-:R-:W-:Y:S01]  /*19500*/  LEA R2, P6, R61, R248, 0x2 ;  /* 0x000000f83d027211 */ /* 0x010fe200078c10ff */
[----:B-1----:R-:W-:Y:S01]  /*19510*/  IMAD R5, R66, 0x2, R61 ;  /* 0x0000000242057824 */ /* 0x002fe200078e023d */
[----:B------:R-:W-:-:S02]  /*19520*/  LOP3.LUT R0, R64, 0x80, RZ, 0xfc, !PT ;  /* 0x0000008040007812 */ /* 0x000fc400078efcff */
[-C--:B------:R-:W-:Y:S01]  /*19530*/  LEA.HI.X.SX32 R3, R61, R249.reuse, 0x2, P6 ;  /* 0x000000f93d037211 */ /* 0x080fe200030f16ff */
[----:B------:R-:W-:Y:S01]  /*19540*/  IMAD R63, R66, 0x2, R5 ;  /* 0x00000002423f7824 */ /* 0x000fe200078e0205 */
[CC--:B------:R-:W-:Y:S01]  /*19550*/  LEA R4, P6, R5.reuse, R248.reuse, 0x2 ;  /* 0x000000f805047211 */ /* 0x0c0fe200078c10ff */
[----:B------:R1:W-:Y:S01]  /*19560*/  @P3 STG.E desc[UR38][R6.64], R72 ;  /* 0x0000004806003986 */ /* 0x0003e2000c101926 */
[----:B--2---:R-:W-:Y:S01]  /*19570*/  ISETP.LT.AND P3, PT, R0, UR4, !P0 ;  /* 0x0000000400007c0c */ /* 0x004fe2000c761270 */
[----:B------:R-:W2:Y:S01]  /*19580*/  LDCU UR4, c[0x0][0x39c] ;  /* 0x00007380ff0477ac */ /* 0x000ea20008000800 */
[----:B------:R-:W-:Y:S02]  /*19590*/  LOP3.LUT R0, R64, 0x82, RZ, 0xfc, !PT ;  /* 0x0000008240007812 */ /* 0x000fe400078efcff */
[----:B------:R-:W-:Y:S01]  /*195a0*/  LEA.HI.X.SX32 R5, R5, R249, 0x2, P6 ;  /* 0x000000f905057211 */ /* 0x000fe200030f16ff */
[----:B------:R4:W-:Y:S01]  /*195b0*/  @P2 STG.E desc[UR38][R2.64], R73 ;  /* 0x0000004902002986 */ /* 0x0009e2000c101926 */
[----:B------:R-:W-:-:S02]  /*195c0*/  LEA R60, P6, R63, R248, 0x2 ;  /* 0x000000f83f3c7211 */ /* 0x000fc400078c10ff */
[----:B------:R-:W-:Y:S01]  /*195d0*/  ISETP.LT.AND P2, PT, R0, UR6, !P0 ;  /* 0x0000000600007c0c */ /* 0x000fe2000c741270 */
[----:B------:R2:W-:Y:S01]  /*195e0*/  @P5 STG.E desc[UR38][R4.64], R74 ;  /* 0x0000004a04005986 */ /* 0x0005e2000c101926 */
[----:B------:R-:W-:Y:S01]  /*195f0*/  LOP3.LUT R0, R64, 0x84, RZ, 0xfc, !PT ;  /* 0x0000008440007812 */ /* 0x000fe200078efcff */
[----:B------:R-:W2:Y:S01]  /*19600*/  LDCU UR6, c[0x0][0x39c] ;  /* 0x00007380ff0677ac */ /* 0x000ea20008000800 */
[----:B------:R-:W-:Y:S01]  /*19610*/  LEA.HI.X.SX32 R61, R63, R249, 0x2, P6 ;  /* 0x000000f93f3d7211 */ /* 0x000fe200030f16ff */
[----:B------:R-:W-:Y:S01]  /*19620*/  IMAD R63, R66, 0x2, R63 ;  /* 0x00000002423f7824 */ /* 0x000fe200078e023f */
[----:B---3--:R-:W-:Y:S01]  /*19630*/  ISETP.LT.AND P5, PT, R0, UR5, !P0 ;  /* 0x0000000500007c0c */ /* 0x008fe2000c7a1270 */
[----:B------:R-:W3:Y:S02]  /*19640*/  LDCU UR5, c[0x0][0x39c] ;  /* 0x00007380ff0577ac */ /* 0x000ee40008000800 */
[----:B-1----:R-:W-:Y:S01]  /*19650*/  IMAD R7, R66, 0x2, R63 ;  /* 0x0000000242077824 */ /* 0x002fe200078e023f */
[----:B----4-:R-:W-:-:S02]  /*19660*/  LEA R2, P6, R63, R248, 0x2 ;  /* 0x000000f83f027211 */ /* 0x010fc400078c10ff */
[----:B------:R-:W-:Y:S02]  /*19670*/  LOP3.LUT R0, R64, 0x86, RZ, 0xfc, !PT ;  /* 0x0000008640007812 */ /* 0x000fe400078efcff */
[-C--:B------:R-:W-:Y:S01]  /*19680*/  LEA.HI.X.SX32 R3, R63, R249.reuse, 0x2, P6 ;  /* 0x000000f93f037211 */ /* 0x080fe200030f16ff */
[----:B------:R-:W-:Y:S01]  /*19690*/  IMAD R63, R66, 0x2, R7 ;  /* 0x00000002423f7824 */ /* 0x000fe200078e0207 */
[CC--:B--2---:R-:W-:Y:S01]  /*196a0*/  LEA R4, P6, R7.reuse, R248.reuse, 0x2 ;  /* 0x000000f807047211 */ /* 0x0c4fe200078c10ff */
[----:B------:R1:W-:Y:S01]  /*196b0*/  @P4 STG.E desc[UR38][R60.64], R75 ;  /* 0x0000004b3c004986 */ /* 0x0003e2000c101926 */
[----:B------:R-:W-:Y:S01]  /*196c0*/  ISETP.LT.AND P4, PT, R0, UR4, !P0 ;  /* 0x0000000400007c0c */ /* 0x000fe2000c781270 */
[----:B------:R-:W2:Y:S01]  /*196d0*/  LDCU UR4, c[0x0][0x39c] ;  /* 0x00007380ff0477ac */ /* 0x000ea20008000800 */
[----:B------:R-:W-:Y:S02]  /*196e0*/  LEA.HI.X.SX32 R5, R7, R249, 0x2, P6 ;  /* 0x000000f907057211 */ /* 0x000fe400030f16ff */
[----:B------:R-:W-:-:S02]  /*196f0*/  LEA R6, P6, R63, R248, 0x2 ;  /* 0x000000f83f067211 */ /* 0x000fc400078c10ff */
[----:B------:R-:W-:Y:S01]  /*19700*/  LOP3.LUT R0, R64, 0x88, RZ, 0xfc, !PT ;  /* 0x0000008840007812 */ /* 0x000fe200078efcff */
[----:B------:R4:W-:Y:S01]  /*19710*/  @P3 STG.E desc[UR38][R2.64], R80 ;  /* 0x0000005002003986 */ /* 0x0009e2000c101926 */
[----:B------:R-:W-:Y:S01]  /*19720*/  LEA.HI.X.SX32 R7, R63, R249, 0x2, P6 ;  /* 0x000000f93f077211 */ /* 0x000fe200030f16ff */
[----:B------:R-:W-:Y:S01]  /*19730*/  IMAD R63, R66, 0x2, R63 ;  /* 0x00000002423f7824 */ /* 0x000fe200078e023f */
[----:B---3--:R-:W-:Y:S01]  /*19740*/  ISETP.LT.AND P3, PT, R0, UR5, !P0 ;  /* 0x0000000500007c0c */ /* 0x008fe2000c761270 */
[----:B------:R-:W3:Y:S01]  /*19750*/  LDCU UR5, c[0x0][0x39c] ;  /* 0x00007380ff0577ac */ /* 0x000ee20008000800 */
        /* <DEDUP_REMOVED lines=16> */
[CC--:B----4-:R-:W-:Y:S01]  /*19860*/  LEA R6, P6, R63.reuse, R248.reuse, 0x2 ;  /* 0x000000f83f067211 */ /* 0x0d0fe200078c10ff */
[----:B------:R4:W-:Y:S01]  /*19870*/  @P4 STG.E desc[UR38][R2.64], R83 ;  /* 0x0000005302004986 */ /* 0x0009e2000c101926 */
[----:B---3--:R-:W-:Y:S01]  /*19880*/  ISETP.LT.AND P4, PT, R0, UR5, !P0 ;  /* 0x0000000500007c0c */ /* 0x008fe2000c781270 */
[----:B------:R-:W3:Y:S01]  /*19890*/  LDCU UR5, c[0x0][0x39c] ;  /* 0x00007380ff0577ac */ /* 0x000ee20008000800 */
        /* <DEDUP_REMOVED lines=14> */
[-C--:B----4-:R-:W-:Y:S02]  /*19980*/  LEA R2, P5, R65, R248.reuse, 0x2 ;  /* 0x000000f841027211 */ /* 0x090fe400078a10ff */
[----:B---3--:R-:W-:Y:S02]  /*19990*/  LEA R4, P6, R63, R248, 0x2 ;  /* 0x000000f83f047211 */ /* 0x008fe400078c10ff */
[----:B------:R-:W-:Y:S02]  /*199a0*/  LOP3.LUT R0, R64, 0x94, RZ, 0xfc, !PT ;  /* 0x0000009440007812 */ /* 0x000fe400078efcff */
[-C--:B------:R-:W-:Y:S02]  /*199b0*/  LEA.HI.X.SX32 R3, R65, R249.reuse, 0x2, P5 ;  /* 0x000000f941037211 */ /* 0x080fe400028f16ff */
[----:B------:R-:W-:Y:S01]  /*199c0*/  LEA.HI.X.SX32 R5, R63, R249, 0x2, P6 ;  /* 0x000000f93f057211 */ /* 0x000fe200030f16ff */
[----:B------:R-:W-:Y:S01]  /*199d0*/  IMAD R63, R66, 0x2, R63 ;  /* 0x00000002423f7824 */ /* 0x000fe200078e023f */
[----:B------:R-:W-:Y:S01]  /*199e0*/  ISETP.LT.AND P5, PT, R0, UR5, !P0 ;  /* 0x0000000500007c0c */ /* 0x000fe2000c7a1270 */
        /* <DEDUP_REMOVED lines=104> */
[----:B-1----:R-:W-:-:S03]  /*1a070*/  IMAD R5, R66, 0x2, R61 ;  /* 0x0000000242057824 */ /* 0x002fc600078e023d */
[-C--:B------:R-:W-:Y:S02]  /*1a080*/  LEA.HI.X.SX32 R3, R61, R249.reuse, 0x2, P6 ;  /* 0x000000f93d037211 */ /* 0x080fe400030f16ff */
[----:B------:R-:W-:Y:S01]  /*1a090*/  LOP3.LUT R0, R64, 0xb4, RZ, 0xfc, !PT ;  /* 0x000000b440007812 */ /* 0x000fe200078efcff */
[----:B------:R-:W-:Y:S01]  /*1a0a0*/  IMAD R63, R66, 0x2, R5 ;  /* 0x00000002423f7824 */ /* 0x000fe200078e0205 */
[CC--:B------:R-:W-:Y:S01]  /*1a0b0*/  LEA R4, P6, R5.reuse, R248.reuse, 0x2 ;  /* 0x000000f805047211 */ /* 0x0c0fe200078c10ff */
[----:B------:R1:W-:Y:S01]  /*1a0c0*/  @P5 STG.E desc[UR38][R6.64], R122 ;  /* 0x0000007a06005986 */ /* 0x0003e2000c101926 */
[----:B--2---:R-:W-:Y:S01]  /*1a0d0*/  ISETP.LT.AND P5, PT, R0, UR4, !P0 ;  /* 0x0000000400007c0c */ /* 0x004fe2000c7a1270 */
[----:B------:R-:W2:Y:S01]  /*1a0e0*/  LDCU UR4, c[0x0][0x39c] ;  /* 0x00007380ff0477ac */ /* 0x000ea20008000800 */
[----:B------:R-:W-:Y:S02]  /*1a0f0*/  LEA.HI.X.SX32 R5, R5, R249, 0x2, P6 ;  /* 0x000000f905057211 */ /* 0x000fe400030f16ff */
[----:B------:R-:W-:-:S02]  /*1a100*/  LEA R60, P6, R63, R248, 0x2 ;  /* 0x000000f83f3c7211 */ /* 0x000fc400078c10ff */
[----:B------:R-:W-:Y:S01]  /*1a110*/  LOP3.LUT R0, R64, 0xb6, RZ, 0xfc, !PT ;  /* 0x000000b640007812 */ /* 0x000fe200078efcff */
[----:B------:R4:W-:Y:S01]  /*1a120*/  @P4 STG.E desc[UR38][R2.64], R123 ;  /* 0x0000007b02004986 */ /* 0x0009e2000c101926 */
[----:B------:R-:W-:Y:S01]  /*1a130*/  LEA.HI.X.SX32 R61, R63, R249, 0x2, P6 ;  /* 0x000000f93f3d7211 */ /* 0x000fe200030f16ff */
[----:B------:R-:W-:Y:S01]  /*1a140*/  IMAD R63, R66, 0x2, R63 ;  /* 0x00000002423f7824 */ /* 0x000fe200078e023f */
[----:B------:R-:W-:Y:S01]  /*1a150*/  ISETP.LT.AND P4, PT, R0, UR6, !P0 ;  /* 0x0000000600007c0c */ /* 0x000fe2000c781270 */
[----:B------:R2:W-:Y:S01]  /*1a160*/  @P3 STG.E desc[UR38][R4.64], R128 ;  /* 0x0000008004003986 */ /* 0x0005e2000c101926 */
[----:B------:R-:W-:Y:S01]  /*1a170*/  LOP3.LUT R0, R64, 0xb8, RZ, 0xfc, !PT ;  /* 0x000000b840007812 */ /* 0x000fe200078efcff */
[----:B-1----:R-:W-:Y:S01]  /*1a180*/  IMAD R7, R66, 0x2, R63 ;  /* 0x0000000242077824 */ /* 0x002fe200078e023f */
[----:B------:R-:W1:Y:S02]  /*1a190*/  LDCU UR6, c[0x0][0x39c] ;  /* 0x00007380ff0677ac */ /* 0x000e640008000800 */
[----:B---3--:R-:W-:Y:S01]  /*1a1a0*/  ISETP.LT.AND P3, PT, R0, UR5, !P0 ;  /* 0x0000000500007c0c */ /* 0x008fe2000c761270 */
[----:B------:R-:W3:Y:S01]  /*1a1b0*/  LDCU UR5, c[0x0][0x39c] ;  /* 0x00007380ff0577ac */ /* 0x000ee20008000800 */
        /* <DEDUP_REMOVED lines=8> */
[----:B------:R-:W-:Y:S02]  /*1a240*/  LEA.HI.X.SX32 R5, R7, R249, 0x2, P6 ;  /* 0x000000f907057211 */ /* 0x000fe400030f16ff */
[----:B------:R-:W-:-:S02]  /*1a250*/  LEA R6, P6, R63, R248, 0x2 ;  /* 0x000000f83f067211 */ /* 0x000fc400078c10ff */
[----:B------:R-:W-:Y:S02]  /*1a260*/  LOP3.LUT R0, R64, 0xbc, RZ, 0xfc, !PT ;  /* 0x000000bc40007812 */ /* 0x000fe400078efcff */
[----:B------:R-:W-:Y:S01]  /*1a270*/  LEA.HI.X.SX32 R7, R63, R249, 0x2, P6 ;  /* 0x000000f93f077211 */ /* 0x000fe200030f16ff */
[----:B------:R-:W-:Y:S01]  /*1a280*/  IMAD R63, R66, 0x2, R63 ;  /* 0x00000002423f7824 */ /* 0x000fe200078e023f */
[----:B------:R4:W-:Y:S01]  /*1a290*/  @P5 STG.E desc[UR38][R2.64], R130 ;  /* 0x0000008202005986 */ /* 0x0009e2000c101926 */
[----:B---3--:R-:W-:Y:S01]  /*1a2a0*/  ISETP.LT.AND P5, PT, R0, UR5, !P0 ;  /* 0x0000000500007c0c */ /* 0x008fe2000c7a1270 */
[----:B------:R-:W3:Y:S01]  /*1a2b0*/  LDCU UR5, c[0x0][0x39c] ;  /* 0x00007380ff0577ac */ /* 0x000ee20008000800 */
[----:B------:R-:W-:Y:S01]  /*1a2c0*/  LOP3.LUT R0, R64, 0xbe, RZ, 0xfc, !PT ;  /* 0x000000be40007812 */ /* 0x000fe200078efcff */
[----:B--2---:R-:W-:Y:S01]  /*1a2d0*/  IMAD R61, R66, 0x2, R63 ;  /* 0x00000002423d7824 */ /* 0x004fe200078e023f */
[----:B------:R2:W-:Y:S02]  /*1a2e0*/  @P4 STG.E desc[UR38][R4.64], R131 ;  /* 0x0000008304004986 */ /* 0x0005e4000c101926 */
[----:B-1----:R-:W-:Y:S01]  /*1a2f0*/  ISETP.LT.AND P4, PT, R0, UR6, !P0 ;  /* 0x0000000600007c0c */ /* 0x002fe2000c781270 */
[----:B------:R-:W1:Y:S01]  /*1a300*/  LDCU UR6, c[0x0][0x39c] ;  /* 0x00007380ff0677ac */ /* 0x000e620008000800 */
[----:B----4-:R-:W-:-:S02]  /*1a310*/  LEA R2, P6, R63, R248, 0x2 ;  /* 0x000000f83f027211 */ /* 0x010fc400078c10ff */
[----:B------:R-:W-:Y:S02]  /*1a320*/  LOP3.LUT R0, R64, 0xc0, RZ, 0xfc, !PT ;  /* 0x000000c040007812 */ /* 0x000fe400078efcff */
[-C--:B------:R-:W-:Y:S01]  /*1a330*/  LEA.HI.X.SX32 R3, R63, R249.reuse, 0x2, P6 ;  /* 0x000000f93f037211 */ /* 0x080fe200030f16ff */
[----:B------:R-:W-:Y:S01]  /*1a340*/  IMAD R63, R66, 0x2, R61 ;  /* 0x00000002423f7824 */ /* 0x000fe200078e023d */
[C---:B--2---:R-:W-:Y:S01]  /*1a350*/  LEA R4, P6, R61.reuse, R248, 0x2 ;  /* 0x000000f83d047211 */ /* 0x044fe200078c10ff */
[----:B------:R2:W-:Y:S01]  /*1a360*/  @P3 STG.E desc[UR38][R6.64], R228 ;  /* 0x000000e406003986 */ /* 0x0005e2000c101926 */
[----:B------:R-:W-:Y:S01]  /*1a370*/  ISETP.LT.AND P3, PT, R0, UR4, !P0 ;  /* 0x0000000400007c0c */ /* 0x000fe2000c761270 */
[----:B------:R-:W4:Y:S01]  /*1a380*/  LDCU UR4, c[0x0][0x39c] ;  /* 0x00007380ff0477ac */ /* 0x000f220008000800 */
[----:B------:R-:W-:Y:S01]  /*1a390*/  LEA.HI.X.SX32 R5, R61, R249, 0x2, P6 ;  /* 0x000000f93d057211 */ /* 0x000fe200030f16ff */
[----:B------:R-:W-:Y:S01]  /*1a3a0*/  IMAD R65, R66, 0x2, R63 ;  /* 0x0000000242417824 */ /* 0x000fe200078e023f */
[----:B------:R-:W-:-:S02]  /*1a3b0*/  LOP3.LUT R0, R64, 0xc2, RZ, 0xfc, !PT ;  /* 0x000000c240007812 */ /* 0x000fc400078efcff */
[CC--:B--2---:R-:W-:Y:S01]  /*1a3c0*/  LEA R6, P6, R63.reuse, R248.reuse, 0x2 ;  /* 0x000000f83f067211 */ /* 0x0c4fe200078c10ff */
[----:B------:R2:W-:Y:S03]  /*1a3d0*/  @P2 STG.E desc[UR38][R2.64], R229 ;  /* 0x000000e502002986 */ /* 0x0005e6000c101926 */
[----:B------:R-:W-:Y:S02]  /*1a3e0*/  LEA.HI.X.SX32 R7, R63, R249, 0x2, P6 ;  /* 0x000000f93f077211 */ /* 0x000fe400030f16ff */
[----:B------:R-:W-:Y:S02]  /*1a3f0*/  LEA R60, P6, R65, R248, 0x2 ;  /* 0x000000f8413c7211 */ /* 0x000fe400078c10ff */
[----:B---3--:R-:W-:Y:S01]  /*1a400*/  ISETP.LT.AND P2, PT, R0, UR5, !P0 ;  /* 0x0000000500007c0c */ /* 0x008fe2000c741270 */
[----:B------:R-:W3:Y:S01]  /*1a410*/  LDCU UR5, c[0x0][0x39c] ;  /* 0x00007380ff0577ac */ /* 0x000ee20008000800 */
[----:B------:R-:W-:-:S02]  /*1a420*/  LOP3.LUT R0, R64, 0xc4, RZ, 0xfc, !PT ;  /* 0x000000c440007812 */ /* 0x000fc400078efcff */
        /* <DEDUP_REMOVED lines=11> */
[----:B--2---:R-:W-:-:S02]  /*1a4e0*/  LEA R2, P3, R65, R248, 0x2 ;  /* 0x000000f841027211 */ /* 0x004fc400078610ff */
[CC--:B---3--:R-:W-:Y:S02]  /*1a4f0*/  LEA R4, P6, R63.reuse, R248.reuse, 0x2 ;  /* 0x000000f83f047211 */ /* 0x0c8fe400078c10ff */
[----:B------:R-:W-:Y:S02]  /*1a500*/  LOP3.LUT R0, R64, 0xc8, RZ, 0xfc, !PT ;  /* 0x000000c840007812 */ /* 0x000fe400078efcff */
[-C--:B------:R-:W-:Y:S01]  /*1a510*/  LEA.HI.X.SX32 R5, R63, R249.reuse, 0x2, P6 ;  /* 0x000000f93f057211 */ /* 0x080fe200030f16ff */
[----:B------:R-:W-:Y:S01]  /*1a520*/  IMAD R63, R66, 0x2, R63 ;  /* 0x00000002423f7824 */ /* 0x000fe200078e023f */
[----:B------:R-:W-:Y:S02]  /*1a530*/  LEA.HI.X.SX32 R3, R65, R249, 0x2, P3 ;  /* 0x000000f941037211 */ /* 0x000fe400018f16ff */
[----:B------:R-:W-:Y:S01]  /*1a540*/  ISETP.LT.AND P3, PT, R0, UR5, !P0 ;  /* 0x0000000500007c0c */ /* 0x000fe2000c761270 */
[----:B------:R-:W2:Y:S01]  /*1a550*/  LDCU UR5, c[0x0][0x39c] ;  /* 0x00007380ff0577ac */ /* 0x000ea20008000800 */
[----:B------:R-:W-:Y:S01]  /*1a560*/  LOP3.LUT R0, R64, 0xca, RZ, 0xfc, !PT ;  /* 0x000000ca40007812 */ /* 0x000fe200078efcff */
[----:B-1----:R-:W-:Y:S01]  /*1a570*/  IMAD R61, R66, 0x2, R63 ;  /* 0x00000002423d7824 */ /* 0x002fe200078e023f */
[----:B------:R1:W-:Y:S02]  /*1a580*/  @P2 STG.E desc[UR38][R2.64], R17 ;  /* 0x0000001102002986 */ /* 0x0003e4000c101926 */
[----:B------:R-:W-:Y:S01]  /*1a590*/  ISETP.LT.AND P2, PT, R0, UR6, !P0 ;  /* 0x0000000600007c0c */ /* 0x000fe2000c741270 */
[----:B------:R-:W3:Y:S01]  /*1a5a0*/  LDCU UR6, c[0x0][0x39c] ;  /* 0x00007380ff0677ac */ /* 0x000ee20008000800 */
[----:B------:R2:W-:Y:S01]  /*1a5b0*/  @P5 STG.E desc[UR38][R4.64], R18 ;  /* 0x0000001204005986 */ /* 0x0005e2000c101926 */
[----:B------:R-:W-:-:S02]  /*1a5c0*/  LEA R6, P5, R63, R248, 0x2 ;  /* 0x000000f83f067211 */ /* 0x000fc400078a10ff */
[----:B------:R-:W-:Y:S02]  /*1a5d0*/  LOP3.LUT R0, R64, 0xcc, RZ, 0xfc, !PT ;  /* 0x000000cc40007812 */ /* 0x000fe400078efcff */
[-C--:B------:R-:W-:Y:S02]  /*1a5e0*/  LEA.HI.X.SX32 R7, R63, R249.reuse, 0x2, P5 ;  /* 0x000000f93f077211 */ /* 0x080fe400028f16ff */
[CC--:B-1----:R-:W-:Y:S01]  /*1a5f0*/  LEA R2, P6, R61.reuse, R248.reuse, 0x2 ;  /* 0x000000f83d027211 */ /* 0x0c2fe200078c10ff */
[----:B--2---:R-:W-:Y:S01]  /*1a600*/  IMAD R5, R66, 0x2, R61 ;  /* 0x0000000242057824 */ /* 0x004fe200078e023d */
[----:B----4-:R-:W-:Y:S01]  /*1a610*/  ISETP.LT.AND P5, PT, R0, UR4, !P0 ;  /* 0x0000000400007c0c */ /* 0x010fe2000c7a1270 */
[----:B------:R-:W1:Y:S01]  /*1a620*/  LDCU UR4, c[0x0][0x39c] ;  /* 0x00007380ff0477ac */ /* 0x000e620008000800 */
[----:B------:R-:W-:Y:S01]  /*1a630*/  LEA.HI.X.SX32 R3, R61, R249, 0x2, P6 ;  /* 0x000000f93d037211 */ /* 0x000fe200030f16ff */
[----:B------:R-:W-:Y:S01]  /*1a640*/  IMAD R61, R66, 0x2, R5 ;  /* 0x00000002423d7824 */ /* 0x000fe200078e0205 */
[----:B------:R-:W-:-:S02]  /*1a650*/  LEA R4, P6, R5, R248, 0x2 ;  /* 0x000000f805047211 */ /* 0x000fc400078c10ff */
[----:B------:R-:W-:Y:S02]  /*1a660*/  LOP3.LUT R0, R64, 0xce, RZ, 0xfc, !PT ;  /* 0x000000ce40007812 */ /* 0x000fe400078efcff */
[-C--:B------:R-:W-:Y:S02]  /*1a670*/  LEA.HI.X.SX32 R5, R5, R249.reuse, 0x2, P6 ;  /* 0x000000f905057211 */ /* 0x080fe400030f16ff */
[CC--:B------:R-:W-:Y:S01]  /*1a680*/  LEA R16, P6, R61.reuse, R248.reuse, 0x2 ;  /* 0x000000f83d107211 */ /* 0x0c0fe200078c10ff */
[----:B------:R2:W-:Y:S01]  /*1a690*/  @P4 STG.E desc[UR38][R6.64], R19 ;  /* 0x0000001306004986 */ /* 0x0005e2000c101926 */
[----:B------:R-:W-:Y:S01]  /*1a6a0*/  ISETP.LT.AND P4, PT, R0, UR5, !P0 ;  /* 0x0000000500007c0c */ /* 0x000fe2000c781270 */
[----:B------:R-:W4:Y:S01]  /*1a6b0*/  LDCU UR5, c[0x0][0x39c] ;  /* 0x00007380ff0577ac */ /* 0x000f220008000800 */
        /* <DEDUP_REMOVED lines=11> */
[----:B----4-:R-:W-:Y:S01]  /*1a770*/  LEA R2, P6, R61, R248, 0x2 ;  /* 0x000000f83d027211 */ /* 0x010fe200078c10ff */
[----:B------:R-:W-:-:S03]  /*1a780*/  IMAD R19, R66, 0x2, R7 ;  /* 0x0000000242137824 */ /* 0x000fc600078e0207 */
[-C--:B------:R-:W-:Y:S02]  /*1a790*/  LEA.HI.X.SX32 R3, R61, R249.reuse, 0x2, P6 ;  /* 0x000000f93d037211 */ /* 0x080fe400030f16ff */
[CC--:B--2---:R-:W-:Y:S02]  /*1a7a0*/  LEA R4, P6, R7.reuse, R248.reuse, 0x2 ;  /* 0x000000f807047211 */ /* 0x0c4fe400078c10ff */
[----:B------:R-:W-:Y:S02]  /*1a7b0*/  LOP3.LUT R0, R64, 0xd4, RZ, 0xfc, !PT ;  /* 0x000000d440007812 */ /* 0x000fe400078efcff */
[-C--:B------:R-:W-:Y:S02]  /*1a7c0*/  LEA.HI.X.SX32 R5, R7, R249.reuse, 0x2, P6 ;  /* 0x000000f907057211 */ /* 0x080fe400030f16ff */
[CC--:B------:R-:W-:Y:S01]  /*1a7d0*/  LEA R6, P6, R19.reuse, R248.reuse, 0x2 ;  /* 0x000000f813067211 */ /* 0x0c0fe200078c10ff */
[----:B------:R2:W-:Y:S01]  /*1a7e0*/  @P5 STG.E desc[UR38][R16.64], R26 ;  /* 0x0000001a10005986 */ /* 0x0005e2000c101926 */
[----:B------:R-:W-:Y:S01]  /*1a7f0*/  ISETP.LT.AND P5, PT, R0, UR5, !P0 ;  /* 0x0000000500007c0c */ /* 0x000fe2000c7a1270 */
[----:B------:R-:W4:Y:S01]  /*1a800*/  LDCU UR5, c[0x0][0x39c] ;  /* 0x00007380ff0577ac */ /* 0x000f220008000800 */
[----:B------:R-:W-:Y:S01]  /*1a810*/  LEA.HI.X.SX32 R7, R19, R249, 0x2, P6 ;  /* 0x000000f913077211 */ /* 0x000fe200030f16ff */
[----:B------:R-:W-:Y:S01]  /*1a820*/  IMAD R19, R66, 0x2, R19 ;  /* 0x0000000242137824 */ /* 0x000fe200078e0213 */
[----:B------:R-:W-:Y:S01]  /*1a830*/  LOP3.LUT R0, R64, 0xd6, RZ, 0xfc, !PT ;  /* 0x000000d640007812 */ /* 0x000fe200078efcff */
[----:B------:R3:W-:Y:S03]  /*1a840*/  @P4 STG.E desc[UR38][R2.64], R27 ;  /* 0x0000001b02004986 */ /* 0x0007e6000c101926 */
[----:B-1----:R-:W-:Y:S01]  /*1a850*/  ISETP.LT.AND P4, PT, R0, UR4, !P0 ;  /* 0x0000000400007c0c */ /* 0x002fe2000c781270 */
[----:B------:R-:W1:Y:S01]  /*1a860*/  LDCU UR4, c[0x0][0x39c] ;  /* 0x00007380ff0477ac */ /* 0x000e620008000800 */
[----:B--2---:R-:W-:Y:S01]  /*1a870*/  IMAD R17, R66, 0x2, R19 ;  /* 0x0000000242117824 */ /* 0x004fe200078e0213 */
[----:B------:R-:W-:Y:S01]  /*1a880*/  LOP3.LUT R0, R64, 0xd8, RZ, 0xfc, !PT ;  /* 0x000000d840007812 */ /* 0x000fe200078efcff */
[----:B------:R2:W-:Y:S01]  /*1a890*/  @P3 STG.E desc[UR38][R4.64], R32 ;  /* 0x0000002004003986 */ /* 0x0005e2000c101926 */
[----:B---3--:R-:W-:-:S04]  /*1a8a0*/  LEA R2, P6, R19, R248, 0x2 ;  /* 0x000000f813027211 */ /* 0x008fc800078c10ff */
[-C--:B------:R-:W-:Y:S01]  /*1a8b0*/  LEA.HI.X.SX32 R3, R19, R249.reuse, 0x2, P6 ;  /* 0x000000f913037211 */ /* 0x080fe200030f16ff */
[----:B------:R-:W-:Y:S01]  /*1a8c0*/  IMAD R19, R66, 0x2, R17 ;  /* 0x0000000242137824 */ /* 0x000fe200078e0211 */
[----:B------:R-:W-:Y:S01]  /*1a8d0*/  ISETP.LT.AND P3, PT, R0, UR6, !P0 ;  /* 0x0000000600007c0c */ /* 0x000fe2000c761270 */
[----:B------:R-:W3:Y:S01]  /*1a8e0*/  LDCU UR6, c[0x0][0x39c] ;  /* 0x00007380ff0677ac */ /* 0x000ee20008000800 */
[CC--:B--2---:R-:W-:Y:S01]  /*1a8f0*/  LEA R4, P6, R17.reuse, R248.reuse, 0x2 ;  /* 0x000000f811047211 */ /* 0x0c4fe200078c10ff */
[----:B------:R2:W-:Y:S01]  /*1a900*/  @P2 STG.E desc[UR38][R6.64], R33 ;  /* 0x0000002106002986 */ /* 0x0005e2000c101926 */
[----:B------:R-:W-:Y:S01]  /*1a910*/  LOP3.LUT R0, R64, 0xda, RZ, 0xfc, !PT ;  /* 0x000000da40007812 */ /* 0x000fe200078efcff */
[----:B------:R-:W-:Y:S01]  /*1a920*/  IMAD R25, R66, 0x2, R19 ;  /* 0x0000000242197824 */ /* 0x000fe200078e0213 */
[----:B------:R-:W-:Y:S02]  /*1a930*/  LEA.HI.X.SX32 R5, R17, R249, 0x2, P6 ;  /* 0x000000f911057211 */ /* 0x000fe400030f16ff */
[----:B----4-:R-:W-:Y:S01]  /*1a940*/  ISETP.LT.AND P2, PT, R0, UR5, !P0 ;  /* 0x0000000500007c0c */ /* 0x010fe2000c741270 */
[----:B------:R-:W4:Y:S01]  /*1a950*/  LDCU UR5, c[0x0][0x39c] ;  /* 0x00007380ff0577ac */ /* 0x000f220008000800 */
[----:B--2---:R-:W-:-:S04]  /*1a960*/  LEA R6, P6, R19, R248, 0x2 ;  /* 0x000000f813067211 */ /* 0x004fc800078c10ff */
[-C--:B------:R-:W-:Y:S02]  /*1a970*/  LEA.HI.X.SX32 R7, R19, R249.reuse, 0x2, P6 ;  /* 0x000000f913077211 */ /* 0x080fe400030f16ff */
[CC--:B------:R-:W-:Y:S02]  /*1a980*/  LEA R16, P6, R25.reuse, R248.reuse, 0x2 ;  /* 0x000000f819107211 */ /* 0x0c0fe400078c10ff */
[----:B------:R-:W-:Y:S01]  /*1a990*/  LOP3.LUT R0, R64, 0xdc, RZ, 0xfc, !PT ;  /* 0x000000dc40007812 */ /* 0x000fe200078efcff */
[----:B------:R-:W-:Y:S01]  /*1a9a0*/  @P5 STG.E desc[UR38][R2.64], R34 ;  /* 0x0000002202005986 */ /* 0x000fe2000c101926 */
[----:B------:R-:W-:Y:S01]  /*1a9b0*/  LEA.HI.X.SX32 R17, R25, R249, 0x2, P6 ;  /* 0x000000f919117211 */ /* 0x000fe200030f16ff */
[----:B------:R-:W-:Y:S01]  /*1a9c0*/  IMAD R25, R66, 0x2, R25 ;  /* 0x0000000242197824 */ /* 0x000fe200078e0219 */
[----:B-1----:R-:W-:Y:S01]  /*1a9d0*/  ISETP.LT.AND P5, PT, R0, UR4, !P0 ;  /* 0x0000000400007c0c */ /* 0x002fe2000c7a1270 */
[----:B------:R-:W1:Y:S01]  /*1a9e0*/  LDCU UR4, c[0x0][0x39c] ;  /* 0x00007380ff0477ac */ /* 0x000e620008000800 */
[----:B------:R-:W-:Y:S01]  /*1a9f0*/  LOP3.LUT R0, R64, 0xde, RZ, 0xfc, !PT ;  /* 0x000000de40007812 */ /* 0x000fe200078efcff */
[----:B------:R-:W-:Y:S01]  /*1aa00*/  IMAD R19, R66, 0x2, R25 ;  /* 0x0000000242137824 */ /* 0x000fe200078e0219 */
[----:B------:R2:W-:Y:S02]  /*1aa10*/  @P4 STG.E desc[UR38][R4.64], R35 ;  /* 0x0000002304004986 */ /* 0x0005e4000c101926 */
[----:B---3--:R-:W-:Y:S01]  /*1aa20*/  ISETP.LT.AND P4, PT, R0, UR6, !P0 ;  /* 0x0000000600007c0c */ /* 0x008fe2000c781270 */
[----:B------:R-:W3:Y:S01]  /*1aa30*/  LDCU UR6, c[0x0][0x39c] ;  /* 0x00007380ff0677ac */ /* 0x000ee20008000800 */
[----:B------:R-:W-:Y:S01]  /*1aa40*/  LOP3.LUT R0, R64, 0xe0, RZ, 0xfc, !PT ;  /* 0x000000e040007812 */ /* 0x000fe200078efcff */
[----:B------:R-:W-:Y:S03]  /*1aa50*/  @P3 STG.E desc[UR38][R6.64], R40 ;  /* 0x0000002806003986 */ /* 0x000fe6000c101926 */
[----:B----4-:R-:W-:Y:S01]  /*1aa60*/  ISETP.LT.AND P3, PT, R0, UR5, !P0 ;  /* 0x0000000500007c0c */ /* 0x010fe2000c761270 */
[----:B------:R4:W-:Y:S01]  /*1aa70*/  @P2 STG.E desc[UR38][R16.64], R41 ;  /* 0x0000002910002986 */ /* 0x0009e2000c101926 */
[-C--:B--2---:R-:W-:Y:S01]  /*1aa80*/  LEA R4, P6, R19, R248.reuse, 0x2 ;  /* 0x000000f813047211 */ /* 0x084fe200078c10ff */
[----:B------:R-:W2:Y:S01]  /*1aa90*/  LDCU UR5, c[0x0][0x39c] ;  /* 0x00007380ff0577ac */ /* 0x000ea20008000800 */
[----:B------:R-:W-:-:S02]  /*1aaa0*/  LEA R2, P2, R25, R248, 0x2 ;  /* 0x000000f819027211 */ /* 0x000fc400078410ff */
[-C--:B------:R-:W-:Y:S01]  /*1aab0*/  LEA.HI.X.SX32 R5, R19, R249.reuse, 0x2, P6 ;  /* 0x000000f913057211 */ /* 0x080fe200030f16ff */
[----:B------:R-:W-:Y:S01]  /*1aac0*/  IMAD R19, R66, 0x2, R19 ;  /* 0x0000000242137824 */ /* 0x000fe200078e0213 */
[----:B------:R-:W-:Y:S02]  /*1aad0*/  LOP3.LUT R0, R64, 0xe2, RZ, 0xfc, !PT ;  /* 0x000000e240007812 */ /* 0x000fe400078efcff */
[----:B------:R-:W-:Y:S01]  /*1aae0*/  LEA.HI.X.SX32 R3, R25, R249, 0x2, P2 ;  /* 0x000000f919037211 */ /* 0x000fe200010f16ff */
[----:B----4-:R-:W-:Y:S01]  /*1aaf0*/  IMAD R17, R66, 0x2, R19 ;  /* 0x0000000242117824 */ /* 0x010fe200078e0213 */
[----:B-1----:R-:W-:Y:S01]  /*1ab00*/  ISETP.LT.AND P2, PT, R0, UR4, !P0 ;  /* 0x0000000400007c0c */ /* 0x002fe2000c741270 */
[----:B------:R-:W1:Y:S01]  /*1ab10*/  LDCU UR4, c[0x0][0x39c] ;  /* 0x00007380ff0477ac */ /* 0x000e620008000800 */
[----:B------:R-:W-:Y:S01]  /*1ab20*/  LOP3.LUT R0, R64, 0xe4, RZ, 0xfc, !PT ;  /* 0x000000e440007812 */ /* 0x000fe200078efcff */
[----:B------:R4:W-:Y:S04]  /*1ab30*/  @P5 STG.E desc[UR38][R2.64], R42 ;  /* 0x0000002a02005986 */ /* 0x0009e8000c101926 */
[----:B------:R1:W-:Y:S01]  /*1ab40*/  @P4 STG.E desc[UR38][R4.64], R43 ;  /* 0x0000002b04004986 */ /* 0x0003e2000c101926 */
[----:B------:R-:W-:-:S02]  /*1ab50*/  LEA R6, P4, R19, R248, 0x2 ;  /* 0x000000f813067211 */ /* 0x000fc400078810ff */
[----:B---3--:R-:W-:Y:S01]  /*1ab60*/  ISETP.LT.AND P5, PT, R0, UR6, !P0 ;  /* 0x0000000600007c0c */ /* 0x008fe2000c7a1270 */
[----:B------:R-:W3:Y:S01]  /*1ab70*/  LDCU UR6, c[0x0][0x39c] ;  /* 0x00007380ff0677ac */ /* 0x000ee20008000800 */
[----:B------:R-:W-:Y:S02]  /*1ab80*/  LOP3.LUT R0, R64, 0xe6, RZ, 0xfc, !PT ;  /* 0x000000e640007812 */ /* 0x000fe400078efcff */
[-C--:B----4-:R-:W-:Y:S01]  /*1ab90*/  LEA R2, P6, R17, R248.reuse, 0x2 ;  /* 0x000000f811027211 */ /* 0x090fe200078c10ff */
[C---:B-1----:R-:W-:Y:S01]  /*1aba0*/  IMAD R5, R66.reuse, 0x2, R17 ;  /* 0x0000000242057824 */ /* 0x042fe200078e0211 */
[-C--:B------:R-:W-:Y:S02]  /*1abb0*/  LEA.HI.X.SX32 R7, R19, R249.reuse, 0x2, P4 ;  /* 0x000000f913077211 */ /* 0x080fe400020f16ff */
[----:B------:R-:W-:Y:S01]  /*1abc0*/  LEA.HI.X.SX32 R3, R17, R249, 0x2, P6 ;  /* 0x000000f911037211 */ /* 0x000fe200030f16ff */
[----:B------:R-:W-:Y:S01]  /*1abd0*/  IMAD R19, R66, 0x2, R5 ;  /* 0x0000000242137824 */ /* 0x000fe200078e0205 */
[----:B------:R-:W-:-:S02]  /*1abe0*/  LEA R4, P6, R5, R248, 0x2 ;  /* 0x000000f805047211 */ /* 0x000fc400078c10ff */
[----:B--2---:R-:W-:Y:S01]  /*1abf0*/  ISETP.LT.AND P4, PT, R0, UR5, !P0 ;  /* 0x0000000500007c0c */ /* 0x004fe2000c781270 */
[----:B------:R-:W1:Y:S01]  /*1ac00*/  LDCU UR5, c[0x0][0x39c] ;  /* 0x00007380ff0577ac */ /* 0x000e620008000800 */
[-C--:B------:R-:W-:Y:S02]  /*1ac10*/  LEA.HI.X.SX32 R5, R5, R249.reuse, 0x2, P6 ;  /* 0x000000f905057211 */ /* 0x080fe400030f16ff */
[CC--:B------:R-:W-:Y:S02]  /*1ac20*/  LEA R16, P6, R19.reuse, R248.reuse, 0x2 ;  /* 0x000000f813107211 */ /* 0x0c0fe400078c10ff */
[----:B------:R-:W-:Y:S01]  /*1ac30*/  LOP3.LUT R0, R64, 0xe8, RZ, 0xfc, !PT ;  /* 0x000000e840007812 */ /* 0x000fe200078efcff */
[----:B------:R2:W-:Y:S01]  /*1ac40*/  @P3 STG.E desc[UR38][R6.64], R48 ;  /* 0x0000003006003986 */ /* 0x0005e2000c101926 */
[----:B------:R-:W-:Y:S01]  /*1ac50*/  LEA.HI.X.SX32 R17, R19, R249, 0x2, P6 ;  /* 0x000000f913117211 */ /* 0x000fe200030f16ff */
[----:B------:R-:W-:Y:S01]  /*1ac60*/  IMAD R19, R66, 0x2, R19 ;  /* 0x0000000242137824 */ /* 0x000fe200078e0213 */
[----:B------:R-:W-:Y:S01]  /*1ac70*/  ISETP.LT.AND P3, PT, R0, UR4, !P0 ;  /* 0x0000000400007c0c */ /* 0x000fe2000c761270 */
[----:B------:R-:W4:Y:S01]  /*1ac80*/  LDCU UR4, c[0x0][0x39c] ;  /* 0x00007380ff0477ac */ /* 0x000f220008000800 */
[----:B------:R-:W-:Y:S01]  /*1ac90*/  LOP3.LUT R0, R64, 0xea, RZ, 0xfc, !PT ;  /* 0x000000ea40007812 */ /* 0x000fe200078efcff */
[----:B------:R1:W-:Y:S03]  /*1aca0*/  @P2 STG.E desc[UR38][R2.64], R49 ;  /* 0x0000003102002986 */ /* 0x0003e6000c101926 */
[----:B---3--:R-:W-:Y:S01]  /*1acb0*/  ISETP.LT.AND P2, PT, R0, UR6, !P0 ;  /* 0x0000000600007c0c */ /* 0x008fe2000c741270 */
[----:B--2---:R-:W-:Y:S01]  /*1acc0*/  IMAD R7, R66, 0x2, R19 ;  /* 0x0000000242077824 */ /* 0x004fe200078e0213 */
[----:B------:R-:W-:Y:S01]  /*1acd0*/  LOP3.LUT R0, R64, 0xec, RZ, 0xfc, !PT ;  /* 0x000000ec40007812 */ /* 0x000fe200078efcff */
[----:B------:R2:W-:Y:S01]  /*1ace0*/  @P5 STG.E desc[UR38][R4.64], R50 ;  /* 0x0000003204005986 */ /* 0x0005e2000c101926 */
[----:B------:R-:W3:Y:S01]  /*1acf0*/  LDCU UR6, c[0x0][0x39c] ;  /* 0x00007380ff0677ac */ /* 0x000ee20008000800 */
[----:B-1----:R-:W-:-:S02]  /*1ad00*/  LEA R2, P6, R19, R248, 0x2 ;  /* 0x000000f813027211 */ /* 0x002fc400078c10ff */
[----:B------:R-:W-:Y:S01]  /*1ad10*/  ISETP.LT.AND P5, PT, R0, UR5, !P0 ;  /* 0x0000000500007c0c */ /* 0x000fe2000c7a1270 */
[----:B------:R-:W1:Y:S01]  /*1ad20*/  LDCU UR5, c[0x0][0x39c] ;  /* 0x00007380ff0577ac */ /* 0x000e620008000800 */
[-C--:B------:R-:W-:Y:S01]  /*1ad30*/  LEA.HI.X.SX32 R3, R19, R249.reuse, 0x2, P6 ;  /* 0x000000f913037211 */ /* 0x080fe200030f16ff */
[----:B------:R-:W-:Y:S01]  /*1ad40*/  IMAD R19, R66, 0x2, R7 ;  /* 0x0000000242137824 */ /* 0x000fe200078e0207 */
[C---:B--2---:R-:W-:Y:S01]  /*1ad50*/  LEA R4, P6, R7.reuse, R248, 0x2 ;  /* 0x000000f807047211 */ /* 0x044fe200078c10ff */
[----:B------:R2:W-:Y:S03]  /*1ad60*/  @P4 STG.E desc[UR38][R16.64], R51 ;  /* 0x0000003310004986 */ /* 0x0005e6000c101926 */
[----:B------:R-:W-:Y:S02]  /*1ad70*/  LEA.HI.X.SX32 R5, R7, R249, 0x2, P6 ;  /* 0x000000f907057211 */ /* 0x000fe400030f16ff */
[----:B------:R-:W-:-:S02]  /*1ad80*/  LOP3.LUT R0, R64, 0xee, RZ, 0xfc, !PT ;  /* 0x000000ee40007812 */ /* 0x000fc400078efcff */
[----:B--2---:R-:W-:-:S04]  /*1ad90*/  LEA R16, P6, R19, R248, 0x2 ;  /* 0x000000f813107211 */ /* 0x004fc800078c10ff */
[----:B------:R-:W-:Y:S01]  /*1ada0*/  LEA.HI.X.SX32 R17, R19, R249, 0x2, P6 ;  /* 0x000000f913117211 */ /* 0x000fe200030f16ff */
[----:B------:R-:W-:Y:S01]  /*1adb0*/  IMAD R19, R66, 0x2, R19 ;  /* 0x0000000242137824 */ /* 0x000fe200078e0213 */
[----:B----4-:R-:W-:Y:S01]  /*1adc0*/  ISETP.LT.AND P4, PT, R0, UR4, !P0 ;  /* 0x0000000400007c0c */ /* 0x010fe2000c781270 */
[----:B------:R-:W2:Y:S02]  /*1add0*/  LDCU UR4, c[0x0][0x39c] ;  /* 0x00007380ff0477ac */ /* 0x000ea40008000800 */
[----:B------:R-:W-:Y:S01]  /*1ade0*/  IMAD R25, R66, 0x2, R19 ;  /* 0x0000000242197824 */ /* 0x000fe200078e0213 */
[----:B------:R-:W-:Y:S01]  /*1adf0*/  LOP3.LUT R0, R64, 0xf0, RZ, 0xfc, !PT ;  /* 0x000000f040007812 */ /* 0x000fe200078efcff */
[----:B------:R4:W-:Y:S03]  /*1ae00*/  @P3 STG.E desc[UR38][R2.64], R236 ;  /* 0x000000ec02003986 */ /* 0x0009e6000c101926 */
[----:B-1----:R-:W-:Y:S01]  /*1ae10*/  ISETP.LT.AND P3, PT, R0, UR5, !P0 ;  /* 0x0000000500007c0c */ /* 0x002fe2000c761270 */
[----:B------:R-:W-:Y:S01]  /*1ae20*/  @P2 STG.E desc[UR38][R4.64], R237 ;  /* 0x000000ed04002986 */ /* 0x000fe2000c101926 */
[----:B------:R-:W1:Y:S01]  /*1ae30*/  LDCU UR5, c[0x0][0x39c] ;  /* 0x00007380ff0577ac */ /* 0x000e620008000800 */
[----:B------:R-:W-:-:S02]  /*1ae40*/  LOP3.LUT R0, R64, 0xf2, RZ, 0xfc, !PT ;  /* 0x000000f240007812 */ /* 0x000fc400078efcff */
[----:B------:R-:W1:Y:S01]  /*1ae50*/  LDS.128 R4, [R67] ;  /* 0x0000000043047984 */ /* 0x000e620000000c00 */
[----:B----4-:R-:W-:-:S03]  /*1ae60*/  LEA R2, P6, R25, R248, 0x2 ;  /* 0x000000f819027211 */ /* 0x010fc600078c10ff */
[----:B------:R4:W-:Y:S01]  /*1ae70*/  @P5 STG.E desc[UR38][R16.64], R238 ;  /* 0x000000ee10005986 */ /* 0x0009e2000c101926 */
[-C--:B------:R-:W-:Y:S02]  /*1ae80*/  LEA R18, P5, R19, R248.reuse, 0x2 ;  /* 0x000000f813127211 */ /* 0x080fe400078a10ff */
[-C--:B------:R-:W-:Y:S01]  /*1ae90*/  LEA.HI.X.SX32 R3, R25, R249.reuse, 0x2, P6 ;  /* 0x000000f919037211 */ /* 0x080fe200030f16ff */
[----:B------:R-:W-:Y:S01]  /*1aea0*/  IMAD R25, R66, 0x2, R25 ;  /* 0x0000000242197824 */ /* 0x000fe200078e0219 */
[----:B---3--:R-:W-:Y:S01]  /*1aeb0*/  ISETP.LT.AND P2, PT, R0, UR6, !P0 ;  /* 0x0000000600007c0c */ /* 0x008fe2000c741270 */
[----:B------:R-:W3:Y:S01]  /*1aec0*/  LDCU UR6, c[0x0][0x39c] ;  /* 0x00007380ff0677ac */ /* 0x000ee20008000800 */
[----:B------:R-:W-:Y:S01]  /*1aed0*/  LOP3.LUT R0, R64, 0xf4, RZ, 0xfc, !PT ;  /* 0x000000f440007812 */ /* 0x000fe200078efcff */
[----:B------:R-:W-:Y:S01]  /*1aee0*/  IMAD R27, R66, 0x2, R25 ;  /* 0x00000002421b7824 */ /* 0x000fe200078e0219 */
[----:B------:R-:W-:Y:S02]  /*1aef0*/  LEA.HI.X.SX32 R19, R19, R249, 0x2, P5 ;  /* 0x000000f913137211 */ /* 0x000fe400028f16ff */
[----:B----4-:R-:W-:-:S02]  /*1af00*/  LEA R16, P6, R25, R248, 0x2 ;  /* 0x000000f819107211 */ /* 0x010fc400078c10ff */
[----:B--2---:R-:W-:Y:S01]  /*1af10*/  ISETP.LT.AND P5, PT, R0, UR4, !P0 ;  /* 0x0000000400007c0c */ /* 0x004fe2000c7a1270 */
[----:B------:R-:W2:Y:S01]  /*1af20*/  LDCU UR4, c[0x0][0x39c] ;  /* 0x00007380ff0477ac */ /* 0x000ea20008000800 */
[----:B------:R4:W-:Y:S01]  /*1af30*/  @P4 STG.E desc[UR38][R18.64], R239 ;  /* 0x000000ef12004986 */ /* 0x0009e2000c101926 */
[----:B------:R-:W-:Y:S01]  /*1af40*/  LEA.HI.X.SX32 R17, R25, R249, 0x2, P6 ;  /* 0x000000f919117211 */ /* 0x000fe200030f16ff */
[----:B------:R-:W-:Y:S01]  /*1af50*/  IMAD R25, R66, 0x2, R27 ;  /* 0x0000000242197824 */ /* 0x000fe200078e021b */
[----:B------:R-:W-:Y:S01]  /*1af60*/  LOP3.LUT R0, R64, 0xf6, RZ, 0xfc, !PT ;  /* 0x000000f640007812 */ /* 0x000fe200078efcff */
[----:B------:R1:W-:Y:S03]  /*1af70*/  @P3 STG.E desc[UR38][R2.64], R232 ;  /* 0x000000e802003986 */ /* 0x0003e6000c101926 */
[----:B-1----:R-:W-:Y:S01]  /*1af80*/  ISETP.LT.AND P4, PT, R0, UR5, !P0 ;  /* 0x0000000500007c0c */ /* 0x002fe2000c781270 */
[----:B------:R-:W1:Y:S01]  /*1af90*/  LDCU UR5, c[0x0][0x39c] ;  /* 0x00007380ff0577ac */ /* 0x000e620008000800 */
[----:B----4-:R-:W-:-:S04]  /*1afa0*/  LEA R18, P6, R27, R248, 0x2 ;  /* 0x000000f81b127211 */ /* 0x010fc800078c10ff */
[-C--:B------:R-:W-:Y:S01]  /*1afb0*/  LEA.HI.X.SX32 R19, R27, R249.reuse, 0x2, P6 ;  /* 0x000000f91b137211 */ /* 0x080fe200030f16ff */
[----:B------:R-:W-:Y:S01]  /*1afc0*/  IMAD R27, R66, 0x2, R25 ;  /* 0x00000002421b7824 */ /* 0x000fe200078e0219 */
[CC--:B------:R-:W-:Y:S02]  /*1afd0*/  LEA R2, P6, R25.reuse, R248.reuse, 0x2 ;  /* 0x000000f819027211 */ /* 0x0c0fe400078c10ff */
[----:B------:R-:W-:Y:S02]  /*1afe0*/  LOP3.LUT R0, R64, 0xf8, RZ, 0xfc, !PT ;  /* 0x000000f840007812 */ /* 0x000fe400078efcff */
[-C--:B------:R-:W-:Y:S02]  /*1aff0*/  LEA.HI.X.SX32 R3, R25, R249.reuse, 0x2, P6 ;  /* 0x000000f919037211 */ /* 0x080fe400030f16ff */
[CC--:B------:R-:W-:Y:S02]  /*1b000*/  LEA R24, P6, R27.reuse, R248.reuse, 0x2 ;  /* 0x000000f81b187211 */ /* 0x0c0fe400078c10ff */
[----:B---3--:R-:W-:Y:S01]  /*1b010*/  ISETP.LT.AND P3, PT, R0, UR6, !P0 ;  /* 0x0000000600007c0c */ /* 0x008fe2000c761270 */
[----:B------:R-:W3:Y:S01]  /*1b020*/  LDCU UR6, c[0x0][0x39c] ;  /* 0x00007380ff0677ac */ /* 0x000ee20008000800 */
[----:B------:R-:W-:Y:S01]  /*1b030*/  LOP3.LUT R0, R64, 0xfa, RZ, 0xfc, !PT ;  /* 0x000000fa40007812 */ /* 0x000fe200078efcff */
[----:B------:R-:W-:Y:S01]  /*1b040*/  @P2 STG.E desc[UR38][R16.64], R233 ;  /* 0x000000e910002986 */ /* 0x000fe2000c101926 */
[----:B------:R-:W-:Y:S01]  /*1b050*/  LEA.HI.X.SX32 R25, R27, R249, 0x2, P6 ;  /* 0x000000f91b197211 */ /* 0x000fe200030f16ff */
[----:B------:R-:W-:Y:S01]  /*1b060*/  IMAD R27, R66, 0x2, R27 ;  /* 0x00000002421b7824 */ /* 0x000fe200078e021b */
[----:B--2---:R-:W-:Y:S01]  /*1b070*/  ISETP.LT.AND P2, PT, R0, UR4, !P0 ;  /* 0x0000000400007c0c */ /* 0x004fe2000c741270 */
[----:B------:R-:W2:Y:S01]  /*1b080*/  LDCU UR4, c[0x0][0x39c] ;  /* 0x00007380ff0477ac */ /* 0x000ea20008000800 */
[----:B------:R-:W-:Y:S01]  /*1b090*/  LOP3.LUT R0, R64, 0xfc, RZ, 0xfc, !PT ;  /* 0x000000fc40007812 */ /* 0x000fe200078efcff */
[----:B------:R-:W-:Y:S01]  /*1b0a0*/  IMAD R33, R66, 0x2, R27 ;  /* 0x0000000242217824 */ /* 0x000fe200078e021b */
[----:B------:R4:W-:Y:S02]  /*1b0b0*/  @P5 STG.E desc[UR38][R18.64], R234 ;  /* 0x000000ea12005986 */ /* 0x0009e4000c101926 */
[----:B-1----:R-:W-:Y:S01]  /*1b0c0*/  ISETP.LT.AND P5, PT, R0, UR5, !P0 ;  /* 0x0000000500007c0c */ /* 0x002fe2000c7a1270 */
[----:B------:R-:W1:Y:S01]  /*1b0d0*/  LDCU UR5, c[0x0][0x39c] ;  /* 0x00007380ff0577ac */ /* 0x000e620008000800 */
[----:B------:R-:W-:Y:S01]  /*1b0e0*/  LOP3.LUT R0, R64, 0xfe, RZ, 0xfc, !PT ;  /* 0x000000fe40007812 */ /* 0x000fe200078efcff */
[----:B------:R-:W-:Y:S04]  /*1b0f0*/  @P4 STG.E desc[UR38][R2.64], R235 ;  /* 0x000000eb02004986 */ /* 0x000fe8000c101926 */
[----:B------:R1:W-:Y:S01]  /*1b100*/  @P3 STG.E desc[UR38][R24.64], R4 ;  /* 0x0000000418003986 */ /* 0x0003e2000c101926 */
[----:B----4-:R-:W-:-:S02]  /*1b110*/  LEA R18, P6, R33, R248, 0x2 ;  /* 0x000000f821127211 */ /* 0x010fc400078c10ff */
[-C--:B------:R-:W-:Y:S02]  /*1b120*/  LEA R16, P3, R27, R248.reuse, 0x2 ;  /* 0x000000f81b107211 */ /* 0x080fe400078610ff */
[-C--:B------:R-:W-:Y:S01]  /*1b130*/  LEA.HI.X.SX32 R19, R33, R249.reuse, 0x2, P6 ;  /* 0x000000f921137211 */ /* 0x080fe200030f16ff */
[----:B------:R-:W-:Y:S01]  /*1b140*/  IMAD R33, R66, 0x2, R33 ;  /* 0x0000000242217824 */ /* 0x000fe200078e0221 */
[----:B---3--:R-:W-:Y:S01]  /*1b150*/  ISETP.LT.AND P4, PT, R0, UR6, !P0 ;  /* 0x0000000600007c0c */ /* 0x008fe2000c781270 */
[----:B------:R-:W3:Y:S01]  /*1b160*/  LDCU UR6, c[0x0][0x39c] ;  /* 0x00007380ff0677ac */ /* 0x000ee20008000800 */
[----:B------:R-:W-:Y:S01]  /*1b170*/  LOP3.LUT R0, R64, 0x100, RZ, 0xfc, !PT ;  /* 0x0000010040007812 */ /* 0x000fe200078efcff */
[----:B-1----:R-:W-:Y:S01]  /*1b180*/  IMAD R25, R66, 0x2, R33 ;  /* 0x0000000242197824 */ /* 0x002fe200078e0221 */
[----:B------:R-:W-:Y:S02]  /*1b190*/  LEA.HI.X.SX32 R17, R27, R249, 0x2, P3 ;  /* 0x000000f91b117211 */ /* 0x000fe400018f16ff */
[----:B--2---:R-:W-:Y:S01]  /*1b1a0*/  ISETP.LT.AND P3, PT, R0, UR4, !P0 ;  /* 0x0000000400007c0c */ /* 0x004fe2000c761270 */
[----:B------:R-:W1:Y:S01]  /*1b1b0*/  LDCU UR4, c[0x0][0x39c] ;  /* 0x00007380ff0477ac */ /* 0x000e620008000800 */
[----:B------:R-:W-:Y:S01]  /*1b1c0*/  LEA R4, P6, R25, R248, 0x2 ;  /* 0x000000f819047211 */ /* 0x000fe200078c10ff */
[----:B------:R2:W-:Y:S01]  /*1b1d0*/  @P2 STG.E desc[UR38][R16.64], R5 ;  /* 0x0000000510002986 */ /* 0x0005e2000c101926 */
[----:B------:R-:W-:-:S03]  /*1b1e0*/  LOP3.LUT R0, R64, 0x102, RZ, 0xfc, !PT ;  /* 0x0000010240007812 */ /* 0x000fc600078efcff */
[----:B------:R4:W-:Y:S01]  /*1b1f0*/  @P5 STG.E desc[UR38][R18.64], R6 ;  /* 0x0000000612005986 */ /* 0x0009e2000c101926 */
[----:B------:R-:W-:Y:S01]  /*1b200*/  ISETP.LT.AND P2, PT, R0, UR5, !P0 ;  /* 0x0000000500007c0c */ /* 0x000fe2000c741270 */
[----:B------:R-:W1:Y:S01]  /*1b210*/  LDCU UR5, c[0x0][0x39c] ;  /* 0x00007380ff0577ac */ /* 0x000e620008000800 */
[----:B------:R-:W-:Y:S01]  /*1b220*/  LEA R2, P5, R33, R248, 0x2 ;  /* 0x000000f821027211 */ /* 0x000fe200078a10ff */
[----:B--2---:R-:W-:Y:S01]  /*1b230*/  IMAD R17, R66, 0x2, R25 ;  /* 0x0000000242117824 */ /* 0x004fe200078e0219 */
[----:B------:R-:W-:-:S03]  /*1b240*/  LEA.HI.X.SX32 R5, R25, R249, 0x2, P6 ;  /* 0x000000f919057211 */ /* 0x000fc600030f16ff */
[----:B------:R-:W-:Y:S01]  /*1b250*/  IMAD R25, R66, 0x2, R17 ;  /* 0x0000000242197824 */ /* 0x000fe200078e0211 */
[-C--:B------:R-:W-:Y:S02]  /*1b260*/  LEA R16, P6, R17, R248.reuse, 0x2 ;  /* 0x000000f811107211 */ /* 0x080fe400078c10ff */
[----:B------:R-:W-:Y:S02]  /*1b270*/  LOP3.LUT R0, R64, 0x104, RZ, 0xfc, !PT ;  /* 0x0000010440007812 */ /* 0x000fe400078efcff */
[-C--:B------:R-:W-:Y:S02]  /*1b280*/  LEA.HI.X.SX32 R3, R33, R249.reuse, 0x2, P5 ;  /* 0x000000f921037211 */ /* 0x080fe400028f16ff */
[-C--:B------:R-:W-:Y:S02]  /*1b290*/  LEA.HI.X.SX32 R17, R17, R249.reuse, 0x2, P6 ;  /* 0x000000f911117211 */ /* 0x080fe400030f16ff */
[CC--:B----4-:R-:W-:Y:S02]  /*1b2a0*/  LEA R18, P6, R25.reuse, R248.reuse, 0x2 ;  /* 0x000000f819127211 */ /* 0x0d0fe400078c10ff */
[----:B---3--:R-:W-:Y:S01]  /*1b2b0*/  ISETP.LT.AND P5, PT, R0, UR6, !P0 ;  /* 0x0000000600007c0c */ /* 0x008fe2000c7a1270 */
[----:B------:R2:W-:Y:S01]  /*1b2c0*/  @P4 STG.E desc[UR38][R2.64], R7 ;  /* 0x0000000702004986 */ /* 0x0005e2000c101926 */
[----:B------:R-:W-:Y:S01]  /*1b2d0*/  LOP3.LUT R0, R64, 0x106, RZ, 0xfc, !PT ;  /* 0x0000010640007812 */ /* 0x000fe200078efcff */
[----:B------:R-:W3:Y:S01]  /*1b2e0*/  LDCU UR6, c[0x0][0x39c] ;  /* 0x00007380ff0677ac */ /* 0x000ee20008000800 */
[----:B------:R-:W-:Y:S01]  /*1b2f0*/  LEA.HI.X.SX32 R19, R25, R249, 0x2, P6 ;  /* 0x000000f919137211 */ /* 0x000fe200030f16ff */
[----:B------:R4:W-:Y:S01]  /*1b300*/  @P3 STG.E desc[UR38][R4.64], R250 ;  /* 0x000000fa04003986 */ /* 0x0009e2000c101926 */
[----:B------:R-:W-:Y:S01]  /*1b310*/  IMAD R25, R66, 0x2, R25 ;  /* 0x0000000242197824 */ /* 0x000fe200078e0219 */
[----:B-1----:R-:W-:Y:S01]  /*1b320*/  ISETP.LT.AND P4, PT, R0, UR4, !P0 ;  /* 0x0000000400007c0c */ /* 0x002fe2000c781270 */
[----:B------:R-:W1:Y:S01]  /*1b330*/  LDCU UR4, c[0x0][0x39c] ;  /* 0x00007380ff0477ac */ /* 0x000e620008000800 */
[----:B------:R3:W-:Y:S02]  /*1b340*/  @P2 STG.E desc[UR38][R16.64], R251 ;  /* 0x000000fb10002986 */ /* 0x0007e4000c101926 */
[----:B--2---:R-:W-:-:S02]  /*1b350*/  LEA R2, P6, R25, R248, 0x2 ;  /* 0x000000f819027211 */ /* 0x004fc400078c10ff */
[----:B----4-:R-:W2:Y:S04]  /*1b360*/  LDL.LU R250, [R1+0x10] ;  /* 0x0000100001fa7983 */ /* 0x010ea80000300800 */
[----:B---3--:R-:W3:Y:S01]  /*1b370*/  LDL.LU R251, [R1+0x14] ;  /* 0x0000140001fb7983 */ /* 0x008ee20000300800 */
[----:B------:R-:W-:-:S03]  /*1b380*/  LEA.HI.X.SX32 R3, R25, R249, 0x2, P6 ;  /* 0x000000f919037211 */ /* 0x000fc600030f16ff */
[----:B------:R4:W-:Y:S04]  /*1b390*/  @P5 STG.E desc[UR38][R18.64], R252 ;  /* 0x000000fc12005986 */ /* 0x0009e8000c101926 */
[----:B------:R1:W-:Y:S04]  /*1b3a0*/  @P4 STG.E desc[UR38][R2.64], R62 ;  /* 0x0000003e02004986 */ /* 0x0003e8000c101926 */
[----:B----4-:R-:W4:Y:S04]  /*1b3b0*/  LDL.LU R252, [R1+0x18] ;  /* 0x0000180001fc7983 */ /* 0x010f280000300800 */
[----:B-1----:R-:W4:Y:S01]  /*1b3c0*/  LDL.LU R62, [R1+0x1c] ;  /* 0x00001c00013e7983 */ /* 0x002f220000300800 */
[----:B------:R-:W-:Y:S01]  /*1b3d0*/  LOP3.LUT R0, R64, 0x108, RZ, 0xfc, !PT ;  /* 0x0000010840007812 */ /* 0x000fe200078efcff */
[----:B------:R-:W-:-:S03]  /*1b3e0*/  IMAD R5, R66, 0x2, R25 ;  /* 0x0000000242057824 */ /* 0x000fc600078e0219 */
[----:B------:R-:W-:Y:S01]  /*1b3f0*/  ISETP.LT.AND P3, PT, R0, UR5, !P0 ;  /* 0x0000000500007c0c */ /* 0x000fe2000c761270 */
[----:B------:R-:W1:Y:S01]  /*1b400*/  LDCU UR5, c[0x0][0x39c] ;  /* 0x00007380ff0577ac */ /* 0x000e620008000800 */
[----:B------:R-:W-:Y:S01]  /*1b410*/  LOP3.LUT R0, R64, 0x10a, RZ, 0xfc, !PT ;  /* 0x0000010a40007812 */ /* 0x000fe200078efcff */
[----:B------:R-:W-:-:S03]  /*1b420*/  IMAD R17, R66, 0x2, R5 ;  /* 0x0000000242117824 */ /* 0x000fc600078e0205 */
[----:B------:R-:W-:Y:S01]  /*1b430*/  ISETP.LT.AND P2, PT, R0, UR6, !P0 ;  /* 0x0000000600007c0c */ /* 0x000fe2000c741270 */
[----:B------:R-:W1:Y:S01]  /*1b440*/  LDCU UR6, c[0x0][0x39c] ;  /* 0x00007380ff0677ac */ /* 0x000e620008000800 */
[----:B------:R-:W-:Y:S02]  /*1b450*/  LOP3.LUT R0, R64, 0x10c, RZ, 0xfc, !PT ;  /* 0x0000010c40007812 */ /* 0x000fe400078efcff */
[CC--:B------:R-:W-:Y:S02]  /*1b460*/  LEA R4, P6, R5.reuse, R248.reuse, 0x2 ;  /* 0x000000f805047211 */ /* 0x0c0fe400078c10ff */
[----:B------:R-:W-:Y:S01]  /*1b470*/  ISETP.LT.AND P5, PT, R0, UR4, !P0 ;  /* 0x0000000400007c0c */ /* 0x000fe2000c7a1270 */
[----:B------:R-:W1:Y:S01]  /*1b480*/  LDCU UR4, c[0x0][0x39c] ;  /* 0x00007380ff0477ac */ /* 0x000e620008000800 */
[----:B------:R-:W-:Y:S02]  /*1b490*/  LEA.HI.X.SX32 R5, R5, R249, 0x2, P6 ;  /* 0x000000f905057211 */ /* 0x000fe400030f16ff */
[----:B------:R-:W-:-:S02]  /*1b4a0*/  LEA R6, P6, R17, R248, 0x2 ;  /* 0x000000f811067211 */ /* 0x000fc400078c10ff */
[----:B------:R-:W-:Y:S02]  /*1b4b0*/  LOP3.LUT R0, R64, 0x10e, RZ, 0xfc, !PT ;  /* 0x0000010e40007812 */ /* 0x000fe400078efcff */
[-C--:B------:R-:W-:Y:S01]  /*1b4c0*/  LEA.HI.X.SX32 R7, R17, R249.reuse, 0x2, P6 ;  /* 0x000000f911077211 */ /* 0x080fe200030f16ff */
[----:B------:R-:W-:Y:S01]  /*1b4d0*/  IMAD R17, R66, 0x2, R17 ;  /* 0x0000000242117824 */ /* 0x000fe200078e0211 */
[----:B-1----:R-:W-:Y:S01]  /*1b4e0*/  ISETP.LT.AND P4, PT, R0, UR5, !P0 ;  /* 0x0000000500007c0c */ /* 0x002fe2000c781270 */
[----:B------:R-:W1:Y:S01]  /*1b4f0*/  LDCU UR5, c[0x0][0x39c] ;  /* 0x00007380ff0577ac */ /* 0x000e620008000800 */
[----:B------:R-:W-:Y:S01]  /*1b500*/  LOP3.LUT R0, R64, 0x110, RZ, 0xfc, !PT ;  /* 0x0000011040007812 */ /* 0x000fe200078efcff */
[----:B------:R1:W-:Y:S01]  /*1b510*/  @P3 STG.E desc[UR38][R4.64], R240 ;  /* 0x000000f004003986 */ /* 0x0003e2000c101926 */
[CC--:B------:R-:W-:Y:S01]  /*1b520*/  LEA R2, P6, R17.reuse, R248.reuse, 0x2 ;  /* 0x000000f811027211 */ /* 0x0c0fe200078c10ff */
[----:B------:R-:W-:Y:S01]  /*1b530*/  IMAD R19, R66, 0x2, R17 ;  /* 0x0000000242137824 */ /* 0x000fe200078e0211 */
[----:B------:R-:W-:Y:S01]  /*1b540*/  ISETP.LT.AND P3, PT, R0, UR6, !P0 ;  /* 0x0000000600007c0c */ /* 0x000fe2000c761270 */
[----:B------:R-:W1:Y:S01]  /*1b550*/  LDCU UR6, c[0x0][0x39c] ;  /* 0x00007380ff0677ac */ /* 0x000e620008000800 */
[----:B------:R-:W-:Y:S01]  /*1b560*/  LOP3.LUT R0, R64, 0x112, RZ, 0xfc, !PT ;  /* 0x0000011240007812 */ /* 0x000fe200078efcff */
[----:B------:R1:W-:Y:S01]  /*1b570*/  @P2 STG.E desc[UR38][R6.64], R241 ;  /* 0x000000f106002986 */ /* 0x0003e2000c101926 */
[----:B------:R-:W-:Y:S01]  /*1b580*/  LEA.HI.X.SX32 R3, R17, R249, 0x2, P6 ;  /* 0x000000f911037211 */ /* 0x000fe200030f16ff */
[----:B------:R-:W-:Y:S01]  /*1b590*/  IMAD R17, R66, 0x2, R19 ;  /* 0x0000000242117824 */ /* 0x000fe200078e0213 */
[----:B------:R-:W-:Y:S01]  /*1b5a0*/  ISETP.LT.AND P2, PT, R0, UR4, !P0 ;  /* 0x0000000400007c0c */ /* 0x000fe2000c741270 */
[----:B------:R-:W2:Y:S01]  /*1b5b0*/  LDCU UR4, c[0x0][0x39c] ;  /* 0x00007380ff0477ac */ /* 0x000ea20008000800 */
[----:B-1----:R-:W-:-:S02]  /*1b5c0*/  LEA R4, P6, R19, R248, 0x2 ;  /* 0x000000f813047211 */ /* 0x002fc400078c10ff */
[----:B------:R-:W-:Y:S02]  /*1b5d0*/  LOP3.LUT R0, R64, 0x114, RZ, 0xfc, !PT ;  /* 0x0000011440007812 */ /* 0x000fe400078efcff */
[-C--:B------:R-:W-:Y:S01]  /*1b5e0*/  LEA.HI.X.SX32 R5, R19, R249.reuse, 0x2, P6 ;  /* 0x000000f913057211 */ /* 0x080fe200030f16ff */
[----:B------:R-:W-:Y:S01]  /*1b5f0*/  IMAD R19, R66, 0x2, R17 ;  /* 0x0000000242137824 */ /* 0x000fe200078e0211 */
[CC--:B------:R-:W-:Y:S01]  /*1b600*/  LEA R6, P6, R17.reuse, R248.reuse, 0x2 ;  /* 0x000000f811067211 */ /* 0x0c0fe200078c10ff */
[----:B------:R-:W-:Y:S01]  /*1b610*/  @P5 STG.E desc[UR38][R2.64], R246 ;  /* 0x000000f602005986 */ /* 0x000fe2000c101926 */
[----:B------:R-:W-:Y:S01]  /*1b620*/  ISETP.LT.AND P5, PT, R0, UR5, !P0 ;  /* 0x0000000500007c0c */ /* 0x000fe2000c7a1270 */
[----:B------:R-:W1:Y:S01]  /*1b630*/  LDCU UR5, c[0x0][0x39c] ;  /* 0x00007380ff0577ac */ /* 0x000e620008000800 */
[----:B------:R-:W-:Y:S02]  /*1b640*/  LEA.HI.X.SX32 R7, R17, R249, 0x2, P6 ;  /* 0x000000f911077211 */ /* 0x000fe400030f16ff */
[----:B------:R-:W-:-:S02]  /*1b650*/  LEA R16, P6, R19, R248, 0x2 ;  /* 0x000000f813107211 */ /* 0x000fc400078c10ff */
[----:B------:R-:W-:Y:S01]  /*1b660*/  LOP3.LUT R0, R64, 0x116, RZ, 0xfc, !PT ;  /* 0x0000011640007812 */ /* 0x000fe200078efcff */
[----:B------:R1:W-:Y:S01]  /*1b670*/  @P4 STG.E desc[UR38][R4.64], R247 ;  /* 0x000000f704004986 */ /* 0x0003e2000c101926 */
[----:B------:R-:W-:Y:S01]  /*1b680*/  LEA.HI.X.SX32 R17, R19, R249, 0x2, P6 ;  /* 0x000000f913117211 */ /* 0x000fe200030f16ff */
[----:B------:R-:W-:Y:S01]  /*1b690*/  IMAD R19, R66, 0x2, R19 ;  /* 0x0000000242137824 */ /* 0x000fe200078e0213 */
[----:B------:R-:W-:Y:S01]  /*1b6a0*/  ISETP.LT.AND P4, PT, R0, UR6, !P0 ;  /* 0x0000000600007c0c */ /* 0x000fe2000c781270 */
[----:B------:R-:W2:Y:S01]  /*1b6b0*/  LDCU UR6, c[0x0][0x39c] ;  /* 0x00007380ff0677ac */ /* 0x000ea20008000800 */
[----:B------:R-:W-:Y:S01]  /*1b6c0*/  LOP3.LUT R0, R64, 0x118, RZ, 0xfc, !PT ;  /* 0x0000011840007812 */ /* 0x000fe200078efcff */
[----:B------:R-:W-:-:S05]  /*1b6d0*/  IMAD R25, R66, 0x2, R19 ;  /* 0x0000000242197824 */ /* 0x000fca00078e0213 */
[----:B-1----:R-:W-:-:S04]  /*1b6e0*/  LEA R4, P6, R25, R248, 0x2 ;  /* 0x000000f819047211 */ /* 0x002fc800078c10ff */
[-C--:B------:R-:W-:Y:S01]  /*1b6f0*/  LEA.HI.X.SX32 R5, R25, R249.reuse, 0x2, P6 ;  /* 0x000000f919057211 */ /* 0x080fe200030f16ff */
[----:B------:R-:W-:Y:S01]  /*1b700*/  IMAD R25, R66, 0x2, R25 ;  /* 0x0000000242197824 */ /* 0x000fe200078e0219 */
[----:B--2---:R-:W-:Y:S01]  /*1b710*/  @P3 STG.E desc[UR38][R6.64], R250 ;  /* 0x000000fa06003986 */ /* 0x004fe2000c101926 */
[----:B------:R-:W-:Y:S01]  /*1b720*/  ISETP.LT.AND P3, PT, R0, UR4, !P0 ;  /* 0x0000000400007c0c */ /* 0x000fe2000c761270 */
[----:B------:R-:W1:Y:S02]  /*1b730*/  LDCU UR4, c[0x0][0x39c] ;  /* 0x00007380ff0477ac */ /* 0x000e640008000800 */
[----:B---3--:R2:W-:Y:S01]  /*1b740*/  @P2 STG.E desc[UR38][R16.64], R251 ;  /* 0x000000fb10002986 */ /* 0x0085e2000c101926 */
[C---:B------:R-:W-:Y:S02]  /*1b750*/  LEA R2, P2, R19.reuse, R248, 0x2 ;  /* 0x000000f813027211 */ /* 0x040fe400078410ff */
[----:B------:R-:W-:Y:S02]  /*1b760*/  LOP3.LUT R0, R64, 0x11a, RZ, 0xfc, !PT ;  /* 0x0000011a40007812 */ /* 0x000fe400078efcff */
[----:B------:R-:W-:-:S02]  /*1b770*/  LEA.HI.X.SX32 R3, R19, R249, 0x2, P2 ;  /* 0x000000f913037211 */ /* 0x000fc400010f16ff */
[----:B------:R-:W-:Y:S01]  /*1b780*/  ISETP.LT.AND P2, PT, R0, UR5, !P0 ;  /* 0x0000000500007c0c */ /* 0x000fe2000c741270 */
[----:B------:R-:W3:Y:S01]  /*1b790*/  LDCU UR5, c[0x0][0x39c] ;  /* 0x00007380ff0577ac */ /* 0x000ee20008000800 */
[----:B------:R-:W-:Y:S01]  /*1b7a0*/  LOP3.LUT R0, R64, 0x11c, RZ, 0xfc, !PT ;  /* 0x0000011c40007812 */ /* 0x000fe200078efcff */
[----:B--2---:R-:W-:Y:S01]  /*1b7b0*/  IMAD R17, R66, 0x2, R25 ;  /* 0x0000000242117824 */ /* 0x004fe200078e0219 */
[----:B----4-:R2:W-:Y:S02]  /*1b7c0*/  @P5 STG.E desc[UR38][R2.64], R252 ;  /* 0x000000fc02005986 */ /* 0x0105e4000c101926 */
[----:B------:R-:W-:Y:S01]  /*1b7d0*/  ISETP.LT.AND P5, PT, R0, UR6, !P0 ;  /* 0x0000000600007c0c */ /* 0x000fe2000c7a1270 */
[----:B------:R-:W4:Y:S01]  /*1b7e0*/  LDCU UR6, c[0x0][0x39c] ;  /* 0x00007380ff0677ac */ /* 0x000f220008000800 */
[----:B------:R3:W-:Y:S01]  /*1b7f0*/  @P4 STG.E desc[UR38][R4.64], R62 ;  /* 0x0000003e04004986 */ /* 0x0007e2000c101926 */
[----:B------:R-:W-:Y:S02]  /*1b800*/  LEA R6, P4, R25, R248, 0x2 ;  /* 0x000000f819067211 */ /* 0x000fe400078810ff */
[----:B------:R-:W-:-:S02]  /*1b810*/  LOP3.LUT R0, R64, 0x11e, RZ, 0xfc, !PT ;  /* 0x0000011e40007812 */ /* 0x000fc400078efcff */
[-C--:B------:R-:W-:Y:S02]  /*1b820*/  LEA.HI.X.SX32 R7, R25, R249.reuse, 0x2, P4 ;  /* 0x000000f919077211 */ /* 0x080fe400020f16ff */
[----:B-1----:R-:W-:Y:S01]  /*1b830*/  ISETP.LT.AND P4, PT, R0, UR4, !P0 ;  /* 0x0000000400007c0c */ /* 0x002fe2000c781270 */
[----:B------:R-:W1:Y:S01]  /*1b840*/  LDCU UR4, c[0x0][0x39c] ;  /* 0x00007380ff0477ac */ /* 0x000e620008000800 */
[CC--:B--2---:R-:W-:Y:S01]  /*1b850*/  LEA R2, P6, R17.reuse, R248.reuse, 0x2 ;  /* 0x000000f811027211 */ /* 0x0c4fe200078c10ff */
[----:B---3--:R-:W-:Y:S01]  /*1b860*/  IMAD R5, R66, 0x2, R17 ;  /* 0x0000000242057824 */ /* 0x008fe200078e0211 */
[----:B------:R-:W-:Y:S02]  /*1b870*/  LOP3.LUT R0, R64, 0x120, RZ, 0xfc, !PT ;  /* 0x0000012040007812 */ /* 0x000fe400078efcff */
[----:B------:R-:W-:Y:S01]  /*1b880*/  LEA.HI.X.SX32 R3, R17, R249, 0x2, P6 ;  /* 0x000000f911037211 */ /* 0x000fe200030f16ff */
[----:B------:R-:W-:Y:S01]  /*1b890*/  IMAD R19, R66, 0x2, R5 ;  /* 0x0000000242137824 */ /* 0x000fe200078e0205 */
[----:B------:R-:W-:Y:S01]  /*1b8a0*/  LEA R4, P6, R5, R248, 0x2 ;  /* 0x000000f805047211 */ /* 0x000fe200078c10ff */
[----:B------:R2:W-:Y:S01]  /*1b8b0*/  @P3 STG.E desc[UR38][R6.64], R196 ;  /* 0x000000c406003986 */ /* 0x0005e2000c101926 */
[----:B------:R-:W-:Y:S01]  /*1b8c0*/  ISETP.LT.AND P3, PT, R0, UR5, !P0 ;  /* 0x0000000500007c0c */ /* 0x000fe2000c761270 */
[----:B------:R-:W3:Y:S01]  /*1b8d0*/  LDCU UR5, c[0x0][0x39c] ;  /* 0x00007380ff0577ac */ /* 0x000ee20008000800 */
[----:B------:R-:W-:-:S02]  /*1b8e0*/  LOP3.LUT R0, R64, 0x122, RZ, 0xfc, !PT ;  /* 0x0000012240007812 */ /* 0x000fc400078efcff */
[-C--:B------:R-:W-:Y:S01]  /*1b8f0*/  LEA.HI.X.SX32 R5, R5, R249.reuse, 0x2, P6 ;  /* 0x000000f905057211 */ /* 0x080fe200030f16ff */
[----:B------:R2:W-:Y:S01]  /*1b900*/  @P2 STG.E desc[UR38][R2.64], R197 ;  /* 0x000000c502002986 */ /* 0x0005e2000c101926 */
[CC--:B------:R-:W-:Y:S02]  /*1b910*/  LEA R16, P6, R19.reuse, R248.reuse, 0x2 ;  /* 0x000000f813107211 */ /* 0x0c0fe400078c10ff */
[----:B----4-:R-:W-:Y:S01]  /*1b920*/  ISETP.LT.AND P2, PT, R0, UR6, !P0 ;  /* 0x0000000600007c0c */ /* 0x010fe2000c741270 */
[----:B------:R4:W-:Y:S01]  /*1b930*/  @P5 STG.E desc[UR38][R4.64], R198 ;  /* 0x000000c604005986 */ /* 0x0009e2000c101926 */
[----:B------:R-:W-:Y:S01]  /*1b940*/  LOP3.LUT R0, R64, 0x124, RZ, 0xfc, !PT ;  /* 0x0000012440007812 */ /* 0x000fe200078efcff */
[----:B------:R-:W3:Y:S01]  /*1b950*/  LDCU UR6, c[0x0][0x39c] ;  /* 0x00007380ff0677ac */ /* 0x000ee20008000800 */
[----:B------:R-:W-:Y:S01]  /*1b960*/  LEA.HI.X.SX32 R17, R19, R249, 0x2, P6 ;  /* 0x000000f913117211 */ /* 0x000fe200030f16ff */
[----:B------:R-:W-:Y:S01]  /*1b970*/  IMAD R19, R66, 0x2, R19 ;  /* 0x0000000242137824 */ /* 0x000fe200078e0213 */
[----:B-1----:R-:W-:Y:S01]  /*1b980*/  ISETP.LT.AND P5, PT, R0, UR4, !P0 ;  /* 0x0000000400007c0c */ /* 0x002fe2000c7a1270 */
[----:B------:R-:W1:Y:S02]  /*1b990*/  LDCU UR4, c[0x0][0x39c] ;  /* 0x00007380ff0477ac */ /* 0x000e640008000800 */
[----:B--2---:R-:W-:Y:S01]  /*1b9a0*/  IMAD R7, R66, 0x2, R19 ;  /* 0x0000000242077824 */ /* 0x004fe200078e0213 */
[----:B------:R-:W-:-:S02]  /*1b9b0*/  LEA R2, P6, R19, R248, 0x2 ;  /* 0x000000f813027211 */ /* 0x000fc400078c10ff */
[----:B------:R-:W-:Y:S02]  /*1b9c0*/  LOP3.LUT R0, R64, 0x126, RZ, 0xfc, !PT ;  /* 0x0000012640007812 */ /* 0x000fe400078efcff */
[-C--:B------:R-:W-:Y:S01]  /*1b9d0*/  LEA.HI.X.SX32 R3, R19, R249.reuse, 0x2, P6 ;  /* 0x000000f913037211 */ /* 0x080fe200030f16ff */
[----:B------:R-:W-:Y:S01]  /*1b9e0*/  IMAD R19, R66, 0x2, R7 ;  /* 0x0000000242137824 */ /* 0x000fe200078e0207 */
[CC--:B----4-:R-:W-:Y:S01]  /*1b9f0*/  LEA R4, P6, R7.reuse, R248.reuse, 0x2 ;  /* 0x000000f807047211 */ /* 0x0d0fe200078c10ff */
[----:B------:R2:W-:Y:S01]  /*1ba00*/  @P4 STG.E desc[UR38][R16.64], R199 ;  /* 0x000000c710004986 */ /* 0x0005e2000c101926 */
[----:B---3--:R-:W-:Y:S01]  /*1ba10*/  ISETP.LT.AND P4, PT, R0, UR5, !P0 ;  /* 0x0000000500007c0c */ /* 0x008fe2000c781270 */
[----:B------:R-:W3:Y:S01]  /*1ba20*/  LDCU UR5, c[0x0][0x39c] ;  /* 0x00007380ff0577ac */ /* 0x000ee20008000800 */
[----:B------:R-:W-:Y:S02]  /*1ba30*/  LEA.HI.X.SX32 R5, R7, R249, 0x2, P6 ;  /* 0x000000f907057211 */ /* 0x000fe400030f16ff */
[----:B------:R-:W-:-:S02]  /*1ba40*/  LEA R6, P6, R19, R248, 0x2 ;  /* 0x000000f813067211 */ /* 0x000fc400078c10ff */
[----:B------:R-:W-:Y:S01]  /*1ba50*/  LOP3.LUT R0, R64, 0x128, RZ, 0xfc, !PT ;  /* 0x0000012840007812 */ /* 0x000fe200078efcff */
[----:B------:R4:W-:Y:S01]  /*1ba60*/  @P3 STG.E desc[UR38][R2.64], R204 ;  /* 0x000000cc02003986 */ /* 0x0009e2000c101926 */
[----:B------:R-:W-:Y:S01]  /*1ba70*/  LEA.HI.X.SX32 R7, R19, R249, 0x2, P6 ;  /* 0x000000f913077211 */ /* 0x000fe200030f16ff */
[----:B------:R-:W-:Y:S01]  /*1ba80*/  IMAD R19, R66, 0x2, R19 ;  /* 0x0000000242137824 */ /* 0x000fe200078e0213 */
[----:B-1----:R-:W-:Y:S01]  /*1ba90*/  ISETP.LT.AND P3, PT, R0, UR4, !P0 ;  /* 0x0000000400007c0c */ /* 0x002fe2000c761270 */
[----:B------:R-:W1:Y:S01]  /*1baa0*/  LDCU UR4, c[0x0][0x39c] ;  /* 0x00007380ff0477ac */ /* 0x000e620008000800 */
[----:B------:R-:W-:Y:S01]  /*1bab0*/  LOP3.LUT R0, R64, 0x12a, RZ, 0xfc, !PT ;  /* 0x0000012a40007812 */ /* 0x000fe200078efcff */
[----:B------:R3:W-:Y:S01]  /*1bac0*/  @P2 STG.E desc[UR38][R4.64], R205 ;  /* 0x000000cd04002986 */ /* 0x0007e2000c101926 */
[----:B--2---:R-:W-:Y:S02]  /*1bad0*/  IMAD R17, R66, 0x2, R19 ;  /* 0x0000000242117824 */ /* 0x004fe400078e0213 */
[----:B------:R-:W-:Y:S01]  /*1bae0*/  ISETP.LT.AND P2, PT, R0, UR6, !P0 ;  /* 0x0000000600007c0c */ /* 0x000fe2000c741270 */
[----:B------:R-:W2:Y:S01]  /*1baf0*/  LDCU UR6, c[0x0][0x39c] ;  /* 0x00007380ff0677ac */ /* 0x000ea20008000800 */
        /* <DEDUP_REMOVED lines=13> */
[----:B-1----:R-:W-:Y:S01]  /*1bbd0*/  ISETP.LT.AND P4, PT, R0, UR4, !P0 ;  /* 0x0000000400007c0c */ /* 0x002fe2000c781270 */
[----:B------:R-:W1:Y:S01]  /*1bbe0*/  LDCU UR4, c[0x0][0x39c] ;  /* 0x00007380ff0477ac */ /* 0x000e620008000800 */
[-C--:B------:R-:W-:Y:S02]  /*1bbf0*/  LEA.HI.X.SX32 R7, R19, R249.reuse, 0x2, P6 ;  /* 0x000000f913077211 */ /* 0x080fe400030f16ff */
[C---:B------:R-:W-:Y:S02]  /*1bc00*/  LEA R16, P6, R25.reuse, R248, 0x2 ;  /* 0x000000f819107211 */ /* 0x040fe400078c10ff */
[----:B------:R-:W-:Y:S01]  /*1bc10*/  LOP3.LUT R0, R64, 0x130, RZ, 0xfc, !PT ;  /* 0x0000013040007812 */ /* 0x000fe200078efcff */
[----:B------:R1:W-:Y:S01]  /*1bc20*/  @P3 STG.E desc[UR38][R4.64], R212 ;  /* 0x000000d404003986 */ /* 0x0003e2000c101926 */
[----:B------:R-:W-:Y:S01]  /*1bc30*/  LEA.HI.X.SX32 R17, R25, R249, 0x2, P6 ;  /* 0x000000f919117211 */ /* 0x000fe200030f16ff */
[----:B------:R-:W-:Y:S01]  /*1bc40*/  IMAD R25, R66, 0x2, R25 ;  /* 0x0000000242197824 */ /* 0x000fe200078e0219 */
[----:B--2---:R-:W-:Y:S01]  /*1bc50*/  ISETP.LT.AND P3, PT, R0, UR6, !P0 ;  /* 0x0000000600007c0c */ /* 0x004fe2000c761270 */
[----:B------:R-:W2:Y:S01]  /*1bc60*/  LDCU UR6, c[0x0][0x39c] ;  /* 0x00007380ff0677ac */ /* 0x000ea20008000800 */
[----:B------:R-:W-:Y:S01]  /*1bc70*/  LOP3.LUT R0, R64, 0x132, RZ, 0xfc, !PT ;  /* 0x0000013240007812 */ /* 0x000fe200078efcff */
[----:B------:R-:W-:Y:S01]  /*1bc80*/  @P2 STG.E desc[UR38][R6.64], R213 ;  /* 0x000000d506002986 */ /* 0x000fe2000c101926 */
[----:B------:R-:W-:-:S02]  /*1bc90*/  IMAD R19, R66, 0x2, R25 ;  /* 0x0000000242137824 */ /* 0x000fc400078e0219 */
[----:B---3--:R-:W-:Y:S01]  /*1bca0*/  ISETP.LT.AND P2, PT, R0, UR5, !P0 ;  /* 0x0000000500007c0c */ /* 0x008fe2000c741270 */
[----:B------:R-:W3:Y:S01]  /*1bcb0*/  LDCU UR5, c[0x0][0x39c] ;  /* 0x00007380ff0577ac */ /* 0x000ee20008000800 */
[----:B------:R2:W-:Y:S01]  /*1bcc0*/  @P5 STG.E desc[UR38][R16.64], R214 ;  /* 0x000000d610005986 */ /* 0x0005e2000c101926 */
[-C--:B----4-:R-:W-:Y:S02]  /*1bcd0*/  LEA R2, P5, R25, R248.reuse, 0x2 ;  /* 0x000000f819027211 */ /* 0x090fe400078a10ff */
[----:B-1----:R-:W-:Y:S02]  /*1bce0*/  LEA R4, P6, R19, R248, 0x2 ;  /* 0x000000f813047211 */ /* 0x002fe400078c10ff */
[----:B------:R-:W-:Y:S02]  /*1bcf0*/  LOP3.LUT R0, R64, 0x134, RZ, 0xfc, !PT ;  /* 0x0000013440007812 */ /* 0x000fe400078efcff */
[-C--:B------:R-:W-:Y:S02]  /*1bd00*/  LEA.HI.X.SX32 R3, R25, R249.reuse, 0x2, P5 ;  /* 0x000000f919037211 */ /* 0x080fe400028f16ff */
[----:B------:R-:W-:Y:S01]  /*1bd10*/  LEA.HI.X.SX32 R5, R19, R249, 0x2, P6 ;  /* 0x000000f913057211 */ /* 0x000fe200030f16ff */
[----:B------:R-:W-:Y:S01]  /*1bd20*/  IMAD R19, R66, 0x2, R19 ;  /* 0x0000000242137824 */ /* 0x000fe200078e0213 */
[----:B------:R-:W-:Y:S01]  /*1bd30*/  ISETP.LT.AND P5, PT, R0, UR4, !P0 ;  /* 0x0000000400007c0c */ /* 0x000fe2000c7a1270 */
[----:B------:R-:W1:Y:S01]  /*1bd40*/  LDCU UR4, c[0x0][0x39c] ;  /* 0x00007380ff0477ac */ /* 0x000e620008000800 */
[----:B------:R-:W-:Y:S01]  /*1bd50*/  LOP3.LUT R0, R64, 0x136, RZ, 0xfc, !PT ;  /* 0x0000013640007812 */ /* 0x000fe200078efcff */
[----:B------:R4:W-:Y:S01]  /*1bd60*/  @P4 STG.E desc[UR38][R2.64], R215 ;  /* 0x000000d702004986 */ /* 0x0009e2000c101926 */
[----:B--2---:R-:W-:-:S02]  /*1bd70*/  IMAD R17, R66, 0x2, R19 ;  /* 0x0000000242117824 */ /* 0x004fc400078e0213 */
[----:B------:R-:W-:Y:S01]  /*1bd80*/  ISETP.LT.AND P4, PT, R0, UR6, !P0 ;  /* 0x0000000600007c0c */ /* 0x000fe2000c781270 */
[----:B------:R2:W-:Y:S01]  /*1bd90*/  @P3 STG.E desc[UR38][R4.64], R220 ;  /* 0x000000dc04003986 */ /* 0x0005e2000c101926 */
[CC--:B------:R-:W-:Y:S01]  /*1bda0*/  LEA R6, P3, R19.reuse, R248.reuse, 0x2 ;  /* 0x000000f813067211 */ /* 0x0c0fe200078610ff */
[----:B------:R-:W1:Y:S01]  /*1bdb0*/  LDCU UR6, c[0x0][0x39c] ;  /* 0x00007380ff0677ac */ /* 0x000e620008000800 */
[----:B------:R-:W-:Y:S02]  /*1bdc0*/  LOP3.LUT R0, R64, 0x138, RZ, 0xfc, !PT ;  /* 0x0000013840007812 */ /* 0x000fe400078efcff */
[----:B------:R-:W-:Y:S02]  /*1bdd0*/  LEA.HI.X.SX32 R7, R19, R249, 0x2, P3 ;  /* 0x000000f913077211 */ /* 0x000fe400018f16ff */
[----:B---3--:R-:W-:Y:S01]  /*1bde0*/  ISETP.LT.AND P3, PT, R0, UR5, !P0 ;  /* 0x0000000500007c0c */ /* 0x008fe2000c761270 */
[----:B------:R-:W3:Y:S01]  /*1bdf0*/  LDCU UR5, c[0x0][0x39c] ;  /* 0x00007380ff0577ac */ /* 0x000ee20008000800 */
[----:B----4-:R-:W-:Y:S01]  /*1be00*/  LEA R2, P6, R17, R248, 0x2 ;  /* 0x000000f811027211 */ /* 0x010fe200078c10ff */
[----:B--2---:R-:W-:Y:S01]  /*1be10*/  IMAD R5, R66, 0x2, R17 ;  /* 0x0000000242057824 */ /* 0x004fe200078e0211 */
[----:B------:R-:W-:-:S02]  /*1be20*/  LOP3.LUT R0, R64, 0x13a, RZ, 0xfc, !PT ;  /* 0x0000013a40007812 */ /* 0x000fc400078efcff */
[-C--:B------:R-:W-:Y:S01]  /*1be30*/  LEA.HI.X.SX32 R3, R17, R249.reuse, 0x2, P6 ;  /* 0x000000f911037211 */ /* 0x080fe200030f16ff */
[----:B------:R-:W-:Y:S01]  /*1be40*/  IMAD R19, R66, 0x2, R5 ;  /* 0x0000000242137824 */ /* 0x000fe200078e0205 */
[CC--:B------:R-:W-:Y:S01]  /*1be50*/  LEA R4, P6, R5.reuse, R248.reuse, 0x2 ;  /* 0x000000f805047211 */ /* 0x0c0fe200078c10ff */
[----:B------:R2:W-:Y:S01]  /*1be60*/  @P2 STG.E desc[UR38][R6.64], R221 ;  /* 0x000000dd06002986 */ /* 0x0005e2000c101926 */
[----:B-1----:R-:W-:Y:S01]  /*1be70*/  ISETP.LT.AND P2, PT, R0, UR4, !P0 ;  /* 0x0000000400007c0c */ /* 0x002fe2000c741270 */
[----:B------:R-:W1:Y:S01]  /*1be80*/  LDCU UR4, c[0x0][0x39c] ;  /* 0x00007380ff0477ac */ /* 0x000e620008000800 */
[----:B------:R-:W-:Y:S02]  /*1be90*/  LOP3.LUT R0, R64, 0x13c, RZ, 0xfc, !PT ;  /* 0x0000013c40007812 */ /* 0x000fe400078efcff */
[----:B------:R-:W-:Y:S01]  /*1bea0*/  LEA.HI.X.SX32 R5, R5, R249, 0x2, P6 ;  /* 0x000000f905057211 */ /* 0x000fe200030f16ff */
[----:B------:R4:W-:Y:S01]  /*1beb0*/  @P5 STG.E desc[UR38][R2.64], R222 ;  /* 0x000000de02005986 */ /* 0x0009e2000c101926 */
[----:B------:R-:W-:-:S02]  /*1bec0*/  LEA R16, P6, R19, R248, 0x2 ;  /* 0x000000f813107211 */ /* 0x000fc400078c10ff */
[----:B------:R-:W-:Y:S01]  /*1bed0*/  ISETP.LT.AND P5, PT, R0, UR6, !P0 ;  /* 0x0000000600007c0c */ /* 0x000fe2000c7a1270 */
[----:B------:R1:W-:Y:S01]  /*1bee0*/  @P4 STG.E desc[UR38][R4.64], R223 ;  /* 0x000000df04004986 */ /* 0x0003e2000c101926 */
[----:B------:R-:W-:Y:S01]  /*1bef0*/  LOP3.LUT R0, R64, 0x13e, RZ, 0xfc, !PT ;  /* 0x0000013e40007812 */ /* 0x000fe200078efcff */
[----:B------:R-:W1:Y:S01]  /*1bf00*/  LDCU UR6, c[0x0][0x39c] ;  /* 0x00007380ff0677ac */ /* 0x000e620008000800 */
[----:B------:R-:W-:Y:S01]  /*1bf10*/  LEA.HI.X.SX32 R17, R19, R249, 0x2, P6 ;  /* 0x000000f913117211 */ /* 0x000fe200030f16ff */
[----:B------:R-:W-:Y:S01]  /*1bf20*/  IMAD R19, R66, 0x2, R19 ;  /* 0x0000000242137824 */ /* 0x000fe200078e0213 */
[----:B---3--:R-:W-:Y:S01]  /*1bf30*/  ISETP.LT.AND P4, PT, R0, UR5, !P0 ;  /* 0x0000000500007c0c */ /* 0x008fe2000c781270 */
[----:B------:R-:W3:Y:S02]  /*1bf40*/  LDCU UR5, c[0x0][0x39c] ;  /* 0x00007380ff0577ac */ /* 0x000ee40008000800 */
[----:B--2---:R-:W-:Y:S01]  /*1bf50*/  IMAD R7, R66, 0x2, R19 ;  /* 0x0000000242077824 */ /* 0x004fe200078e0213 */
[----:B----4-:R-:W-:-:S02]  /*1bf60*/  LEA R2, P6, R19, R248, 0x2 ;  /* 0x000000f813027211 */ /* 0x010fc400078c10ff */
[----:B------:R-:W-:Y:S02]  /*1bf70*/  LOP3.LUT R0, R64, 0x140, RZ, 0xfc, !PT ;  /* 0x0000014040007812 */ /* 0x000fe400078efcff */
[-C--:B------:R-:W-:Y:S01]  /*1bf80*/  LEA.HI.X.SX32 R3, R19, R249.reuse, 0x2, P6 ;  /* 0x000000f913037211 */ /* 0x080fe200030f16ff */
[----:B------:R-:W-:Y:S01]  /*1bf90*/  IMAD R19, R66, 0x2, R7 ;  /* 0x0000000242137824 */ /* 0x000fe200078e0207 */
[CC--:B-1----:R-:W-:Y:S01]  /*1bfa0*/  LEA R4, P6, R7.reuse, R248.reuse, 0x2 ;  /* 0x000000f807047211 */ /* 0x0c2fe200078c10ff */
        /* <DEDUP_REMOVED lines=474> */
[-C--:B------:R-:W-:Y:S02]  /*1dd50*/  LEA.HI.X.SX32 R3, R19, R249.reuse, 0x2, P6 ;  /* 0x000000f913037211 */ /* 0x080fe400030f16ff */
[C---:B---3--:R-:W-:Y:S01]  /*1dd60*/  LEA R4, P6, R9.reuse, R248, 0x2 ;  /* 0x000000f809047211 */ /* 0x048fe200078c10ff */
[----:B------:R-:W-:Y:S01]  /*1dd70*/  IMAD R11, R66, 0x2, R9 ;  /* 0x00000002420b7824 */ /* 0x000fe200078e0209 */
        /* <DEDUP_REMOVED lines=62> */
[----:B------:R-:W3:Y:S01]  /*1e160*/  LDCU UR5, c[0x0][0x39c] ;  /* 0x00007380ff0577ac */ /* 0x000ee20008000800 */
[----:B------:R-:W3:Y:S01]  /*1e170*/  LDS.128 R20, [R67+0x800] ;  /* 0x0008000043147984 */ /* 0x000ee20000000c00 */
        /* <DEDUP_REMOVED lines=47> */
[----:B------:R-:W-:-:S02]  /*1e470*/  IMAD R11, R66, 0x2, R13 ;  /* 0x00000002420b7824 */ /* 0x000fc400078e020d */
[----:B--2---:R-:W-:Y:S01]  /*1e480*/  ISETP.LT.AND P3, PT, R0, UR4, !P0 ;  /* 0x0000000400007c0c */ /* 0x004fe2000c761270 */
[----:B------:R-:W2:Y:S01]  /*1e490*/  LDCU UR4, c[0x0][0x39c] ;  /* 0x00007380ff0477ac */ /* 0x000ea20008000800 */
[----:B------:R1:W-:Y:S01]  /*1e4a0*/  @P2 STG.E desc[UR38][R8.64], R45 ;  /* 0x0000002d08002986 */ /* 0x0003e2000c101926 */
[-C--:B----4-:R-:W-:Y:S02]  /*1e4b0*/  LEA R2, P2, R13, R248.reuse, 0x2 ;  /* 0x000000f80d027211 */ /* 0x090fe400078410ff */
[-C--:B---3--:R-:W-:Y:S02]  /*1e4c0*/  LEA R4, P6, R11, R248.reuse, 0x2 ;  /* 0x000000f80b047211 */ /* 0x088fe400078c10ff */
[----:B------:R-:W-:Y:S02]  /*1e4d0*/  LOP3.LUT R0, R64, 0x1ea, RZ, 0xfc, !PT ;  /* 0x000001ea40007812 */ /* 0x000fe400078efcff */
[-C--:B------:R-:W-:Y:S02]  /*1e4e0*/  LEA.HI.X.SX32 R3, R13, R249.reuse, 0x2, P2 ;  /* 0x000000f90d037211 */ /* 0x080fe400010f16ff */
[-C--:B------:R-:W-:Y:S01]  /*1e4f0*/  LEA.HI.X.SX32 R5, R11, R249.reuse, 0x2, P6 ;  /* 0x000000f90b057211 */ /* 0x080fe200030f16ff */
[----:B------:R-:W-:Y:S01]  /*1e500*/  IMAD R11, R66, 0x2, R11 ;  /* 0x00000002420b7824 */ /* 0x000fe200078e020b */
[----:B------:R-:W-:Y:S01]  /*1e510*/  ISETP.LT.AND P2, PT, R0, UR5, !P0 ;  /* 0x0000000500007c0c */ /* 0x000fe2000c741270 */
[----:B------:R-:W3:Y:S01]  /*1e520*/  LDCU UR5, c[0x0][0x39c] ;  /* 0x00007380ff0577ac */ /* 0x000ee20008000800 */
[----:B------:R-:W-:Y:S01]  /*1e530*/  LOP3.LUT R0, R64, 0x1ec, RZ, 0xfc, !PT ;  /* 0x000001ec40007812 */ /* 0x000fe200078efcff */
[----:B------:R4:W-:Y:S03]  /*1e540*/  @P5 STG.E desc[UR38][R2.64], R46 ;  /* 0x0000002e02005986 */ /* 0x0009e6000c101926 */
[----:B-1----:R-:W-:Y:S01]  /*1e550*/  ISETP.LT.AND P5, PT, R0, UR6, !P0 ;  /* 0x0000000600007c0c */ /* 0x002fe2000c7a1270 */
[----:B------:R1:W-:Y:S01]  /*1e560*/  @P4 STG.E desc[UR38][R4.64], R47 ;  /* 0x0000002f04004986 */ /* 0x0003e2000c101926 */
[C---:B------:R-:W-:Y:S01]  /*1e570*/  LEA R6, P4, R11.reuse, R248, 0x2 ;  /* 0x000000f80b067211 */ /* 0x040fe200078810ff */
[----:B------:R-:W3:Y:S01]  /*1e580*/  LDCU UR6, c[0x0][0x39c] ;  /* 0x00007380ff0677ac */ /* 0x000ee20008000800 */
[----:B------:R-:W-:Y:S01]  /*1e590*/  LOP3.LUT R0, R64, 0x1ee, RZ, 0xfc, !PT ;  /* 0x000001ee40007812 */ /* 0x000fe200078efcff */
[----:B------:R-:W-:Y:S01]  /*1e5a0*/  IMAD R9, R66, 0x2, R11 ;  /* 0x0000000242097824 */ /* 0x000fe200078e020b */
[----:B------:R-:W-:-:S02]  /*1e5b0*/  LEA.HI.X.SX32 R7, R11, R249, 0x2, P4 ;  /* 0x000000f90b077211 */ /* 0x000fc400020f16ff */
[----:B--2---:R-:W-:Y:S01]  /*1e5c0*/  ISETP.LT.AND P4, PT, R0, UR4, !P0 ;  /* 0x0000000400007c0c */ /* 0x004fe2000c781270 */
[----:B------:R-:W2:Y:S01]  /*1e5d0*/  LDCU UR4, c[0x0][0x39c] ;  /* 0x00007380ff0477ac */ /* 0x000ea20008000800 */
[CC--:B----4-:R-:W-:Y:S02]  /*1e5e0*/  LEA R2, P6, R9.reuse, R248.reuse, 0x2 ;  /* 0x000000f809027211 */ /* 0x0d0fe400078c10ff */
[----:B------:R-:W-:Y:S01]  /*1e5f0*/  LOP3.LUT R0, R64, 0x1f0, RZ, 0xfc, !PT ;  /* 0x000001f040007812 */ /* 0x000fe200078efcff */
[----:B-1----:R-:W-:Y:S01]  /*1e600*/  IMAD R5, R66, 0x2, R9 ;  /* 0x0000000242057824 */ /* 0x002fe200078e0209 */
[----:B------:R1:W-:Y:S01]  /*1e610*/  @P3 STG.E desc[UR38][R6.64], R56 ;  /* 0x0000003806003986 */ /* 0x0003e2000c101926 */
[-C--:B------:R-:W-:Y:S02]  /*1e620*/  LEA.HI.X.SX32 R3, R9, R249.reuse, 0x2, P6 ;  /* 0x000000f909037211 */ /* 0x080fe400030f16ff */
[----:B---3--:R-:W-:Y:S01]  /*1e630*/  ISETP.LT.AND P3, PT, R0, UR5, !P0 ;  /* 0x0000000500007c0c */ /* 0x008fe2000c761270 */
[----:B------:R-:W-:Y:S01]  /*1e640*/  IMAD R9, R66, 0x2, R5 ;  /* 0x0000000242097824 */ /* 0x000fe200078e0205 */
[C---:B------:R-:W-:Y:S01]  /*1e650*/  LEA R4, P6, R5.reuse, R248, 0x2 ;  /* 0x000000f805047211 */ /* 0x040fe200078c10ff */
[----:B------:R3:W-:Y:S01]  /*1e660*/  @P2 STG.E desc[UR38][R2.64], R57 ;  /* 0x0000003902002986 */ /* 0x0007e2000c101926 */
[----:B------:R-:W-:Y:S01]  /*1e670*/  LOP3.LUT R0, R64, 0x1f2, RZ, 0xfc, !PT ;  /* 0x000001f240007812 */ /* 0x000fe200078efcff */
[----:B------:R-:W4:Y:S01]  /*1e680*/  LDCU UR5, c[0x0][0x39c] ;  /* 0x00007380ff0577ac */ /* 0x000f220008000800 */
[----:B------:R-:W-:-:S02]  /*1e690*/  LEA.HI.X.SX32 R5, R5, R249, 0x2, P6 ;  /* 0x000000f905057211 */ /* 0x000fc400030f16ff */
[----:B------:R-:W-:Y:S02]  /*1e6a0*/  ISETP.LT.AND P2, PT, R0, UR6, !P0 ;  /* 0x0000000600007c0c */ /* 0x000fe4000c741270 */
[----:B------:R-:W-:Y:S02]  /*1e6b0*/  LOP3.LUT R0, R64, 0x1f4, RZ, 0xfc, !PT ;  /* 0x000001f440007812 */ /* 0x000fe400078efcff */
[C---:B-1----:R-:W-:Y:S01]  /*1e6c0*/  LEA R6, P6, R9.reuse, R248, 0x2 ;  /* 0x000000f809067211 */ /* 0x042fe200078c10ff */
[----:B------:R1:W-:Y:S01]  /*1e6d0*/  @P5 STG.E desc[UR38][R4.64], R58 ;  /* 0x0000003a04005986 */ /* 0x0003e2000c101926 */
[----:B--2---:R-:W-:Y:S01]  /*1e6e0*/  ISETP.LT.AND P5, PT, R0, UR4, !P0 ;  /* 0x0000000400007c0c */ /* 0x004fe2000c7a1270 */
[----:B------:R-:W2:Y:S01]  /*1e6f0*/  LDCU UR4, c[0x0][0x39c] ;  /* 0x00007380ff0477ac */ /* 0x000ea20008000800 */
[----:B------:R-:W-:Y:S01]  /*1e700*/  LEA.HI.X.SX32 R7, R9, R249, 0x2, P6 ;  /* 0x000000f909077211 */ /* 0x000fe200030f16ff */
[----:B------:R-:W-:Y:S01]  /*1e710*/  IMAD R9, R66, 0x2, R9 ;  /* 0x0000000242097824 */ /* 0x000fe200078e0209 */
[----:B------:R-:W-:-:S03]  /*1e720*/  LOP3.LUT R0, R64, 0x1f6, RZ, 0xfc, !PT ;  /* 0x000001f640007812 */ /* 0x000fc600078efcff */
[C---:B------:R-:W-:Y:S01]  /*1e730*/  IMAD R11, R66.reuse, 0x2, R9 ;  /* 0x00000002420b7824 */ /* 0x040fe200078e0209 */
[CC--:B---3--:R-:W-:Y:S01]  /*1e740*/  LEA R2, P6, R9.reuse, R248.reuse, 0x2 ;  /* 0x000000f809027211 */ /* 0x0c8fe200078c10ff */
[----:B------:R3:W-:Y:S03]  /*1e750*/  @P4 STG.E desc[UR38][R6.64], R59 ;  /* 0x0000003b06004986 */ /* 0x0007e6000c101926 */
[-C--:B------:R-:W-:Y:S01]  /*1e760*/  LEA.HI.X.SX32 R3, R9, R249.reuse, 0x2, P6 ;  /* 0x000000f909037211 */ /* 0x080fe200030f16ff */
[----:B------:R-:W-:Y:S01]  /*1e770*/  IMAD R9, R66, 0x2, R11 ;  /* 0x0000000242097824 */ /* 0x000fe200078e020b */
[----:B----4-:R-:W-:Y:S01]  /*1e780*/  ISETP.LT.AND P4, PT, R0, UR5, !P0 ;  /* 0x0000000500007c0c */ /* 0x010fe2000c781270 */
[----:B------:R-:W4:Y:S01]  /*1e790*/  LDCU UR5, c[0x0][0x39c] ;  /* 0x00007380ff0577ac */ /* 0x000f220008000800 */
[CC--:B-1----:R-:W-:Y:S01]  /*1e7a0*/  LEA R4, P6, R11.reuse, R248.reuse, 0x2 ;  /* 0x000000f80b047211 */ /* 0x0c2fe200078c10ff */
[----:B------:R-:W-:Y:S01]  /*1e7b0*/  IMAD R13, R66, 0x2, R9 ;  /* 0x00000002420d7824 */ /* 0x000fe200078e0209 */
[----:B------:R-:W-:Y:S01]  /*1e7c0*/  LOP3.LUT R0, R64, 0x1f8, RZ, 0xfc, !PT ;  /* 0x000001f840007812 */ /* 0x000fe200078efcff */
[----:B------:R1:W-:Y:S01]  /*1e7d0*/  @P3 STG.E desc[UR38][R2.64], R52 ;  /* 0x0000003402003986 */ /* 0x0003e2000c101926 */
[----:B------:R-:W-:Y:S01]  /*1e7e0*/  LEA.HI.X.SX32 R5, R11, R249, 0x2, P6 ;  /* 0x000000f90b057211 */ /* 0x000fe200030f16ff */
[----:B------:R-:W-:Y:S01]  /*1e7f0*/  IMAD R11, R66, 0x2, R13 ;  /* 0x00000002420b7824 */ /* 0x000fe200078e020d */
[----:B--2---:R-:W-:Y:S01]  /*1e800*/  ISETP.LT.AND P3, PT, R0, UR4, !P0 ;  /* 0x0000000400007c0c */ /* 0x004fe2000c761270 */
[----:B------:R-:W2:Y:S02]  /*1e810*/  LDCU UR4, c[0x0][0x39c] ;  /* 0x00007380ff0477ac */ /* 0x000ea40008000800 */
[----:B------:R2:W-:Y:S01]  /*1e820*/  @P2 STG.E desc[UR38][R4.64], R53 ;  /* 0x0000003504002986 */ /* 0x0005e2000c101926 */
[----:B------:R-:W-:Y:S01]  /*1e830*/  IMAD R15, R66, 0x2, R11 ;  /* 0x00000002420f7824 */ /* 0x000fe200078e020b */
[----:B---3--:R-:W-:-:S02]  /*1e840*/  LEA R6, P2, R9, R248, 0x2 ;  /* 0x000000f809067211 */ /* 0x008fc400078410ff */
[-C--:B------:R-:W-:Y:S01]  /*1e850*/  LEA R8, P6, R13, R248.reuse, 0x2 ;  /* 0x000000f80d087211 */ /* 0x080fe200078c10ff */
[C---:B------:R-:W-:Y:S01]  /*1e860*/  IMAD R17, R66.reuse, 0x2, R15 ;  /* 0x0000000242117824 */ /* 0x040fe200078e020f */
[-C--:B------:R-:W-:Y:S02]  /*1e870*/  LEA.HI.X.SX32 R7, R9, R249.reuse, 0x2, P2 ;  /* 0x000000f909077211 */ /* 0x080fe400010f16ff */
[----:B------:R-:W-:Y:S01]  /*1e880*/  LEA.HI.X.SX32 R9, R13, R249, 0x2, P6 ;  /* 0x000000f90d097211 */ /* 0x000fe200030f16ff */
[----:B------:R-:W-:Y:S01]  /*1e890*/  IMAD R66, R66, 0x2, R17 ;  /* 0x0000000242427824 */ /* 0x000fe200078e0211 */
[-C--:B-1----:R-:W-:Y:S02]  /*1e8a0*/  LEA R2, P6, R11, R248.reuse, 0x2 ;  /* 0x000000f80b027211 */ /* 0x082fe400078c10ff */
[----:B------:R-:W-:Y:S02]  /*1e8b0*/  LEA R10, P2, R15, R248, 0x2 ;  /* 0x000000f80f0a7211 */ /* 0x000fe400078410ff */
[----:B------:R-:W-:-:S02]  /*1e8c0*/  LOP3.LUT R0, R64, 0x1fa, RZ, 0xfc, !PT ;  /* 0x000001fa40007812 */ /* 0x000fc400078efcff */
[----:B------:R-:W-:Y:S02]  /*1e8d0*/  LOP3.LUT R64, R64, 0x1fc, RZ, 0xfc, !PT ;  /* 0x000001fc40407812 */ /* 0x000fe400078efcff */
[-C--:B------:R-:W-:Y:S02]  /*1e8e0*/  LEA.HI.X.SX32 R3, R11, R249.reuse, 0x2, P6 ;  /* 0x000000f90b037211 */ /* 0x080fe400030f16ff */
[----:B------:R-:W-:Y:S02]  /*1e8f0*/  LEA.HI.X.SX32 R11, R15, R249, 0x2, P2 ;  /* 0x000000f90f0b7211 */ /* 0x000fe400010f16ff */
[----:B--2---:R-:W-:Y:S02]  /*1e900*/  LEA R4, P6, R66, R248, 0x2 ;  /* 0x000000f842047211 */ /* 0x004fe400078c10ff */
[----:B----4-:R-:W-:Y:S02]  /*1e910*/  ISETP.LT.AND P2, PT, R0, UR5, !P0 ;  /* 0x0000000500007c0c */ /* 0x010fe4000c741270 */
[----:B------:R-:W-:-:S02]  /*1e920*/  ISETP.LT.AND P0, PT, R64, UR4, !P0 ;  /* 0x0000000440007c0c */ /* 0x000fc4000c701270 */
[-C--:B------:R-:W-:Y:S02]  /*1e930*/  LEA.HI.X.SX32 R5, R66, R249.reuse, 0x2, P6 ;  /* 0x000000f942057211 */ /* 0x080fe400030f16ff */
[C---:B------:R-:W-:Y:S01]  /*1e940*/  LEA R248, P6, R17.reuse, R248, 0x2 ;  /* 0x000000f811f87211 */ /* 0x040fe200078c10ff */
[----:B------:R1:W-:Y:S03]  /*1e950*/  @P5 STG.E desc[UR38][R6.64], R54 ;  /* 0x0000003606005986 */ /* 0x0003e6000c101926 */
[----:B------:R-:W-:Y:S01]  /*1e960*/  LEA.HI.X.SX32 R249, R17, R249, 0x2, P6 ;  /* 0x000000f911f97211 */ /* 0x000fe200030f16ff */
[----:B------:R1:W-:Y:S04]  /*1e970*/  @P4 STG.E desc[UR38][R8.64], R55 ;  /* 0x0000003708004986 */ /* 0x0003e8000c101926 */
[----:B------:R1:W-:Y:S04]  /*1e980*/  @P3 STG.E desc[UR38][R2.64], R20 ;  /* 0x0000001402003986 */ /* 0x0003e8000c101926 */
[----:B------:R1:W-:Y:S04]  /*1e990*/  @P2 STG.E desc[UR38][R10.64], R21 ;  /* 0x000000150a002986 */ /* 0x0003e8000c101926 */
[----:B------:R1:W-:Y:S04]  /*1e9a0*/  @P0 STG.E desc[UR38][R248.64], R22 ;  /* 0x00000016f8000986 */ /* 0x0003e8000c101926 */
[----:B------:R1:W-:Y:S01]  /*1e9b0*/  @P1 STG.E desc[UR38][R4.64], R23 ;  /* 0x0000001704001986 */ /* 0x0003e2000c101926 */
[----:B------:R-:W-:Y:S06]  /*1e9c0*/  BAR.SYNC.DEFER_BLOCKING 0x0 ;  /* 0x0000000000007b1d */ /* 0x000fec0000010000 */
[----:B------:R-:W-:Y:S05]  /*1e9d0*/  BRA.U UP0, `(.L_x_13) ;  /* 0x0000000100a07547 */ /* 0x000fea000b800000 */
[----:B------:R-:W2:Y:S01]  /*1e9e0*/  S2UR UR5, SR_CgaCtaId ;  /* 0x00000000000579c3 */ /* 0x000ea20000008800 */
[----:B------:R-:W-:Y:S01]  /*1e9f0*/  NOP ;  /* 0x0000000000007918 */ /* 0x000fe20000000000 */
[----:B------:R-:W-:Y:S01]  /*1ea00*/  UMOV UR4, 0x50 ;  /* 0x0000005000047882 */ /* 0x000fe20000000000 */
[----:B------:R-:W-:Y:S02]  /*1ea10*/  IMAD.U32 R0, RZ, RZ, UR27 ;  /* 0x0000001bff007e24 */ /* 0x000fe4000f8e00ff */
[----:B-1----:R-:W-:Y:S02]  /*1ea20*/  IMAD.MOV.U32 R3, RZ, RZ, 0xff ;  /* 0x000000ffff037424 */ /* 0x002fe400078e00ff */
[----:B------:R-:W-:Y:S01]  /*1ea30*/  IMAD.MOV.U32 R7, RZ, RZ, 0x1 ;  /* 0x00000001ff077424 */ /* 0x000fe200078e00ff */
[----:B------:R-:W-:-:S04]  /*1ea40*/  LOP3.LUT R0, R0, 0xffff, RZ, 0xc0, !PT ;  /* 0x0000ffff00007812 */ /* 0x000fc800078ec0ff */
[----:B------:R-:W-:-:S05]  /*1ea50*/  SHF.R.U32.HI R0, RZ, 0x5, R0 ;  /* 0x00000005ff007819 */ /* 0x000fca0000011600 */
[----:B------:R-:W-:Y:S01]  /*1ea60*/  VIADD R2, R0, 0x10 ;  /* 0x0000001000027836 */ /* 0x000fe20000000000 */
[----:B------:R-:W-:Y:S01]  /*1ea70*/  SHF.L.U32 R0, R3, R0, RZ ;  /* 0x0000000003007219 */ /* 0x000fe200000006ff */
[----:B--2---:R-:W-:-:S03]  /*1ea80*/  ULEA UR6, UR5, UR4, 0x18 ;  /* 0x0000000405067291 */ /* 0x004fc6000f8ec0ff */
[----:B------:R-:W-:-:S04]  /*1ea90*/  SHF.L.U32 R3, R7, R2, RZ ;  /* 0x0000000207037219 */ /* 0x000fc800000006ff */
[----:B------:R-:W-:Y:S02]  /*1eaa0*/  LOP3.LUT R0, R3, R0, RZ, 0xfc, !PT ;  /* 0x0000000003007212 */ /* 0x000fe400078efcff */
[----:B------:R-:W1:Y:S02]  /*1eab0*/  LDS R5, [UR6] ;  /* 0x00000006ff057984 */ /* 0x000e640008000800 */
[C---:B------:R-:W-:Y:S02]  /*1eac0*/  LOP3.LUT R2, R0.reuse, 0xffff, RZ, 0xc0, !PT ;  /* 0x0000ffff00027812 */ /* 0x040fe400078ec0ff */
[----:B-1----:R-:W-:-:S04]  /*1ead0*/  LOP3.LUT R3, R0, 0xffff, R5, 0x80, !PT ;  /* 0x0000ffff00037812 */ /* 0x002fc800078e8005 */
[----:B------:R-:W-:-:S13]  /*1eae0*/  ISETP.NE.AND P0, PT, R3, R2, PT ;  /* 0x000000020300720c */ /* 0x000fda0003f05270 */
[----:B------:R-:W-:Y:S05]  /*1eaf0*/  @P0 BRA `(.L_x_14) ;  /* 0x0000000000500947 */ /* 0x000fea0003800000 */
[----:B------:R-:W-:Y:S02]  /*1eb00*/  SHF.R.U32.HI R5, RZ, 0x10, R5 ;  /* 0x00000010ff057819 */ /* 0x000fe40000011605 */
[----:B------:R-:W-:-:S04]  /*1eb10*/  SHF.R.U32.HI R2, RZ, 0x10, R0 ;  /* 0x00000010ff027819 */ /* 0x000fc80000011600 */
[----:B------:R-:W-:-:S04]  /*1eb20*/  LOP3.LUT R5, R5, R2, RZ, 0xc0, !PT ;  /* 0x0000000205057212 */ /* 0x000fc800078ec0ff */
[----:B------:R-:W-:-:S13]  /*1eb30*/  ISETP.NE.AND P0, PT, R5, R2, PT ;  /* 0x000000020500720c */ /* 0x000fda0003f05270 */
[----:B------:R-:W-:Y:S05]  /*1eb40*/  @P0 BRA `(.L_x_15) ;  /* 0x0000000000300947 */ /* 0x000fea0003800000 */
[----:B------:R-:W-:Y:S01]  /*1eb50*/  R2UR UR4, R0 ;  /* 0x00000000000472ca */ /* 0x000fe200000e0000 */
[----:B------:R-:W-:Y:S01]  /*1eb60*/  VOTEU.ANY UR5, UPT, PT ;  /* 0x0000000000057886 */ /* 0x000fe200038e0100 */
[----:B------:R-:W1:Y:S01]  /*1eb70*/  S2R R0, SR_LANEID ;  /* 0x0000000000007919 */ /* 0x000e620000000000 */
[----:B------:R-:W-:-:S10]  /*1eb80*/  UFLO.U32 UR5, UR5 ;  /* 0x00000005000572bd */ /* 0x000fd400080e0000 */
[----:B------:R-:W-:-:S06]  /*1eb90*/  ULOP3.LUT UR4, URZ, UR4, URZ, 0x33, !UPT ;  /* 0x00000004ff047292 */ /* 0x000fcc000f8e33ff */
[----:B------:R-:W-:-:S04]  /*1eba0*/  IMAD.U32 R2, RZ, RZ, UR4 ;  /* 0x00000004ff027e24 */ /* 0x000fc8000f8e00ff */
[----:B------:R-:W2:Y:S02]  /*1ebb0*/  REDUX UR7, R2 ;  /* 0x00000000020773c4 */ /* 0x000ea40000000000 */
[----:B------:R3:W-:Y:S01]  /*1ebc0*/  UTCATOMSWS.AND URZ, UR4 ;  /* 0x0000000400ff79e3 */ /* 0x0007e20008000000 */
[----:B-1----:R-:W-:Y:S01]  /*1ebd0*/  ISETP.EQ.U32.AND P0, PT, R0, UR5, PT ;  /* 0x0000000500007c0c */ /* 0x002fe2000bf02070 */
[----:B--2---:R-:W-:-:S12]  /*1ebe0*/  IMAD.U32 R0, RZ, RZ, UR7 ;  /* 0x00000007ff007e24 */ /* 0x004fd8000f8e00ff */
[----:B------:R3:W-:Y:S01]  /*1ebf0*/  @P0 ATOMS.AND RZ, [UR6], R0 ;  /* 0x00000000ffff098c */ /* 0x0007e2000a800006 */
[----:B------:R-:W-:Y:S05]  /*1ec00*/  BRA `(.L_x_13) ;  /* 0x0000000000147947 */ /* 0x000fea0003800000 */
.L_x_15:
[----:B------:R-:W-:-:S07]  /*1ec10*/  MOV R2, 0x1ec30 ;  /* 0x0001ec3000027802 */ /* 0x000fce0000000f00 */
[----:B------:R-:W-:Y:S05]  /*1ec20*/  CALL.REL.NOINC `($__internal_0_$__cuda_sm10x_tcgen05_guardrail_trap_col_being_dealloced_not_returned_by_alloc) ;  /* 0x00000000002c7944 */ /* 0x000fea0003c00000 */
[----:B------:R-:W-:Y:S05]  /*1ec30*/  BRA `(.L_x_13) ;  /* 0x0000000000087947 */ /* 0x000fea0003800000 */
.L_x_14:
[----:B------:R-:W-:-:S07]  /*1ec40*/  MOV R2, 0x1ec60 ;  /* 0x0001ec6000027802 */ /* 0x000fce0000000f00 */
[----:B------:R-:W-:Y:S05]  /*1ec50*/  CALL.REL.NOINC `($__internal_2_$__cuda_sm10x_tcgen05_guardrail_trap_unallocated_columns_being_dealloced) ;  /* 0x0000000000387944 */ /* 0x000fea0003c00000 */
.L_x_13:
[----:B------:R-:W-:Y:S01]  /*1ec60*/  NOP ;  /* 0x0000000000007918 */ /* 0x000fe20000000000 */
[----:B---3--:R-:W-:Y:S05]  /*1ec70*/  EXIT ;  /* 0x000000000000794d */ /* 0x008fea0003800000 */
.L_x_9:
[----:B------:R-:W2:Y:S02]  /*1ec80*/  SYNCS.PHASECHK.TRANS64.TRYWAIT P4, [UR33], R124 ;  /* 0x0000007cff0075a7 */ /* 0x000ea40008081121 */
[----:B--2---:R-:W-:Y:S05]  /*1ec90*/  @!P4 BRA `(.L_x_9) ;  /* 0xfffffffc00f8c947 */ /* 0x004fea000383ffff */
[----:B------:R-:W-:Y:S05]  /*1eca0*/  BRA `(.L_x_16) ;  /* 0xffffff4400287947 */ /* 0x000fea000383ffff */
.L_x_12:
[----:B------:R-:W2:Y:S02]  /*1ecb0*/  SYNCS.PHASECHK.TRANS64.TRYWAIT P1, [UR29], R0 ;  /* 0x00000000ff0075a7 */ /* 0x000ea4000802111d */
[----:B--2---:R-:W-:Y:S05]  /*1ecc0*/  @!P1 BRA `(.L_x_12) ;  /* 0xfffffffc00f89947 */ /* 0x004fea000383ffff */
[----:B------:R-:W-:Y:S05]  /*1ecd0*/  BRA `(.L_x_11) ;  /* 0xffffff6800a47947 */ /* 0x000fea000383ffff */
        .weak           $__internal_0_$__cuda_sm10x_tcgen05_guardrail_trap_col_being_dealloced_not_returned_by_alloc
        .type           $__internal_0_$__cuda_sm10x_tcgen05_guardrail_trap_col_being_dealloced_not_returned_by_alloc,@function
        .size           $__internal_0_$__cuda_sm10x_tcgen05_guardrail_trap_col_being_dealloced_not_returned_by_alloc,($__internal_1_$__cuda_sm10x_tcgen05_guardrail_trap_phase_invalid_during_alloc - $__internal_0_$__cuda_sm10x_tcgen05_guardrail_trap_col_being_dealloced_not_returned_by_alloc)
$__internal_0_$__cuda_sm10x_tcgen05_guardrail_trap_col_being_dealloced_not_returned_by_alloc:
[----:B------:R-:W-:Y:S05]  /*1ece0*/  BPT.TRAP 0x1 ;  /* 0x000000040000795c */ /* 0x000fea0000300000 */
[----:B------:R-:W-:-:S04]  /*1ecf0*/  IMAD.MOV.U32 R3, RZ, RZ, 0x0 ;  /* 0x00000000ff037424 */ /* 0x000fc800078e00ff */
[----:B------:R-:W-:Y:S05]  /*1ed00*/  RET.REL.NODEC R2 `(matmul_kernel) ;  /* 0xfffffe1002bc7950 */ /* 0x000fea0003c3ffff */
        .weak           $__internal_1_$__cuda_sm10x_tcgen05_guardrail_trap_phase_invalid_during_alloc
        .type           $__internal_1_$__cuda_sm10x_tcgen05_guardrail_trap_phase_invalid_during_alloc,@function
        .size           $__internal_1_$__cuda_sm10x_tcgen05_guardrail_trap_phase_invalid_during_alloc,($__internal_2_$__cuda_sm10x_tcgen05_guardrail_trap_unallocated_columns_being_dealloced - $__internal_1_$__cuda_sm10x_tcgen05_guardrail_trap_phase_invalid_during_alloc)
$__internal_1_$__cuda_sm10x_tcgen05_guardrail_trap_phase_invalid_during_alloc:
[----:B------:R-:W-:Y:S05]  /*1ed10*/  BPT.TRAP 0x1 ;  /* 0x000000040000795c */ /* 0x000fea0000300000 */
[----:B------:R-:W-:-:S04]  /*1ed20*/  IMAD.MOV.U32 R3, RZ, RZ, 0x0 ;  /* 0x00000000ff037424 */ /* 0x000fc800078e00ff */
[----:B------:R-:W-:Y:S05]  /*1ed30*/  RET.REL.NODEC R2 `(matmul_kernel) ;  /* 0xfffffe1002b07950 */ /* 0x000fea0003c3ffff */
        .weak           $__internal_2_$__cuda_sm10x_tcgen05_guardrail_trap_unallocated_columns_being_dealloced
        .type           $__internal_2_$__cuda_sm10x_tcgen05_guardrail_trap_unallocated_columns_being_dealloced,@function
        .size           $__internal_2_$__cuda_sm10x_tcgen05_guardrail_trap_unallocated_columns_being_dealloced,(.L_x_20 - $__internal_2_$__cuda_sm10x_tcgen05_guardrail_trap_unallocated_columns_being_dealloced)
$__internal_2_$__cuda_sm10x_tcgen05_guardrail_trap_unallocated_columns_being_dealloced:
[----:B------:R-:W-:Y:S05]  /*1ed40*/  BPT.TRAP 0x1 ;  /* 0x000000040000795c */ /* 0x000fea0000300000 */
[----:B------:R-:W-:-:S04]  /*1ed50*/  IMAD.MOV.U32 R3, RZ, RZ, 0x0 ;  /* 0x00000000ff037424 */ /* 0x000fc800078e00ff */
[----:B------:R-:W-:Y:S05]  /*1ed60*/  RET.REL.NODEC R2 `(matmul_kernel) ;  /* 0xfffffe1002a47950 */ /* 0x000fea0003c3ffff */
.L_x_17:
[----:B------:R-:W-:-:S00]  /*1ed70*/  BRA `(.L_x_17) ;  /* 0xfffffffc00fc7947 */ /* 0x000fc0000383ffff */
[----:B------:R-:W-:-:S00]  /*1ed80*/  NOP ;  /* 0x0000000000007918 */ /* 0x000fc00000000000 */
[----:B------:R-:W-:-:S00]  /*1ed90*/  NOP ;  /* 0x0000000000007918 */ /* 0x000fc00000000000 */
[----:B------:R-:W-:-:S00]  /*1eda0*/  NOP ;  /* 0x0000000000007918 */ /* 0x000fc00000000000 */
[----:B------:R-:W-:-:S00]  /*1edb0*/  NOP ;  /* 0x0000000000007918 */ /* 0x000fc00000000000 */
[----:B------:R-:W-:-:S00]  /*1edc0*/  NOP ;  /* 0x0000000000007918 */ /* 0x000fc00000000000 */
[----:B------:R-:W-:-:S00]  /*1edd0*/  NOP ;  /* 0x0000000000007918 */ /* 0x000fc00000000000 */
[----:B------:R-:W-:-:S00]  /*1ede0*/  NOP ;  /* 0x0000000000007918 */ /* 0x000fc00000000000 */
[----:B------:R-:W-:-:S00]  /*1edf0*/  NOP ;  /* 0x0000000000007918 */ /* 0x000fc00000000000 */
.L_x_20:


//--------------------- .nv.shared.matmul_kernel  --------------------------
	.section	.nv.shared.matmul_kernel,"aw",@nobits
	.sectionflags	@""
	.align	16
	.zero		1024


//--------------------- .nv.shared.reserved.0     --------------------------
	.section	.nv.shared.reserved.0,"aw",@nobits
	.align	8
	.weak		__nv_reservedSMEM_offset_0_alias
	.size		__nv_reservedSMEM_offset_0_alias, 0, 64
	.other		__nv_reservedSMEM_offset_0_alias,@"STO_CUDA_RESERVED_SHARED STV_DEFAULT"
__nv_reservedSMEM_offset_0_alias:
	.zero		0
.nv.shared.reserved.0:
	.zero		64
	.weak		__nv_reservedSMEM_allocation_phase
	.type		__nv_reservedSMEM_allocation_phase,@object
	.size		__nv_reservedSMEM_allocation_phase,(.L_0 - __nv_reservedSMEM_allocation_phase)
__nv_reservedSMEM_allocation_phase:
	.zero		1
.L_0:
	.zero		7
	.weak		__nv_reservedSMEM_devtool_atexit_pc
	.type		__nv_reservedSMEM_devtool_atexit_pc,@object
	.size		__nv_reservedSMEM_devtool_atexit_pc,(__nv_reservedSMEM_allocation_mask - __nv_reservedSMEM_devtool_atexit_pc)
__nv_reservedSMEM_devtool_atexit_pc:
	.zero		8
	.weak		__nv_reservedSMEM_allocation_mask
	.type		__nv_reservedSMEM_allocation_mask,@object
	.size		__nv_reservedSMEM_allocation_mask,(.L_2 - __nv_reservedSMEM_allocation_mask)
__nv_reservedSMEM_allocation_mask:
	.zero		4
.L_2:


//--------------------- .nv.constant0.matmul_kernel --------------------------
	.section	.nv.constant0.matmul_kernel,"a",@progbits
	.sectionflags	@""
	.align	4
.nv.constant0.matmul_kernel:
	.zero		976


//--------------------- SYMBOLS --------------------------

	.type		.nv.reservedSmem.offset0,@object
	.size		.nv.reservedSmem.offset0,0x4
	.type		.nv.reservedSmem.cap,@object
	.size		.nv.reservedSmem.cap,0x4
